	.target	sm_90a

	.elftype	@"ET_EXEC"


//--------------------- .note.nv.tkinfo           --------------------------
	.section	.note.nv.tkinfo,"",@"SHT_NOTE"
	.sectionflags	@"SHF_NOTE_NV_TKINFO"
	.tkinfo
        /*0018*/ 	.word	0x00000002
        /*0030*/ 	.string	""
        /*0030*/ 	.string	"ptxas"
        /*0030*/ 	.string	"Cuda compilation tools, release 13.0, V13.0.88"
        /*0030*/ 	.string	"Build cuda_13.0.r13.0/compiler.36424714_0"
        /*0030*/ 	.string	"-v  -suppress-debug-info  -lineinfo  -arch sm_90a "



//--------------------- .note.nv.cuinfo           --------------------------
	.section	.note.nv.cuinfo,"",@"SHT_NOTE"
	.sectionflags	@"SHF_NOTE_NV_CUINFO"
        /*0018*/ 	.short	0x0002
        /*001a*/ 	.short	0x005a
        /*001c*/ 	.short	0x0082
	.zero		2


//--------------------- .nv.info                  --------------------------
	.section	.nv.info,"",@"SHT_CUDA_INFO"
	.align	4


	//----- nvinfo : EIATTR_REGCOUNT
	.align		4
        /*0000*/ 	.byte	0x04, 0x2f
        /*0002*/ 	.short	(.L_1 - .L_0)
	.align		4
.L_0:
        /*0004*/ 	.word	index@(matmul_kernel)
        /*0008*/ 	.word	0x000000ff


	//----- nvinfo : EIATTR_FRAME_SIZE
	.align		4
.L_1:
        /*000c*/ 	.byte	0x04, 0x11
        /*000e*/ 	.short	(.L_3 - .L_2)
	.align		4
.L_2:
        /*0010*/ 	.word	index@(matmul_kernel)
        /*0014*/ 	.word	0x00000568


	//----- nvinfo : EIATTR_MIN_STACK_SIZE
	.align		4
.L_3:
        /*0018*/ 	.byte	0x04, 0x12
        /*001a*/ 	.short	(.L_5 - .L_4)
	.align		4
.L_4:
        /*001c*/ 	.word	index@(matmul_kernel)
        /*0020*/ 	.word	0x00000568
.L_5:


//--------------------- .nv.compat                --------------------------
	.section	.nv.compat,"",@"SHT_CUDA_COMPAT_INFO"
	.align	4
        /*0000*/ 	.byte	0x02, 0x09, 0x01, 0x00, 0x02, 0x02, 0x04, 0x00, 0x02, 0x05, 0x05, 0x00, 0x03, 0x07, 0x01, 0x01
        /*0010*/ 	.byte	0x02, 0x03, 0x00, 0x00, 0x02, 0x06, 0x01, 0x00, 0x04, 0x0b, 0x08, 0x00, 0x00, 0x00, 0x00, 0x00
        /*0020*/ 	.byte	0x00, 0x00, 0x00, 0x00


//--------------------- .nv.info.matmul_kernel    --------------------------
	.section	.nv.info.matmul_kernel,"",@"SHT_CUDA_INFO"
	.sectionflags	@""
	.align	4


	//----- nvinfo : EIATTR_CUDA_API_VERSION
	.align		4
        /*0000*/ 	.byte	0x04, 0x37
        /*0002*/ 	.short	(.L_7 - .L_6)
.L_6:
        /*0004*/ 	.word	0x00000082


	//----- nvinfo : EIATTR_KPARAM_INFO
	.align		4
.L_7:
        /*0008*/ 	.byte	0x04, 0x17
        /*000a*/ 	.short	(.L_9 - .L_8)
.L_8:
        /*000c*/ 	.word	0x00000000
        /*0010*/ 	.short	0x000d
        /*0012*/ 	.short	0x0048
        /*0014*/ 	.byte	0x00, 0xf4, 0x21, 0x00


	//----- nvinfo : EIATTR_KPARAM_INFO
	.align		4
.L_9:
        /*0018*/ 	.byte	0x04, 0x17
        /*001a*/ 	.short	(.L_11 - .L_10)
.L_10:
        /*001c*/ 	.word	0x00000000
        /*0020*/ 	.short	0x000c
        /*0022*/ 	.short	0x0040
        /*0024*/ 	.byte	0x00, 0xf4, 0x21, 0x00


	//----- nvinfo : EIATTR_KPARAM_INFO
	.align		4
.L_11:
        /*0028*/ 	.byte	0x04, 0x17
        /*002a*/ 	.short	(.L_13 - .L_12)
.L_12:
        /*002c*/ 	.word	0x00000000
        /*0030*/ 	.short	0x000b
        /*0032*/ 	.short	0x0038
        /*0034*/ 	.byte	0x00, 0xf0, 0x11, 0x00


	//----- nvinfo : EIATTR_KPARAM_INFO
	.align		4
.L_13:
        /*0038*/ 	.byte	0x04, 0x17
        /*003a*/ 	.short	(.L_15 - .L_14)
.L_14:
        /*003c*/ 	.word	0x00000000
        /*0040*/ 	.short	0x000a
        /*0042*/ 	.short	0x0034
        /*0044*/ 	.byte	0x00, 0xf0, 0x11, 0x00


	//----- nvinfo : EIATTR_KPARAM_INFO
	.align		4
.L_15:
        /*0048*/ 	.byte	0x04, 0x17
        /*004a*/ 	.short	(.L_17 - .L_16)
.L_16:
        /*004c*/ 	.word	0x00000000
        /*0050*/ 	.short	0x0009
        /*0052*/ 	.short	0x0030
        /*0054*/ 	.byte	0x00, 0xf0, 0x11, 0x00


	//----- nvinfo : EIATTR_KPARAM_INFO
	.align		4
.L_17:
        /*0058*/ 	.byte	0x04, 0x17
        /*005a*/ 	.short	(.L_19 - .L_18)
.L_18:
        /*005c*/ 	.word	0x00000000
        /*0060*/ 	.short	0x0008
        /*0062*/ 	.short	0x002c
        /*0064*/ 	.byte	0x00, 0xf0, 0x11, 0x00


	//----- nvinfo : EIATTR_KPARAM_INFO
	.align		4
.L_19:
        /*0068*/ 	.byte	0x04, 0x17
        /*006a*/ 	.short	(.L_21 - .L_20)
.L_20:
        /*006c*/ 	.word	0x00000000
        /*0070*/ 	.short	0x0007
        /*0072*/ 	.short	0x0028
        /*0074*/ 	.byte	0x00, 0xf0, 0x11, 0x00


	//----- nvinfo : EIATTR_KPARAM_INFO
	.align		4
.L_21:
        /*0078*/ 	.byte	0x04, 0x17
        /*007a*/ 	.short	(.L_23 - .L_22)
.L_22:
        /*007c*/ 	.word	0x00000000
        /*0080*/ 	.short	0x0006
        /*0082*/ 	.short	0x0024
        /*0084*/ 	.byte	0x00, 0xf0, 0x11, 0x00


	//----- nvinfo : EIATTR_KPARAM_INFO
	.align		4
.L_23:
        /*0088*/ 	.byte	0x04, 0x17
        /*008a*/ 	.short	(.L_25 - .L_24)
.L_24:
        /*008c*/ 	.word	0x00000000
        /*0090*/ 	.short	0x0005
        /*0092*/ 	.short	0x0020
        /*0094*/ 	.byte	0x00, 0xf0, 0x11, 0x00


	//----- nvinfo : EIATTR_KPARAM_INFO
	.align		4
.L_25:
        /*0098*/ 	.byte	0x04, 0x17
        /*009a*/ 	.short	(.L_27 - .L_26)
.L_26:
        /*009c*/ 	.word	0x00000000
        /*00a0*/ 	.short	0x0004
        /*00a2*/ 	.short	0x001c
        /*00a4*/ 	.byte	0x00, 0xf0, 0x11, 0x00


	//----- nvinfo : EIATTR_KPARAM_INFO
	.align		4
.L_27:
        /*00a8*/ 	.byte	0x04, 0x17
        /*00aa*/ 	.short	(.L_29 - .L_28)
.L_28:
        /*00ac*/ 	.word	0x00000000
        /*00b0*/ 	.short	0x0003
        /*00b2*/ 	.short	0x0018
        /*00b4*/ 	.byte	0x00, 0xf0, 0x11, 0x00


	//----- nvinfo : EIATTR_KPARAM_INFO
	.align		4
.L_29:
        /*00b8*/ 	.byte	0x04, 0x17
        /*00ba*/ 	.short	(.L_31 - .L_30)
.L_30:
        /*00bc*/ 	.word	0x00000000
        /*00c0*/ 	.short	0x0002
        /*00c2*/ 	.short	0x0010
        /*00c4*/ 	.byte	0x00, 0xf4, 0x21, 0x00


	//----- nvinfo : EIATTR_KPARAM_INFO
	.align		4
.L_31:
        /*00c8*/ 	.byte	0x04, 0x17
        /*00ca*/ 	.short	(.L_33 - .L_32)
.L_32:
        /*00cc*/ 	.word	0x00000000
        /*00d0*/ 	.short	0x0001
        /*00d2*/ 	.short	0x0008
        /*00d4*/ 	.byte	0x00, 0xf4, 0x21, 0x00


	//----- nvinfo : EIATTR_KPARAM_INFO
	.align		4
.L_33:
        /*00d8*/ 	.byte	0x04, 0x17
        /*00da*/ 	.short	(.L_35 - .L_34)
.L_34:
        /*00dc*/ 	.word	0x00000000
        /*00e0*/ 	.short	0x0000
        /*00e2*/ 	.short	0x0000
        /*00e4*/ 	.byte	0x00, 0xf4, 0x21, 0x00


	//----- nvinfo : EIATTR_SPARSE_MMA_MASK
	.align		4
.L_35:
        /*00e8*/ 	.byte	0x03, 0x50
        /*00ea*/ 	.short	0x0000


	//----- nvinfo : EIATTR_MAXREG_COUNT
	.align		4
        /*00ec*/ 	.byte	0x03, 0x1b
        /*00ee*/ 	.short	0x00ff


	//----- nvinfo : EIATTR_NUM_BARRIERS
	.align		4
        /*00f0*/ 	.byte	0x02, 0x4c
        /*00f2*/ 	.byte	0x01
	.zero		1


	//----- nvinfo : EIATTR_ANNOTATIONS
	.align		4
        /*00f4*/ 	.byte	0x04, 0x55
        /*00f6*/ 	.short	(.L_37 - .L_36)


	//   ....[0]....
.L_36:
        /*00f8*/ 	.word	0x00000001
        /*00fc*/ 	.byte	0xa0, 0x00, 0x00, 0x00, 0x01, 0x00, 0x00, 0x00, 0x10, 0x06, 0x00, 0x00, 0x01, 0x00, 0x00, 0x00
        /* <DEDUP_REMOVED lines=523> */
        /*21bc*/ 	.byte	0x50, 0x5b, 0x01, 0x00, 0x01, 0x00, 0x00, 0x00, 0x60, 0x5c, 0x01, 0x00


	//----- nvinfo : EIATTR_MERCURY_ISA_VERSION
	.align		4
.L_37:
        /*21c8*/ 	.byte	0x03, 0x5f
        /*21ca*/ 	.short	0x0101


	//----- nvinfo : EIATTR_EXIT_INSTR_OFFSETS
	.align		4
        /*21cc*/ 	.byte	0x04, 0x1c
        /*21ce*/ 	.short	(.L_39 - .L_38)


	//   ....[0]....
.L_38:
        /*21d0*/ 	.word	0x0001a3c0


	//   ....[1]....
        /*21d4*/ 	.word	0x0001a3e0


	//----- nvinfo : EIATTR_REQNTID
	.align		4
.L_39:
        /*21d8*/ 	.byte	0x04, 0x10
        /*21da*/ 	.short	(.L_41 - .L_40)
.L_40:
        /*21dc*/ 	.word	0x00000080
        /*21e0*/ 	.word	0x00000001
        /*21e4*/ 	.word	0x00000001


	//----- nvinfo : EIATTR_CBANK_PARAM_SIZE
	.align		4
.L_41:
        /*21e8*/ 	.byte	0x03, 0x19
        /*21ea*/ 	.short	0x0050


	//----- nvinfo : EIATTR_PARAM_CBANK
	.align		4
        /*21ec*/ 	.byte	0x04, 0x0a
        /*21ee*/ 	.short	(.L_43 - .L_42)
	.align		4
.L_42:
        /*21f0*/ 	.word	index@(.nv.constant0.matmul_kernel)
        /*21f4*/ 	.short	0x0210
        /*21f6*/ 	.short	0x0050


	//----- nvinfo : EIATTR_SW_WAR
	.align		4
.L_43:
        /*21f8*/ 	.byte	0x04, 0x36
        /*21fa*/ 	.short	(.L_45 - .L_44)
.L_44:
        /*21fc*/ 	.word	0x00000008
.L_45:


//--------------------- .nv.callgraph             --------------------------
	.section	.nv.callgraph,"",@"SHT_CUDA_CALLGRAPH"
	.align	4
	.sectionentsize	8
	.align		4
        /*0000*/ 	.word	0x00000000
	.align		4
        /*0004*/ 	.word	0xffffffff
	.align		4
        /*0008*/ 	.word	0x00000000
	.align		4
        /*000c*/ 	.word	0xfffffffe
	.align		4
        /*0010*/ 	.word	0x00000000
	.align		4
        /*0014*/ 	.word	0xfffffffd
	.align		4
        /*0018*/ 	.word	0x00000000
	.align		4
        /*001c*/ 	.word	0xfffffffc


//--------------------- .text.matmul_kernel       --------------------------
	.section	.text.matmul_kernel,"ax",@progbits
	.align	128
        .global         matmul_kernel
        .type           matmul_kernel,@function
        .size           matmul_kernel,(.L_x_3 - matmul_kernel)
        .other          matmul_kernel,@"STO_CUDA_ENTRY STV_DEFAULT"
matmul_kernel:
.text.matmul_kernel:
[----:B------:R-:W1:Y:S08]  /*0000*/  LDC R1, c[0x0][0x28] ;  /* 0x00000a00ff017b82 */ /* 0x000e700000000800 */
[----:B------:R-:W2:Y:S01]  /*0010*/  LDC.64 R2, c[0x0][0x228] ;  /* 0x00008a00ff027b82 */ /* 0x000ea20000000a00 */
[----:B-1----:R-:W-:Y:S01]  /*0020*/  VIADD R1, R1, 0xfffffa98 ;  /* 0xfffffa9801017836 */ /* 0x002fe20000000000 */
[----:B------:R-:W1:Y:S01]  /*0030*/  S2R R7, SR_CTAID.X ;  /* 0x0000000000077919 */ /* 0x000e620000002500 */
[----:B------:R-:W-:Y:S01]  /*0040*/  ULDC UR5, c[0x0][0x240] ;  /* 0x0000900000057ab9 */ /* 0x000fe20000000800 */
[----:B------:R-:W-:Y:S01]  /*0050*/  ULDC.64 UR6, c[0x0][0x210] ;  /* 0x0000840000067ab9 */ /* 0x000fe20000000a00 */
[----:B------:R-:W-:Y:S01]  /*0060*/  UMOV UR8, 0x400 ;  /* 0x0000040000087882 */ /* 0x000fe20000000000 */
[----:B------:R-:W3:Y:S02]  /*0070*/  S2R R152, SR_TID.X ;  /* 0x0000000000987919 */ /* 0x000ee40000002100 */
[----:B------:R-:W4:Y:S01]  /*0080*/  S2UR UR4, SR_CgaCtaId ;  /* 0x00000000000479c3 */ /* 0x000f220000008800 */
[----:B--2---:R-:W-:Y:S01]  /*0090*/  IMAD.MOV.U32 R154, RZ, RZ, R3 ;  /* 0x000000ffff9a7224 */ /* 0x004fe200078e0003 */
[----:B------:R2:W-:Y:S01]  /*00a0*/  STL.64 [R1+0x258], R2 ;  /* 0x0002580201007387 */ /* 0x0005e20000100a00 */
[----:B------:R-:W-:-:S02]  /*00b0*/  IMAD.MOV.U32 R153, RZ, RZ, R2 ;  /* 0x000000ffff997224 */ /* 0x000fc400078e0002 */
[----:B------:R-:W-:Y:S01]  /*00c0*/  VIADD R0, R154, 0x7f ;  /* 0x0000007f9a007836 */ /* 0x000fe20000000000 */
[----:B-1----:R-:W-:-:S04]  /*00d0*/  IABS R8, R7 ;  /* 0x0000000700087213 */ /* 0x002fc80000000000 */
[----:B--2---:R-:W-:-:S04]  /*00e0*/  SHF.R.S32.HI R3, RZ, 0x1f, R0 ;  /* 0x0000001fff037819 */ /* 0x004fc80000011400 */
[----:B------:R-:W-:-:S04]  /*00f0*/  LEA.HI R3, R3, R0, RZ, 0x7 ;  /* 0x0000000003037211 */ /* 0x000fc800078f38ff */
[----:B------:R-:W-:-:S05]  /*0100*/  SHF.R.S32.HI R3, RZ, 0x7, R3 ;  /* 0x00000007ff037819 */ /* 0x000fca0000011403 */
[----:B------:R-:W-:-:S05]  /*0110*/  IMAD.SHL.U32 R4, R3, 0x8, RZ ;  /* 0x0000000803047824 */ /* 0x000fca00078e00ff */
[-C--:B------:R-:W-:Y:S02]  /*0120*/  IABS R5, R4.reuse ;  /* 0x0000000400057213 */ /* 0x080fe40000000000 */
[----:B------:R-:W-:Y:S02]  /*0130*/  IABS R10, R4 ;  /* 0x00000004000a7213 */ /* 0x000fe40000000000 */
[----:B------:R-:W1:Y:S08]  /*0140*/  I2F.RP R0, R5 ;  /* 0x0000000500007306 */ /* 0x000e700000209400 */
[----:B-1----:R-:W1:Y:S02]  /*0150*/  MUFU.RCP R0, R0 ;  /* 0x0000000000007308 */ /* 0x002e640000001000 */
[----:B-1----:R-:W-:-:S02]  /*0160*/  VIADD R2, R0, 0xffffffe ;  /* 0x0ffffffe00027836 */ /* 0x002fc40000000000 */
[----:B------:R-:W-:Y:S01]  /*0170*/  IMAD.MOV R0, RZ, RZ, -R10 ;  /* 0x000000ffff007224 */ /* 0x000fe200078e0a0a */
[----:B------:R-:W-:-:S03]  /*0180*/  IABS R10, R153 ;  /* 0x00000099000a7213 */ /* 0x000fc60000000000 */
[----:B------:R1:W2:Y:S02]  /*0190*/  F2I.FTZ.U32.TRUNC.NTZ R3, R2 ;  /* 0x0000000200037305 */ /* 0x0002a4000021f000 */
[----:B-1----:R-:W-:Y:S02]  /*01a0*/  IMAD.MOV.U32 R2, RZ, RZ, RZ ;  /* 0x000000ffff027224 */ /* 0x002fe400078e00ff */
[----:B--2---:R-:W-:-:S04]  /*01b0*/  IMAD.MOV R6, RZ, RZ, -R3 ;  /* 0x000000ffff067224 */ /* 0x004fc800078e0a03 */
[----:B------:R-:W-:Y:S02]  /*01c0*/  IMAD R9, R6, R5, RZ ;  /* 0x0000000506097224 */ /* 0x000fe400078e02ff */
[----:B------:R-:W-:Y:S02]  /*01d0*/  IMAD.MOV.U32 R6, RZ, RZ, R8 ;  /* 0x000000ffff067224 */ /* 0x000fe400078e0008 */
[----:B------:R-:W-:-:S06]  /*01e0*/  IMAD.HI.U32 R3, R3, R9, R2 ;  /* 0x0000000903037227 */ /* 0x000fcc00078e0002 */
[----:B------:R-:W-:-:S04]  /*01f0*/  IMAD.HI.U32 R3, R3, R6, RZ ;  /* 0x0000000603037227 */ /* 0x000fc800078e00ff */
[----:B------:R-:W-:-:S05]  /*0200*/  IMAD R0, R3, R0, R6 ;  /* 0x0000000003007224 */ /* 0x000fca00078e0206 */
[----:B------:R-:W-:-:S13]  /*0210*/  ISETP.GT.U32.AND P1, PT, R5, R0, PT ;  /* 0x000000000500720c */ /* 0x000fda0003f24070 */
[----:B------:R-:W-:Y:S02]  /*0220*/  @!P1 IMAD.IADD R0, R0, 0x1, -R5 ;  /* 0x0000000100009824 */ /* 0x000fe400078e0a05 */
[----:B------:R-:W-:Y:S01]  /*0230*/  @!P1 VIADD R3, R3, 0x1 ;  /* 0x0000000103039836 */ /* 0x000fe20000000000 */
[----:B------:R-:W-:Y:S02]  /*0240*/  ISETP.NE.AND P1, PT, R4, RZ, PT ;  /* 0x000000ff0400720c */ /* 0x000fe40003f25270 */
[----:B------:R-:W-:Y:S02]  /*0250*/  ISETP.GE.U32.AND P0, PT, R0, R5, PT ;  /* 0x000000050000720c */ /* 0x000fe40003f06070 */
[----:B------:R-:W-:-:S04]  /*0260*/  LOP3.LUT R0, R7, R4, RZ, 0x3c, !PT ;  /* 0x0000000407007212 */ /* 0x000fc800078e3cff */
[----:B------:R-:W-:Y:S01]  /*0270*/  ISETP.GE.AND P2, PT, R0, RZ, PT ;  /* 0x000000ff0000720c */ /* 0x000fe20003f46270 */
[----:B------:R-:W-:-:S06]  /*0280*/  VIADD R0, R153, 0x7f ;  /* 0x0000007f99007836 */ /* 0x000fcc0000000000 */
[----:B------:R-:W-:-:S04]  /*0290*/  @P0 VIADD R3, R3, 0x1 ;  /* 0x0000000103030836 */ /* 0x000fc80000000000 */
[----:B------:R-:W-:Y:S01]  /*02a0*/  IMAD.MOV.U32 R2, RZ, RZ, R3 ;  /* 0x000000ffff027224 */ /* 0x000fe200078e0003 */
[----:B------:R-:W-:-:S03]  /*02b0*/  SHF.R.S32.HI R3, RZ, 0x1f, R0 ;  /* 0x0000001fff037819 */ /* 0x000fc60000011400 */
[----:B------:R-:W-:Y:S01]  /*02c0*/  @!P2 IMAD.MOV R2, RZ, RZ, -R2 ;  /* 0x000000ffff02a224 */ /* 0x000fe200078e0a02 */
[----:B------:R-:W-:Y:S02]  /*02d0*/  @!P1 LOP3.LUT R2, RZ, R4, RZ, 0x33, !PT ;  /* 0x00000004ff029212 */ /* 0x000fe400078e33ff */
[----:B------:R-:W-:-:S03]  /*02e0*/  LEA.HI R3, R3, R0, RZ, 0x7 ;  /* 0x0000000003037211 */ /* 0x000fc600078f38ff */
[----:B------:R-:W-:Y:S02]  /*02f0*/  IMAD.SHL.U32 R12, R2, 0x8, RZ ;  /* 0x00000008020c7824 */ /* 0x000fe400078e00ff */
[----:B------:R-:W-:-:S03]  /*0300*/  IMAD.MOV R2, RZ, RZ, -R2 ;  /* 0x000000ffff027224 */ /* 0x000fc600078e0a02 */
[----:B------:R-:W-:Y:S01]  /*0310*/  LEA.HI.SX32 R3, R3, -R12, 0x19 ;  /* 0x8000000c03037211 */ /* 0x000fe200078fcaff */
[----:B------:R-:W-:Y:S02]  /*0320*/  IMAD R14, R4, R2, R7 ;  /* 0x00000002040e7224 */ /* 0x000fe400078e0207 */
[----:B------:R-:W-:Y:S01]  /*0330*/  IMAD.MOV.U32 R4, RZ, RZ, RZ ;  /* 0x000000ffff047224 */ /* 0x000fe200078e00ff */
[----:B------:R-:W-:Y:S02]  /*0340*/  VIMNMX R13, R3, 0x8, PT ;  /* 0x00000008030d7848 */ /* 0x000fe40003fe0100 */
[----:B------:R-:W-:Y:S02]  /*0350*/  IABS R3, R154 ;  /* 0x0000009a00037213 */ /* 0x000fe40000000000 */
[-C--:B------:R-:W-:Y:S02]  /*0360*/  IABS R9, R13.reuse ;  /* 0x0000000d00097213 */ /* 0x080fe40000000000 */
[----:B------:R-:W-:Y:S01]  /*0370*/  IABS R2, R13 ;  /* 0x0000000d00027213 */ /* 0x000fe20000000000 */
[----:B------:R-:W1:Y:S08]  /*0380*/  I2F.RP R8, R3 ;  /* 0x0000000300087306 */ /* 0x000e700000209400 */
[----:B------:R-:W2:Y:S08]  /*0390*/  I2F.RP R0, R9 ;  /* 0x0000000900007306 */ /* 0x000eb00000209400 */
[----:B-1----:R-:W-:Y:S08]  /*03a0*/  MUFU.RCP R8, R8 ;  /* 0x0000000800087308 */ /* 0x002ff00000001000 */
[----:B--2---:R-:W1:Y:S02]  /*03b0*/  MUFU.RCP R0, R0 ;  /* 0x0000000000007308 */ /* 0x004e640000001000 */
[----:B-1----:R-:W-:Y:S01]  /*03c0*/  VIADD R5, R0, 0xffffffe ;  /* 0x0ffffffe00057836 */ /* 0x002fe20000000000 */
[----:B------:R-:W-:-:S05]  /*03d0*/  IABS R0, R14 ;  /* 0x0000000e00007213 */ /* 0x000fca0000000000 */
[----:B------:R-:W1:Y:S02]  /*03e0*/  F2I.FTZ.U32.TRUNC.NTZ R5, R5 ;  /* 0x0000000500057305 */ /* 0x000e64000021f000 */
[----:B-1----:R-:W-:-:S04]  /*03f0*/  IMAD.MOV R6, RZ, RZ, -R5 ;  /* 0x000000ffff067224 */ /* 0x002fc800078e0a05 */
[----:B------:R-:W-:Y:S02]  /*0400*/  IMAD R7, R6, R9, RZ ;  /* 0x0000000906077224 */ /* 0x000fe400078e02ff */
[----:B------:R-:W-:Y:S02]  /*0410*/  IMAD.MOV R6, RZ, RZ, -R2 ;  /* 0x000000ffff067224 */ /* 0x000fe400078e0a02 */
[----:B------:R-:W-:-:S04]  /*0420*/  IMAD.HI.U32 R5, R5, R7, R4 ;  /* 0x0000000705057227 */ /* 0x000fc800078e0004 */
[----:B------:R-:W-:Y:S02]  /*0430*/  IMAD.MOV.U32 R4, RZ, RZ, R10 ;  /* 0x000000ffff047224 */ /* 0x000fe400078e000a */
[----:B------:R-:W-:Y:S02]  /*0440*/  IMAD.HI.U32 R5, R5, R0, RZ ;  /* 0x0000000005057227 */ /* 0x000fe400078e00ff */
[----:B------:R-:W1:Y:S02]  /*0450*/  I2F.RP R2, R4 ;  /* 0x0000000400027306 */ /* 0x000e640000209400 */
[----:B------:R-:W-:Y:S02]  /*0460*/  IMAD R0, R5, R6, R0 ;  /* 0x0000000605007224 */ /* 0x000fe400078e0200 */
[----:B------:R-:W-:-:S03]  /*0470*/  VIADD R6, R8, 0xffffffe ;  /* 0x0ffffffe08067836 */ /* 0x000fc60000000000 */
[----:B------:R-:W-:Y:S01]  /*0480*/  ISETP.GT.U32.AND P1, PT, R9, R0, PT ;  /* 0x000000000900720c */ /* 0x000fe20003f24070 */
[----:B------:R-:W2:Y:S08]  /*0490*/  F2I.FTZ.U32.TRUNC.NTZ R7, R6 ;  /* 0x0000000600077305 */ /* 0x000eb0000021f000 */
[----:B-1----:R-:W1:Y:S04]  /*04a0*/  MUFU.RCP R2, R2 ;  /* 0x0000000200027308 */ /* 0x002e680000001000 */
[----:B------:R-:W-:-:S02]  /*04b0*/  @!P1 IMAD.IADD R0, R0, 0x1, -R9 ;  /* 0x0000000100009824 */ /* 0x000fc400078e0a09 */
[----:B------:R-:W-:Y:S01]  /*04c0*/  @!P1 VIADD R5, R5, 0x1 ;  /* 0x0000000105059836 */ /* 0x000fe20000000000 */
[----:B------:R-:W-:Y:S01]  /*04d0*/  ISETP.NE.AND P1, PT, R13, RZ, PT ;  /* 0x000000ff0d00720c */ /* 0x000fe20003f25270 */
[----:B--2---:R-:W-:Y:S01]  /*04e0*/  IMAD.MOV R8, RZ, RZ, -R7 ;  /* 0x000000ffff087224 */ /* 0x004fe200078e0a07 */
[----:B------:R-:W-:Y:S02]  /*04f0*/  ISETP.GE.U32.AND P0, PT, R0, R9, PT ;  /* 0x000000090000720c */ /* 0x000fe40003f06070 */
[----:B------:R-:W-:Y:S02]  /*0500*/  LOP3.LUT R0, R14, R13, RZ, 0x3c, !PT ;  /* 0x0000000d0e007212 */ /* 0x000fe400078e3cff */
[----:B---3--:R-:W-:Y:S02]  /*0510*/  SHF.R.U32.HI R9, RZ, 0x6, R152 ;  /* 0x00000006ff097819 */ /* 0x008fe40000011698 */
[----:B------:R-:W-:Y:S01]  /*0520*/  ISETP.GE.AND P2, PT, R0, RZ, PT ;  /* 0x000000ff0000720c */ /* 0x000fe20003f46270 */
[----:B-1----:R-:W-:Y:S01]  /*0530*/  VIADD R10, R2, 0xffffffe ;  /* 0x0ffffffe020a7836 */ /* 0x002fe20000000000 */
[----:B------:R-:W-:-:S03]  /*0540*/  SGXT.U32 R9, R9, 0x1 ;  /* 0x000000010909781a */ /* 0x000fc60000000000 */
[----:B------:R1:W2:Y:S02]  /*0550*/  F2I.FTZ.U32.TRUNC.NTZ R11, R10 ;  /* 0x0000000a000b7305 */ /* 0x0002a4000021f000 */
[----:B------:R-:W-:-:S06]  /*0560*/  @P0 VIADD R5, R5, 0x1 ;  /* 0x0000000105050836 */ /* 0x000fcc0000000000 */
[----:B------:R-:W-:Y:S01]  /*0570*/  @!P2 IMAD.MOV R5, RZ, RZ, -R5 ;  /* 0x000000ffff05a224 */ /* 0x000fe200078e0a05 */
[----:B------:R-:W-:Y:S01]  /*0580*/  @!P1 LOP3.LUT R5, RZ, R13, RZ, 0x33, !PT ;  /* 0x0000000dff059212 */ /* 0x000fe200078e33ff */
[----:B-1----:R-:W-:-:S04]  /*0590*/  IMAD.MOV.U32 R10, RZ, RZ, RZ ;  /* 0x000000ffff0a7224 */ /* 0x002fc800078e00ff */
[----:B------:R-:W-:Y:S02]  /*05a0*/  IMAD.MOV R2, RZ, RZ, -R5 ;  /* 0x000000ffff027224 */ /* 0x000fe400078e0a05 */
[----:B--2---:R-:W-:Y:S02]  /*05b0*/  IMAD.MOV R6, RZ, RZ, -R11 ;  /* 0x000000ffff067224 */ /* 0x004fe400078e0a0b */
[----:B------:R-:W-:Y:S02]  /*05c0*/  IMAD.SHL.U32 R0, R5, 0x80, RZ ;  /* 0x0000008005007824 */ /* 0x000fe400078e00ff */
[----:B------:R-:W-:Y:S02]  /*05d0*/  IMAD.MOV.U32 R5, RZ, RZ, R6 ;  /* 0x000000ffff057224 */ /* 0x000fe400078e0006 */
[----:B------:R-:W-:Y:S01]  /*05e0*/  IMAD R2, R13, R2, R14 ;  /* 0x000000020d027224 */ /* 0x000fe200078e020e */
[----:B------:R-:W-:Y:S01]  /*05f0*/  LOP3.LUT R9, R0, R9, RZ, 0xfc, !PT ;  /* 0x0000000900097212 */ /* 0x000fe200078efcff */
[----:B------:R-:W-:Y:S01]  /*0600*/  IMAD R13, R8, R3, RZ ;  /* 0x00000003080d7224 */ /* 0x000fe200078e02ff */
[----:B------:R1:W-:Y:S01]  /*0610*/  STL [R1+0x3a8], R0 ;  /* 0x0003a80001007387 */ /* 0x0003e20000100800 */
[----:B------:R-:W-:Y:S01]  /*0620*/  IMAD.MOV.U32 R6, RZ, RZ, RZ ;  /* 0x000000ffff067224 */ /* 0x000fe200078e00ff */
[----:B------:R-:W-:Y:S01]  /*0630*/  LOP3.LUT R23, R9, 0x7e, RZ, 0xfc, !PT ;  /* 0x0000007e09177812 */ /* 0x000fe200078efcff */
[----:B------:R-:W-:Y:S01]  /*0640*/  IMAD R5, R5, R4, RZ ;  /* 0x0000000405057224 */ /* 0x000fe200078e02ff */
[----:B------:R-:W-:Y:S01]  /*0650*/  IABS R8, R9 ;  /* 0x0000000900087213 */ /* 0x000fe20000000000 */
[----:B------:R-:W-:Y:S01]  /*0660*/  IMAD.HI.U32 R7, R7, R13, R6 ;  /* 0x0000000d07077227 */ /* 0x000fe200078e0006 */
[----:B------:R-:W-:-:S02]  /*0670*/  IABS R18, R23 ;  /* 0x0000001700127213 */ /* 0x000fc40000000000 */
[----:B------:R-:W-:Y:S01]  /*0680*/  LOP3.LUT R15, R9, 0x4, RZ, 0xfc, !PT ;  /* 0x00000004090f7812 */ /* 0x000fe200078efcff */
[----:B------:R-:W-:Y:S01]  /*0690*/  IMAD.HI.U32 R6, R11, R5, R10 ;  /* 0x000000050b067227 */ /* 0x000fe200078e000a */
[C---:B------:R-:W-:Y:S02]  /*06a0*/  LOP3.LUT R17, R9.reuse, 0x6, RZ, 0xfc, !PT ;  /* 0x0000000609117812 */ /* 0x040fe400078efcff */
[----:B------:R-:W-:Y:S01]  /*06b0*/  IABS R14, R15 ;  /* 0x0000000f000e7213 */ /* 0x000fe20000000000 */
[----:B------:R-:W-:Y:S01]  /*06c0*/  IMAD.IADD R10, R12, 0x1, R2 ;  /* 0x000000010c0a7824 */ /* 0x000fe200078e0202 */
[----:B------:R-:W-:Y:S01]  /*06d0*/  LOP3.LUT R2, R9, 0x2, RZ, 0xfc, !PT ;  /* 0x0000000209027812 */ /* 0x000fe200078efcff */
[C---:B------:R-:W-:Y:S01]  /*06e0*/  IMAD.HI.U32 R5, R7.reuse, R18, RZ ;  /* 0x0000001207057227 */ /* 0x040fe200078e00ff */
[----:B------:R-:W-:Y:S02]  /*06f0*/  IABS R16, R17 ;  /* 0x0000001100107213 */ /* 0x000fe40000000000 */
[----:B------:R-:W-:Y:S01]  /*0700*/  ISETP.GE.AND P1, PT, R2, RZ, PT ;  /* 0x000000ff0200720c */ /* 0x000fe20003f26270 */
[----:B------:R-:W-:Y:S01]  /*0710*/  IMAD.MOV R13, RZ, RZ, -R5 ;  /* 0x000000ffff0d7224 */ /* 0x000fe200078e0a05 */
[----:B------:R-:W-:Y:S01]  /*0720*/  IABS R12, R2 ;  /* 0x00000002000c7213 */ /* 0x000fe20000000000 */
[----:B------:R-:W-:Y:S01]  /*0730*/  IMAD.HI.U32 R2, R7, R8, RZ ;  /* 0x0000000807027227 */ /* 0x000fe200078e00ff */
[----:B------:R-:W-:-:S02]  /*0740*/  ISETP.GE.AND P4, PT, R15, RZ, PT ;  /* 0x000000ff0f00720c */ /* 0x000fc40003f86270 */
[C---:B------:R-:W-:Y:S01]  /*0750*/  LOP3.LUT R19, R9.reuse, 0xc, RZ, 0xfc, !PT ;  /* 0x0000000c09137812 */ /* 0x040fe200078efcff */
[----:B------:R-:W-:Y:S01]  /*0760*/  IMAD.MOV R11, RZ, RZ, -R2 ;  /* 0x000000ffff0b7224 */ /* 0x000fe200078e0a02 */
[----:B------:R-:W-:Y:S01]  /*0770*/  LOP3.LUT R21, R9, 0xe, RZ, 0xfc, !PT ;  /* 0x0000000e09157812 */ /* 0x000fe200078efcff */
[----:B------:R-:W-:Y:S01]  /*0780*/  IMAD.HI.U32 R2, R7, R12, RZ ;  /* 0x0000000c07027227 */ /* 0x000fe200078e00ff */
[----:B------:R-:W-:Y:S02]  /*0790*/  IABS R22, R19 ;  /* 0x0000001300167213 */ /* 0x000fe40000000000 */
[----:B------:R-:W-:Y:S01]  /*07a0*/  IABS R24, R21 ;  /* 0x0000001500187213 */ /* 0x000fe20000000000 */
[----:B------:R-:W-:Y:S01]  /*07b0*/  IMAD R8, R3, R11, R8 ;  /* 0x0000000b03087224 */ /* 0x000fe200078e0208 */
[----:B------:R-:W-:Y:S01]  /*07c0*/  ISETP.GE.AND P2, PT, R17, RZ, PT ;  /* 0x000000ff1100720c */ /* 0x000fe20003f46270 */
[----:B------:R-:W-:Y:S01]  /*07d0*/  IMAD.HI.U32 R5, R7, R14, RZ ;  /* 0x0000000e07057227 */ /* 0x000fe200078e00ff */
[----:B------:R-:W-:-:S02]  /*07e0*/  LOP3.LUT R25, R9, 0x12, RZ, 0xfc, !PT ;  /* 0x0000001209197812 */ /* 0x000fc400078efcff */
[----:B------:R-:W-:Y:S01]  /*07f0*/  ISETP.GT.U32.AND P3, PT, R3, R8, PT ;  /* 0x000000080300720c */ /* 0x000fe20003f64070 */
[----:B------:R-:W-:Y:S01]  /*0800*/  IMAD.MOV R11, RZ, RZ, -R2 ;  /* 0x000000ffff0b7224 */ /* 0x000fe200078e0a02 */
[C---:B------:R-:W-:Y:S01]  /*0810*/  LOP3.LUT R27, R9.reuse, 0x14, RZ, 0xfc, !PT ;  /* 0x00000014091b7812 */ /* 0x040fe200078efcff */
[----:B------:R-:W-:Y:S01]  /*0820*/  IMAD.MOV R5, RZ, RZ, -R5 ;  /* 0x000000ffff057224 */ /* 0x000fe200078e0a05 */
[----:B------:R-:W-:Y:S01]  /*0830*/  LOP3.LUT R30, R9, 0x18, RZ, 0xfc, !PT ;  /* 0x00000018091e7812 */ /* 0x000fe200078efcff */
[----:B------:R-:W-:Y:S01]  /*0840*/  IMAD R12, R3, R11, R12 ;  /* 0x0000000b030c7224 */ /* 0x000fe200078e020c */
[----:B------:R-:W-:Y:S01]  /*0850*/  LOP3.LUT R11, R9, 0xa, RZ, 0xfc, !PT ;  /* 0x0000000a090b7812 */ /* 0x000fe200078efcff */
[C---:B------:R-:W-:Y:S01]  /*0860*/  IMAD R18, R3.reuse, R13, R18 ;  /* 0x0000000d03127224 */ /* 0x040fe200078e0212 */
[----:B------:R-:W-:Y:S01]  /*0870*/  IABS R28, R30 ;  /* 0x0000001e001c7213 */ /* 0x000fe20000000000 */
[C---:B------:R-:W-:Y:S01]  /*0880*/  IMAD R13, R3.reuse, R5, R14 ;  /* 0x00000005030d7224 */ /* 0x040fe200078e020e */
[----:B------:R-:W-:Y:S01]  /*0890*/  ISETP.GT.U32.AND P0, PT, R3, R12, PT ;  /* 0x0000000c0300720c */ /* 0x000fe20003f04070 */
[----:B------:R-:W-:Y:S01]  /*08a0*/  IMAD.HI.U32 R2, R7, R16, RZ ;  /* 0x0000001007027227 */ /* 0x000fe200078e00ff */
[----:B------:R-:W-:-:S02]  /*08b0*/  LOP3.LUT R5, R9, 0x8, RZ, 0xfc, !PT ;  /* 0x0000000809057812 */ /* 0x000fc400078efcff */
[C---:B------:R-:W-:Y:S01]  /*08c0*/  ISETP.GT.U32.AND P6, PT, R3.reuse, R13, PT ;  /* 0x0000000d0300720c */ /* 0x040fe20003fc4070 */
[----:B------:R-:W-:Y:S01]  /*08d0*/  IMAD.MOV R2, RZ, RZ, -R2 ;  /* 0x000000ffff027224 */ /* 0x000fe200078e0a02 */
[C---:B------:R-:W-:Y:S01]  /*08e0*/  ISETP.GT.U32.AND P5, PT, R3.reuse, R18, PT ;  /* 0x000000120300720c */ /* 0x040fe20003fa4070 */
[--C-:B------:R-:W-:Y:S01]  /*08f0*/  @!P3 IMAD.IADD R8, R8, 0x1, -R3.reuse ;  /* 0x000000010808b824 */ /* 0x100fe200078e0a03 */
[----:B------:R-:W-:Y:S01]  /*0900*/  IABS R20, R11 ;  /* 0x0000000b00147213 */ /* 0x000fe20000000000 */
[C---:B------:R-:W-:Y:S01]  /*0910*/  IMAD R14, R3.reuse, R2, R16 ;  /* 0x00000002030e7224 */ /* 0x040fe200078e0210 */
[----:B------:R-:W-:Y:S02]  /*0920*/  IABS R16, R5 ;  /* 0x0000000500107213 */ /* 0x000fe40000000000 */
[----:B------:R-:W-:Y:S01]  /*0930*/  ISETP.GT.U32.AND P3, PT, R3, R8, PT ;  /* 0x000000080300720c */ /* 0x000fe20003f64070 */
[----:B------:R-:W-:Y:S01]  /*0940*/  @!P0 IMAD.IADD R12, R12, 0x1, -R3 ;  /* 0x000000010c0c8824 */ /* 0x000fe200078e0a03 */
[----:B------:R-:W-:Y:S01]  /*0950*/  LOP3.LUT R29, R9, 0x16, RZ, 0xfc, !PT ;  /* 0x00000016091d7812 */ /* 0x000fe200078efcff */
[----:B------:R-:W-:Y:S01]  /*0960*/  IMAD.HI.U32 R2, R7, R16, RZ ;  /* 0x0000001007027227 */ /* 0x000fe200078e00ff */
[----:B------:R-:W-:-:S02]  /*0970*/  LOP3.LUT R31, R9, 0x22, RZ, 0xfc, !PT ;  /* 0x00000022091f7812 */ /* 0x000fc400078efcff */
[----:B------:R-:W-:Y:S01]  /*0980*/  ISETP.GT.U32.AND P0, PT, R3, R12, PT ;  /* 0x0000000c0300720c */ /* 0x000fe20003f04070 */
[--C-:B------:R-:W-:Y:S01]  /*0990*/  @!P6 IMAD.IADD R13, R13, 0x1, -R3.reuse ;  /* 0x000000010d0de824 */ /* 0x100fe200078e0a03 */
[----:B------:R-:W-:Y:S01]  /*09a0*/  IABS R26, R29 ;  /* 0x0000001d001a7213 */ /* 0x000fe20000000000 */
[----:B------:R-:W-:Y:S01]  /*09b0*/  IMAD.MOV R2, RZ, RZ, -R2 ;  /* 0x000000ffff027224 */ /* 0x000fe200078e0a02 */
[----:B------:R-:W-:Y:S01]  /*09c0*/  LOP3.LUT R35, R9, 0x2c, RZ, 0xfc, !PT ;  /* 0x0000002c09237812 */ /* 0x000fe200078efcff */
[----:B------:R-:W-:Y:S01]  /*09d0*/  @!P5 IMAD.IADD R18, R18, 0x1, -R3 ;  /* 0x000000011212d824 */ /* 0x000fe200078e0a03 */
[C---:B------:R-:W-:Y:S01]  /*09e0*/  ISETP.GT.U32.AND P6, PT, R3.reuse, R13, PT ;  /* 0x0000000d0300720c */ /* 0x040fe20003fc4070 */
[----:B------:R-:W-:Y:S01]  /*09f0*/  IMAD R15, R3, R2, R16 ;  /* 0x00000002030f7224 */ /* 0x000fe200078e0210 */
[----:B------:R-:W-:Y:S01]  /*0a00*/  LOP3.LUT R39, R9, 0x30, RZ, 0xfc, !PT ;  /* 0x0000003009277812 */ /* 0x000fe200078efcff */
[----:B------:R-:W-:Y:S01]  /*0a10*/  IMAD.HI.U32 R2, R7, R20, RZ ;  /* 0x0000001407027227 */ /* 0x000fe200078e00ff */
[----:B------:R-:W-:-:S02]  /*0a20*/  ISETP.GT.U32.AND P5, PT, R3, R18, PT ;  /* 0x000000120300720c */ /* 0x000fc40003fa4070 */
[----:B------:R-:W-:Y:S01]  /*0a30*/  IABS R38, R39 ;  /* 0x0000002700267213 */ /* 0x000fe20000000000 */
[--C-:B------:R-:W-:Y:S01]  /*0a40*/  @!P0 IMAD.IADD R12, R12, 0x1, -R3.reuse ;  /* 0x000000010c0c8824 */ /* 0x100fe200078e0a03 */
[----:B------:R-:W-:Y:S01]  /*0a50*/  ISETP.GT.U32.AND P0, PT, R3, R15, PT ;  /* 0x0000000f0300720c */ /* 0x000fe20003f04070 */
[--C-:B------:R-:W-:Y:S01]  /*0a60*/  @!P3 IMAD.IADD R8, R8, 0x1, -R3.reuse ;  /* 0x000000010808b824 */ /* 0x100fe200078e0a03 */
[----:B------:R-:W-:Y:S01]  /*0a70*/  ISETP.GE.AND P3, PT, R5, RZ, PT ;  /* 0x000000ff0500720c */ /* 0x000fe20003f66270 */
[----:B------:R-:W-:Y:S01]  /*0a80*/  IMAD.MOV R2, RZ, RZ, -R2 ;  /* 0x000000ffff027224 */ /* 0x000fe200078e0a02 */
[----:B------:R-:W-:Y:S01]  /*0a90*/  LOP3.LUT R37, R9, 0x2e, RZ, 0xfc, !PT ;  /* 0x0000002e09257812 */ /* 0x000fe200078efcff */
[----:B------:R-:W-:Y:S01]  /*0aa0*/  @!P6 IMAD.IADD R13, R13, 0x1, -R3 ;  /* 0x000000010d0de824 */ /* 0x000fe200078e0a03 */
[----:B------:R-:W-:Y:S01]  /*0ab0*/  ISETP.GE.AND P6, PT, R9, RZ, PT ;  /* 0x000000ff0900720c */ /* 0x000fe20003fc6270 */
[----:B------:R-:W-:Y:S01]  /*0ac0*/  IMAD.HI.U32 R5, R7, R22, RZ ;  /* 0x0000001607057227 */ /* 0x000fe200078e00ff */
[----:B------:R-:W-:-:S02]  /*0ad0*/  IABS R36, R37 ;  /* 0x0000002500247213 */ /* 0x000fc40000000000 */
[----:B------:R-:W-:Y:S01]  /*0ae0*/  LOP3.LUT R41, R9, 0x34, RZ, 0xfc, !PT ;  /* 0x0000003409297812 */ /* 0x000fe200078efcff */
[--C-:B------:R-:W-:Y:S01]  /*0af0*/  @!P5 IMAD.IADD R18, R18, 0x1, -R3.reuse ;  /* 0x000000011212d824 */ /* 0x100fe200078e0a03 */
[----:B------:R-:W-:Y:S01]  /*0b00*/  ISETP.GT.U32.AND P5, PT, R3, R14, PT ;  /* 0x0000000e0300720c */ /* 0x000fe20003fa4070 */
[----:B------:R-:W-:Y:S01]  /*0b10*/  @!P0 IMAD.IADD R15, R15, 0x1, -R3 ;  /* 0x000000010f0f8824 */ /* 0x000fe200078e0a03 */
[----:B------:R-:W-:Y:S01]  /*0b20*/  LOP3.LUT R42, R9, 0x36, RZ, 0xfc, !PT ;  /* 0x00000036092a7812 */ /* 0x000fe200078efcff */
[----:B------:R-:W-:Y:S01]  /*0b30*/  IMAD R16, R3, R2, R20 ;  /* 0x0000000203107224 */ /* 0x000fe200078e0214 */
[----:B------:R-:W-:Y:S01]  /*0b40*/  LOP3.LUT R43, R9, 0x3e, RZ, 0xfc, !PT ;  /* 0x0000003e092b7812 */ /* 0x000fe200078efcff */
[----:B------:R-:W-:Y:S01]  /*0b50*/  IMAD.HI.U32 R2, R7, R24, RZ ;  /* 0x0000001807027227 */ /* 0x000fe200078e00ff */
[----:B------:R-:W-:Y:S02]  /*0b60*/  IABS R40, R42 ;  /* 0x0000002a00287213 */ /* 0x000fe40000000000 */
[----:B------:R-:W-:Y:S01]  /*0b70*/  IABS R44, R43 ;  /* 0x0000002b002c7213 */ /* 0x000fe20000000000 */
[----:B------:R-:W-:Y:S01]  /*0b80*/  @!P6 IMAD.MOV R8, RZ, RZ, -R8 ;  /* 0x000000ffff08e224 */ /* 0x000fe200078e0a08 */
[----:B------:R-:W-:Y:S01]  /*0b90*/  ISETP.GT.U32.AND P6, PT, R3, R15, PT ;  /* 0x0000000f0300720c */ /* 0x000fe20003fc4070 */
[----:B------:R-:W-:Y:S01]  /*0ba0*/  IMAD.MOV R5, RZ, RZ, -R5 ;  /* 0x000000ffff057224 */ /* 0x000fe200078e0a05 */
[C---:B------:R-:W-:Y:S01]  /*0bb0*/  LOP3.LUT R45, R9.reuse, 0x40, RZ, 0xfc, !PT ;  /* 0x00000040092d7812 */ /* 0x040fe200078efcff */
[----:B------:R-:W-:Y:S01]  /*0bc0*/  IMAD.MOV R2, RZ, RZ, -R2 ;  /* 0x000000ffff027224 */ /* 0x000fe200078e0a02 */
[----:B------:R-:W-:Y:S01]  /*0bd0*/  LOP3.LUT R49, R9, 0x44, RZ, 0xfc, !PT ;  /* 0x0000004409317812 */ /* 0x000fe200078efcff */
[C---:B------:R-:W-:Y:S01]  /*0be0*/  IMAD R17, R3.reuse, R5, R22 ;  /* 0x0000000503117224 */ /* 0x040fe200078e0216 */
[----:B------:R-:W-:Y:S01]  /*0bf0*/  IABS R22, R25 ;  /* 0x0000001900167213 */ /* 0x000fe20000000000 */
[----:B------:R-:W-:Y:S01]  /*0c00*/  IMAD.MOV.U32 R5, RZ, RZ, R18 ;  /* 0x000000ffff057224 */ /* 0x000fe200078e0012 */
[----:B------:R-:W-:Y:S01]  /*0c10*/  IABS R48, R49 ;  /* 0x0000003100307213 */ /* 0x000fe20000000000 */
[----:B------:R-:W-:Y:S01]  /*0c20*/  IMAD R18, R3, R2, R24 ;  /* 0x0000000203127224 */ /* 0x000fe200078e0218 */
[----:B------:R-:W-:Y:S01]  /*0c30*/  IABS R24, R27 ;  /* 0x0000001b00187213 */ /* 0x000fe20000000000 */
[--C-:B------:R-:W-:Y:S01]  /*0c40*/  @!P5 IMAD.IADD R14, R14, 0x1, -R3.reuse ;  /* 0x000000010e0ed824 */ /* 0x100fe200078e0a03 */
[----:B------:R-:W-:Y:S01]  /*0c50*/  ISETP.GE.AND P5, PT, R23, RZ, PT ;  /* 0x000000ff1700720c */ /* 0x000fe20003fa6270 */
[----:B------:R-:W-:Y:S01]  /*0c60*/  @!P6 IMAD.IADD R15, R15, 0x1, -R3 ;  /* 0x000000010f0fe824 */ /* 0x000fe200078e0a03 */
[C---:B------:R-:W-:Y:S01]  /*0c70*/  ISETP.GT.U32.AND P6, PT, R3.reuse, R18, PT ;  /* 0x000000120300720c */ /* 0x040fe20003fc4070 */
[----:B------:R-:W-:Y:S01]  /*0c80*/  @!P4 IMAD.MOV R13, RZ, RZ, -R13 ;  /* 0x000000ffff0dc224 */ /* 0x000fe200078e0a0d */
[----:B------:R-:W-:Y:S01]  /*0c90*/  ISETP.GT.U32.AND P0, PT, R3, R14, PT ;  /* 0x0000000e0300720c */ /* 0x000fe20003f04070 */
[----:B------:R-:W-:Y:S01]  /*0ca0*/  @!P1 IMAD.MOV R12, RZ, RZ, -R12 ;  /* 0x000000ffff0c9224 */ /* 0x000fe200078e0a0c */
[----:B------:R-:W-:Y:S01]  /*0cb0*/  LOP3.LUT R23, R9, 0x10, RZ, 0xfc, !PT ;  /* 0x0000001009177812 */ /* 0x000fe200078efcff */
[----:B------:R-:W-:Y:S01]  /*0cc0*/  @!P3 IMAD.MOV R15, RZ, RZ, -R15 ;  /* 0x000000ffff0fb224 */ /* 0x000fe200078e0a0f */
[----:B------:R-:W-:-:S02]  /*0cd0*/  ISETP.GT.U32.AND P4, PT, R3, R17, PT ;  /* 0x000000110300720c */ /* 0x000fc40003f84070 */
[----:B------:R-:W-:Y:S02]  /*0ce0*/  IABS R20, R23 ;  /* 0x0000001700147213 */ /* 0x000fe40000000000 */
[----:B------:R-:W-:Y:S01]  /*0cf0*/  ISETP.GE.AND P1, PT, R11, RZ, PT ;  /* 0x000000ff0b00720c */ /* 0x000fe20003f26270 */
[----:B------:R-:W-:Y:S01]  /*0d00*/  @!P5 IMAD.MOV R5, RZ, RZ, -R5 ;  /* 0x000000ffff05d224 */ /* 0x000fe200078e0a05 */
[----:B------:R-:W-:Y:S01]  /*0d10*/  ISETP.GT.U32.AND P5, PT, R3, R16, PT ;  /* 0x000000100300720c */ /* 0x000fe20003fa4070 */
[--C-:B------:R-:W-:Y:S01]  /*0d20*/  @!P6 IMAD.IADD R18, R18, 0x1, -R3.reuse ;  /* 0x000000011212e824 */ /* 0x100fe200078e0a03 */
[----:B------:R-:W-:Y:S01]  /*0d30*/  LOP3.LUT R51, R9, 0x46, RZ, 0xfc, !PT ;  /* 0x0000004609337812 */ /* 0x000fe200078efcff */
[----:B------:R-:W-:Y:S01]  /*0d40*/  IMAD.HI.U32 R2, R7, R20, RZ ;  /* 0x0000001407027227 */ /* 0x000fe200078e00ff */
[----:B------:R-:W-:Y:S02]  /*0d50*/  LOP3.LUT R54, R9, 0x4c, RZ, 0xfc, !PT ;  /* 0x0000004c09367812 */ /* 0x000fe400078efcff */
[----:B------:R-:W-:Y:S01]  /*0d60*/  ISETP.GT.U32.AND P6, PT, R3, R18, PT ;  /* 0x000000120300720c */ /* 0x000fe20003fc4070 */
[----:B------:R-:W-:Y:S01]  /*0d70*/  @!P0 IMAD.IADD R14, R14, 0x1, -R3 ;  /* 0x000000010e0e8824 */ /* 0x000fe200078e0a03 */
[----:B------:R-:W-:Y:S01]  /*0d80*/  ISETP.GE.AND P0, PT, R19, RZ, PT ;  /* 0x000000ff1300720c */ /* 0x000fe20003f06270 */
[----:B------:R-:W-:Y:S01]  /*0d90*/  IMAD.MOV R19, RZ, RZ, -R2 ;  /* 0x000000ffff137224 */ /* 0x000fe200078e0a02 */
[----:B------:R-:W-:Y:S01]  /*0da0*/  IABS R52, R54 ;  /* 0x0000003600347213 */ /* 0x000fe20000000000 */
[----:B------:R-:W-:Y:S01]  /*0db0*/  IMAD.HI.U32 R2, R7, R22, RZ ;  /* 0x0000001607027227 */ /* 0x000fe200078e00ff */
[----:B------:R-:W-:-:S02]  /*0dc0*/  LOP3.LUT R53, R9, 0x4a, RZ, 0xfc, !PT ;  /* 0x0000004a09357812 */ /* 0x000fc400078efcff */
[----:B------:R-:W-:Y:S01]  /*0dd0*/  LOP3.LUT R55, R9, 0x50, RZ, 0xfc, !PT ;  /* 0x0000005009377812 */ /* 0x000fe200078efcff */
[----:B------:R-:W-:Y:S01]  /*0de0*/  IMAD.MOV R2, RZ, RZ, -R2 ;  /* 0x000000ffff027224 */ /* 0x000fe200078e0a02 */
[----:B------:R-:W-:Y:S01]  /*0df0*/  IABS R50, R53 ;  /* 0x0000003500327213 */ /* 0x000fe20000000000 */
[----:B------:R-:W-:Y:S01]  /*0e00*/  IMAD R19, R3, R19, R20 ;  /* 0x0000001303137224 */ /* 0x000fe200078e0214 */
[----:B------:R-:W-:Y:S01]  /*0e10*/  LOP3.LUT R57, R9, 0x62, RZ, 0xfc, !PT ;  /* 0x0000006209397812 */ /* 0x000fe200078efcff */
[--C-:B------:R-:W-:Y:S01]  /*0e20*/  @!P5 IMAD.IADD R16, R16, 0x1, -R3.reuse ;  /* 0x000000011010d824 */ /* 0x100fe200078e0a03 */
[----:B------:R-:W-:Y:S01]  /*0e30*/  ISETP.GE.AND P5, PT, R21, RZ, PT ;  /* 0x000000ff1500720c */ /* 0x000fe20003fa6270 */
[C---:B------:R-:W-:Y:S01]  /*0e40*/  IMAD R20, R3.reuse, R2, R22 ;  /* 0x0000000203147224 */ /* 0x040fe200078e0216 */
[----:B------:R-:W-:Y:S01]  /*0e50*/  IABS R64, R57 ;  /* 0x0000003900407213 */ /* 0x000fe20000000000 */
[----:B------:R-:W-:Y:S01]  /*0e60*/  @!P2 IMAD.MOV R14, RZ, RZ, -R14 ;  /* 0x000000ffff0ea224 */ /* 0x000fe200078e0a0e */
[C---:B------:R-:W-:Y:S01]  /*0e70*/  ISETP.GT.U32.AND P2, PT, R3.reuse, R16, PT ;  /* 0x000000100300720c */ /* 0x040fe20003f44070 */
[--C-:B------:R-:W-:Y:S01]  /*0e80*/  @!P6 IMAD.IADD R18, R18, 0x1, -R3.reuse ;  /* 0x000000011212e824 */ /* 0x100fe200078e0a03 */
[----:B------:R-:W-:Y:S01]  /*0e90*/  ISETP.GT.U32.AND P6, PT, R3, R20, PT ;  /* 0x000000140300720c */ /* 0x000fe20003fc4070 */
[----:B------:R-:W-:Y:S01]  /*0ea0*/  @!P4 IMAD.IADD R17, R17, 0x1, -R3 ;  /* 0x000000011111c824 */ /* 0x000fe200078e0a03 */
[----:B------:R-:W-:Y:S01]  /*0eb0*/  LOP3.LUT R61, R9, 0x6c, RZ, 0xfc, !PT ;  /* 0x0000006c093d7812 */ /* 0x000fe200078efcff */
[----:B------:R-:W-:Y:S01]  /*0ec0*/  IMAD.HI.U32 R2, R7, R24, RZ ;  /* 0x0000001807027227 */ /* 0x000fe200078e00ff */
[----:B------:R-:W-:-:S02]  /*0ed0*/  LOP3.LUT R59, R9, 0x6a, RZ, 0xfc, !PT ;  /* 0x0000006a093b7812 */ /* 0x000fc400078efcff */
[----:B------:R-:W-:Y:S01]  /*0ee0*/  ISETP.GT.U32.AND P4, PT, R3, R17, PT ;  /* 0x000000110300720c */ /* 0x000fe20003f84070 */
[----:B------:R-:W-:Y:S01]  /*0ef0*/  IMAD.MOV R2, RZ, RZ, -R2 ;  /* 0x000000ffff027224 */ /* 0x000fe200078e0a02 */
[----:B------:R-:W-:Y:S01]  /*0f00*/  IABS R82, R61 ;  /* 0x0000003d00527213 */ /* 0x000fe20000000000 */
[----:B------:R-:W-:Y:S01]  /*0f10*/  IMAD.HI.U32 R11, R7, R26, RZ ;  /* 0x0000001a070b7227 */ /* 0x000fe200078e00ff */
[----:B------:R-:W-:Y:S02]  /*0f20*/  IABS R80, R59 ;  /* 0x0000003b00507213 */ /* 0x000fe40000000000 */
[----:B------:R-:W-:Y:S01]  /*0f30*/  LOP3.LUT R63, R9, 0x70, RZ, 0xfc, !PT ;  /* 0x00000070093f7812 */ /* 0x000fe200078efcff */
[--C-:B------:R-:W-:Y:S01]  /*0f40*/  @!P2 IMAD.IADD R16, R16, 0x1, -R3.reuse ;  /* 0x000000011010a824 */ /* 0x100fe200078e0a03 */
[----:B------:R-:W-:Y:S01]  /*0f50*/  ISETP.GT.U32.AND P2, PT, R3, R19, PT ;  /* 0x000000130300720c */ /* 0x000fe20003f44070 */
[----:B------:R-:W-:Y:S01]  /*0f60*/  @!P6 IMAD.IADD R20, R20, 0x1, -R3 ;  /* 0x000000011414e824 */ /* 0x000fe200078e0a03 */
[----:B------:R-:W-:Y:S01]  /*0f70*/  IABS R86, R63 ;  /* 0x0000003f00567213 */ /* 0x000fe20000000000 */
[----:B------:R-:W-:Y:S01]  /*0f80*/  @!P1 IMAD.MOV R16, RZ, RZ, -R16 ;  /* 0x000000ffff109224 */ /* 0x000fe200078e0a10 */
[----:B------:R-:W-:Y:S01]  /*0f90*/  LOP3.LUT R65, R9, 0x72, RZ, 0xfc, !PT ;  /* 0x0000007209417812 */ /* 0x000fe200078efcff */
[C---:B------:R-:W-:Y:S01]  /*0fa0*/  IMAD R21, R3.reuse, R2, R24 ;  /* 0x0000000203157224 */ /* 0x040fe200078e0218 */
[----:B------:R-:W-:Y:S01]  /*0fb0*/  ISETP.GT.U32.AND P1, PT, R3, R20, PT ;  /* 0x000000140300720c */ /* 0x000fe20003f24070 */
[----:B------:R-:W-:Y:S01]  /*0fc0*/  IMAD.HI.U32 R2, R7, R28, RZ ;  /* 0x0000001c07027227 */ /* 0x000fe200078e00ff */
[----:B------:R-:W-:-:S02]  /*0fd0*/  IABS R88, R65 ;  /* 0x0000004100587213 */ /* 0x000fc40000000000 */
[----:B------:R-:W-:Y:S01]  /*0fe0*/  ISETP.GT.U32.AND P3, PT, R3, R21, PT ;  /* 0x000000150300720c */ /* 0x000fe20003f64070 */
[----:B------:R-:W-:Y:S01]  /*0ff0*/  IMAD.MOV R2, RZ, RZ, -R2 ;  /* 0x000000ffff027224 */ /* 0x000fe200078e0a02 */
[----:B------:R-:W-:Y:S01]  /*1000*/  LOP3.LUT R67, R9, 0x74, RZ, 0xfc, !PT ;  /* 0x0000007409437812 */ /* 0x000fe200078efcff */
[----:B------:R-:W-:Y:S01]  /*1010*/  @!P4 IMAD.IADD R17, R17, 0x1, -R3 ;  /* 0x000000011111c824 */ /* 0x000fe200078e0a03 */
[----:B------:R-:W-:Y:S01]  /*1020*/  ISETP.GE.AND P4, PT, R23, RZ, PT ;  /* 0x000000ff1700720c */ /* 0x000fe20003f86270 */
[----:B------:R-:W-:Y:S01]  /*1030*/  IMAD R23, R3, R2, R28 ;  /* 0x0000000203177224 */ /* 0x000fe200078e021c */
[----:B------:R-:W-:Y:S01]  /*1040*/  IABS R90, R67 ;  /* 0x00000043005a7213 */ /* 0x000fe20000000000 */
[----:B------:R-:W-:Y:S01]  /*1050*/  IMAD.MOV R11, RZ, RZ, -R11 ;  /* 0x000000ffff0b7224 */ /* 0x000fe200078e0a0b */
[----:B------:R-:W-:Y:S01]  /*1060*/  LOP3.LUT R69, R9, 0x76, RZ, 0xfc, !PT ;  /* 0x0000007609457812 */ /* 0x000fe200078efcff */
[--C-:B------:R-:W-:Y:S01]  /*1070*/  @!P2 IMAD.IADD R19, R19, 0x1, -R3.reuse ;  /* 0x000000011313a824 */ /* 0x100fe200078e0a03 */
[----:B------:R-:W-:Y:S01]  /*1080*/  ISETP.GE.AND P2, PT, R25, RZ, PT ;  /* 0x000000ff1900720c */ /* 0x000fe20003f46270 */
[--C-:B------:R-:W-:Y:S01]  /*1090*/  @!P1 IMAD.IADD R20, R20, 0x1, -R3.reuse ;  /* 0x0000000114149824 */ /* 0x100fe200078e0a03 */
[C---:B------:R-:W-:Y:S01]  /*10a0*/  ISETP.GT.U32.AND P1, PT, R3.reuse, R23, PT ;  /* 0x000000170300720c */ /* 0x040fe20003f24070 */
[----:B------:R-:W-:Y:S01]  /*10b0*/  IMAD R22, R3, R11, R26 ;  /* 0x0000000b03167224 */ /* 0x000fe200078e021a */
[C---:B------:R-:W-:Y:S01]  /*10c0*/  LOP3.LUT R25, R9.reuse, 0x1a, RZ, 0xfc, !PT ;  /* 0x0000001a09197812 */ /* 0x040fe200078efcff */
[----:B------:R-:W-:Y:S01]  /*10d0*/  @!P5 IMAD.MOV R18, RZ, RZ, -R18 ;  /* 0x000000ffff12d224 */ /* 0x000fe200078e0a12 */
[----:B------:R-:W-:Y:S01]  /*10e0*/  LOP3.LUT R11, R9, 0x1c, RZ, 0xfc, !PT ;  /* 0x0000001c090b7812 */ /* 0x000fe200078efcff */
[----:B------:R-:W-:Y:S01]  /*10f0*/  @!P3 IMAD.IADD R21, R21, 0x1, -R3 ;  /* 0x000000011515b824 */ /* 0x000fe200078e0a03 */
[----:B------:R-:W-:Y:S01]  /*1100*/  IABS R24, R25 ;  /* 0x0000001900187213 */ /* 0x000fe20000000000 */
[----:B------:R-:W-:Y:S01]  /*1110*/  @!P0 IMAD.MOV R17, RZ, RZ, -R17 ;  /* 0x000000ffff118224 */ /* 0x000fe200078e0a11 */
[----:B------:R-:W-:-:S02]  /*1120*/  ISETP.GT.U32.AND P5, PT, R3, R22, PT ;  /* 0x000000160300720c */ /* 0x000fc40003fa4070 */
[----:B------:R-:W-:Y:S01]  /*1130*/  IABS R26, R11 ;  /* 0x0000000b001a7213 */ /* 0x000fe20000000000 */
[----:B------:R-:W-:Y:S01]  /*1140*/  IMAD.HI.U32 R2, R7, R24, RZ ;  /* 0x0000001807027227 */ /* 0x000fe200078e00ff */
[----:B------:R-:W-:Y:S02]  /*1150*/  ISETP.GT.U32.AND P6, PT, R3, R19, PT ;  /* 0x000000130300720c */ /* 0x000fe40003fc4070 */
[----:B------:R-:W-:Y:S01]  /*1160*/  ISETP.GE.AND P0, PT, R27, RZ, PT ;  /* 0x000000ff1b00720c */ /* 0x000fe20003f06270 */
[--C-:B------:R-:W-:Y:S01]  /*1170*/  @!P1 IMAD.IADD R23, R23, 0x1, -R3.reuse ;  /* 0x0000000117179824 */ /* 0x100fe200078e0a03 */
[----:B------:R-:W-:Y:S01]  /*1180*/  LOP3.LUT R27, R9, 0x1e, RZ, 0xfc, !PT ;  /* 0x0000001e091b7812 */ /* 0x000fe200078efcff */
[----:B------:R-:W-:Y:S01]  /*1190*/  IMAD.MOV R2, RZ, RZ, -R2 ;  /* 0x000000ffff027224 */ /* 0x000fe200078e0a02 */
[----:B------:R-:W-:Y:S01]  /*11a0*/  ISETP.GE.AND P3, PT, R30, RZ, PT ;  /* 0x000000ff1e00720c */ /* 0x000fe20003f66270 */
[----:B------:R-:W-:Y:S01]  /*11b0*/  @!P2 IMAD.MOV R20, RZ, RZ, -R20 ;  /* 0x000000ffff14a224 */ /* 0x000fe200078e0a14 */
[C---:B------:R-:W-:Y:S01]  /*11c0*/  ISETP.GT.U32.AND P1, PT, R3.reuse, R23, PT ;  /* 0x000000170300720c */ /* 0x040fe20003f24070 */
[----:B------:R-:W-:Y:S01]  /*11d0*/  IMAD R24, R3, R2, R24 ;  /* 0x0000000203187224 */ /* 0x000fe200078e0218 */
[----:B------:R-:W-:Y:S01]  /*11e0*/  ISETP.GE.AND P2, PT, R25, RZ, PT ;  /* 0x000000ff1900720c */ /* 0x000fe20003f46270 */
[----:B------:R-:W-:Y:S01]  /*11f0*/  @!P5 IMAD.IADD R22, R22, 0x1, -R3 ;  /* 0x000000011616d824 */ /* 0x000fe200078e0a03 */
[----:B------:R-:W-:Y:S01]  /*1200*/  ISETP.GT.U32.AND P5, PT, R3, R21, PT ;  /* 0x000000150300720c */ /* 0x000fe20003fa4070 */
[----:B------:R-:W-:Y:S01]  /*1210*/  IMAD.HI.U32 R2, R7, R26, RZ ;  /* 0x0000001a07027227 */ /* 0x000fe200078e00ff */
[----:B------:R-:W-:-:S02]  /*1220*/  IABS R28, R27 ;  /* 0x0000001b001c7213 */ /* 0x000fc40000000000 */
[----:B------:R-:W-:Y:S01]  /*1230*/  LOP3.LUT R71, R9, 0x7a, RZ, 0xfc, !PT ;  /* 0x0000007a09477812 */ /* 0x000fe200078efcff */
[----:B------:R-:W-:Y:S01]  /*1240*/  IMAD.MOV R2, RZ, RZ, -R2 ;  /* 0x000000ffff027224 */ /* 0x000fe200078e0a02 */
[----:B------:R-:W-:Y:S01]  /*1250*/  IABS R92, R69 ;  /* 0x00000045005c7213 */ /* 0x000fe20000000000 */
[--C-:B------:R-:W-:Y:S01]  /*1260*/  @!P6 IMAD.IADD R19, R19, 0x1, -R3.reuse ;  /* 0x000000011313e824 */ /* 0x100fe200078e0a03 */
[----:B------:R-:W-:Y:S01]  /*1270*/  ISETP.GE.AND P6, PT, R29, RZ, PT ;  /* 0x000000ff1d00720c */ /* 0x000fe20003fc6270 */
[----:B------:R-:W-:Y:S01]  /*1280*/  IMAD R25, R3, R2, R26 ;  /* 0x0000000203197224 */ /* 0x000fe200078e021a */
[----:B------:R-:W-:Y:S01]  /*1290*/  LOP3.LUT R29, R9, 0x20, RZ, 0xfc, !PT ;  /* 0x00000020091d7812 */ /* 0x000fe200078efcff */
[----:B------:R-:W-:Y:S01]  /*12a0*/  @!P1 IMAD.IADD R23, R23, 0x1, -R3 ;  /* 0x0000000117179824 */ /* 0x000fe200078e0a03 */
[----:B------:R-:W-:Y:S01]  /*12b0*/  IABS R96, R71 ;  /* 0x0000004700607213 */ /* 0x000fe20000000000 */
[----:B------:R-:W-:Y:S01]  /*12c0*/  @!P4 IMAD.MOV R19, RZ, RZ, -R19 ;  /* 0x000000ffff13c224 */ /* 0x000fe200078e0a13 */
[----:B------:R-:W-:Y:S01]  /*12d0*/  ISETP.GT.U32.AND P1, PT, R3, R25, PT ;  /* 0x000000190300720c */ /* 0x000fe20003f24070 */
[----:B------:R-:W-:Y:S01]  /*12e0*/  @!P5 IMAD.IADD R21, R21, 0x1, -R3 ;  /* 0x000000011515d824 */ /* 0x000fe200078e0a03 */
[----:B------:R-:W-:Y:S01]  /*12f0*/  ISETP.GT.U32.AND P4, PT, R3, R22, PT ;  /* 0x000000160300720c */ /* 0x000fe20003f84070 */
[----:B------:R-:W-:Y:S01]  /*1300*/  IMAD.HI.U32 R2, R7, R28, RZ ;  /* 0x0000001c07027227 */ /* 0x000fe200078e00ff */
[----:B------:R-:W-:-:S02]  /*1310*/  ISETP.GT.U32.AND P5, PT, R3, R24, PT ;  /* 0x000000180300720c */ /* 0x000fc40003fa4070 */
[----:B------:R-:W-:Y:S01]  /*1320*/  IABS R30, R29 ;  /* 0x0000001d001e7213 */ /* 0x000fe20000000000 */
[----:B------:R-:W-:Y:S02]  /*1330*/  IMAD.MOV R2, RZ, RZ, -R2 ;  /* 0x000000ffff027224 */ /* 0x000fe400078e0a02 */
[----:B------:R-:W-:Y:S02]  /*1340*/  @!P0 IMAD.MOV R21, RZ, RZ, -R21 ;  /* 0x000000ffff158224 */ /* 0x000fe400078e0a15 */
[----:B------:R-:W-:Y:S02]  /*1350*/  IMAD R26, R3, R2, R28 ;  /* 0x00000002031a7224 */ /* 0x000fe400078e021c */
[--C-:B------:R-:W-:Y:S02]  /*1360*/  @!P1 IMAD.IADD R25, R25, 0x1, -R3.reuse ;  /* 0x0000000119199824 */ /* 0x100fe400078e0a03 */
[--C-:B------:R-:W-:Y:S01]  /*1370*/  @!P4 IMAD.IADD R22, R22, 0x1, -R3.reuse ;  /* 0x000000011616c824 */ /* 0x100fe200078e0a03 */
[----:B------:R-:W-:Y:S01]  /*1380*/  ISETP.GE.AND P4, PT, R11, RZ, PT ;  /* 0x000000ff0b00720c */ /* 0x000fe20003f86270 */
[----:B------:R-:W-:Y:S01]  /*1390*/  @!P5 IMAD.IADD R24, R24, 0x1, -R3 ;  /* 0x000000011818d824 */ /* 0x000fe200078e0a03 */
[----:B------:R-:W-:Y:S01]  /*13a0*/  IABS R11, R31 ;  /* 0x0000001f000b7213 */ /* 0x000fe20000000000 */
[----:B------:R-:W-:Y:S01]  /*13b0*/  IMAD.HI.U32 R2, R7, R30, RZ ;  /* 0x0000001e07027227 */ /* 0x000fe200078e00ff */
[----:B------:R-:W-:-:S02]  /*13c0*/  ISETP.GT.U32.AND P1, PT, R3, R25, PT ;  /* 0x000000190300720c */ /* 0x000fc40003f24070 */
[----:B------:R-:W-:Y:S01]  /*13d0*/  ISETP.GT.U32.AND P0, PT, R3, R24, PT ;  /* 0x000000180300720c */ /* 0x000fe20003f04070 */
[----:B------:R-:W-:Y:S01]  /*13e0*/  IMAD.MOV.U32 R28, RZ, RZ, R11 ;  /* 0x000000ffff1c7224 */ /* 0x000fe200078e000b */
[----:B------:R-:W-:Y:S01]  /*13f0*/  ISETP.GE.AND P5, PT, R27, RZ, PT ;  /* 0x000000ff1b00720c */ /* 0x000fe20003fa6270 */
[----:B------:R-:W-:Y:S02]  /*1400*/  IMAD.MOV R2, RZ, RZ, -R2 ;  /* 0x000000ffff027224 */ /* 0x000fe400078e0a02 */
[----:B------:R-:W-:-:S04]  /*1410*/  IMAD.HI.U32 R11, R7, R28, RZ ;  /* 0x0000001c070b7227 */ /* 0x000fc800078e00ff */
[----:B------:R-:W-:Y:S01]  /*1420*/  @!P6 IMAD.MOV R22, RZ, RZ, -R22 ;  /* 0x000000ffff16e224 */ /* 0x000fe200078e0a16 */
[C---:B------:R-:W-:Y:S01]  /*1430*/  ISETP.GT.U32.AND P6, PT, R3.reuse, R26, PT ;  /* 0x0000001a0300720c */ /* 0x040fe20003fc4070 */
[----:B------:R-:W-:Y:S02]  /*1440*/  IMAD R27, R3, R2, R30 ;  /* 0x00000002031b7224 */ /* 0x000fe400078e021e */
[----:B------:R-:W-:Y:S02]  /*1450*/  IMAD.MOV R11, RZ, RZ, -R11 ;  /* 0x000000ffff0b7224 */ /* 0x000fe400078e0a0b */
[--C-:B------:R-:W-:Y:S01]  /*1460*/  @!P1 IMAD.IADD R25, R25, 0x1, -R3.reuse ;  /* 0x0000000119199824 */ /* 0x100fe200078e0a03 */
[----:B------:R-:W-:Y:S01]  /*1470*/  ISETP.GT.U32.AND P1, PT, R3, R27, PT ;  /* 0x0000001b0300720c */ /* 0x000fe20003f24070 */
[----:B------:R-:W-:Y:S01]  /*1480*/  @!P0 IMAD.IADD R24, R24, 0x1, -R3 ;  /* 0x0000000118188824 */ /* 0x000fe200078e0a03 */
[----:B------:R-:W-:Y:S01]  /*1490*/  ISETP.GE.AND P0, PT, R31, RZ, PT ;  /* 0x000000ff1f00720c */ /* 0x000fe20003f06270 */
[----:B------:R-:W-:Y:S01]  /*14a0*/  IMAD R28, R3, R11, R28 ;  /* 0x0000000b031c7224 */ /* 0x000fe200078e021c */
[C---:B------:R-:W-:Y:S01]  /*14b0*/  LOP3.LUT R11, R9.reuse, 0x26, RZ, 0xfc, !PT ;  /* 0x00000026090b7812 */ /* 0x040fe200078efcff */
[----:B------:R-:W-:Y:S01]  /*14c0*/  @!P2 IMAD.MOV R24, RZ, RZ, -R24 ;  /* 0x000000ffff18a224 */ /* 0x000fe200078e0a18 */
[----:B------:R-:W-:Y:S01]  /*14d0*/  LOP3.LUT R31, R9, 0x28, RZ, 0xfc, !PT ;  /* 0x00000028091f7812 */ /* 0x000fe200078efcff */
[----:B------:R-:W-:Y:S01]  /*14e0*/  @!P3 IMAD.MOV R23, RZ, RZ, -R23 ;  /* 0x000000ffff17b224 */ /* 0x000fe200078e0a17 */
[----:B------:R-:W-:Y:S01]  /*14f0*/  ISETP.GT.U32.AND P2, PT, R3, R28, PT ;  /* 0x0000001c0300720c */ /* 0x000fe20003f44070 */
[----:B------:R-:W-:Y:S01]  /*1500*/  @!P6 IMAD.IADD R26, R26, 0x1, -R3 ;  /* 0x000000011a1ae824 */ /* 0x000fe200078e0a03 */
[----:B------:R-:W-:Y:S01]  /*1510*/  ISETP.GE.AND P3, PT, R29, RZ, PT ;  /* 0x000000ff1d00720c */ /* 0x000fe20003f66270 */
[----:B------:R-:W-:Y:S01]  /*1520*/  @!P4 IMAD.MOV R25, RZ, RZ, -R25 ;  /* 0x000000ffff19c224 */ /* 0x000fe200078e0a19 */
[----:B------:R-:W-:Y:S01]  /*1530*/  LOP3.LUT R29, R9, 0x24, RZ, 0xfc, !PT ;  /* 0x00000024091d7812 */ /* 0x000fe200078efcff */
[----:B------:R-:W-:Y:S01]  /*1540*/  @!P1 IMAD.IADD R27, R27, 0x1, -R3 ;  /* 0x000000011b1b9824 */ /* 0x000fe200078e0a03 */
[----:B------:R-:W-:-:S02]  /*1550*/  ISETP.GT.U32.AND P6, PT, R3, R26, PT ;  /* 0x0000001a0300720c */ /* 0x000fc40003fc4070 */
[----:B------:R-:W-:Y:S02]  /*1560*/  IABS R30, R29 ;  /* 0x0000001d001e7213 */ /* 0x000fe40000000000 */
[----:B------:R-:W-:Y:S02]  /*1570*/  IABS R32, R11 ;  /* 0x0000000b00207213 */ /* 0x000fe40000000000 */
[----:B------:R-:W-:Y:S01]  /*1580*/  ISETP.GT.U32.AND P1, PT, R3, R27, PT ;  /* 0x0000001b0300720c */ /* 0x000fe20003f24070 */
[----:B------:R-:W-:Y:S01]  /*1590*/  IMAD.HI.U32 R2, R7, R30, RZ ;  /* 0x0000001e07027227 */ /* 0x000fe200078e00ff */
[----:B------:R-:W-:Y:S02]  /*15a0*/  ISETP.GE.AND P4, PT, R29, RZ, PT ;  /* 0x000000ff1d00720c */ /* 0x000fe40003f86270 */
[----:B------:R-:W-:Y:S01]  /*15b0*/  IABS R34, R31 ;  /* 0x0000001f00227213 */ /* 0x000fe20000000000 */
[----:B------:R-:W-:Y:S02]  /*15c0*/  @!P2 IMAD.IADD R28, R28, 0x1, -R3 ;  /* 0x000000011c1ca824 */ /* 0x000fe400078e0a03 */
[----:B------:R-:W-:-:S02]  /*15d0*/  IMAD.MOV R29, RZ, RZ, -R2 ;  /* 0x000000ffff1d7224 */ /* 0x000fc400078e0a02 */
[----:B------:R-:W-:Y:S01]  /*15e0*/  IMAD.HI.U32 R2, R7, R32, RZ ;  /* 0x0000002007027227 */ /* 0x000fe200078e00ff */
[----:B------:R-:W-:-:S03]  /*15f0*/  ISETP.GT.U32.AND P2, PT, R3, R28, PT ;  /* 0x0000001c0300720c */ /* 0x000fc60003f44070 */
[----:B------:R-:W-:Y:S01]  /*1600*/  @!P6 IMAD.IADD R26, R26, 0x1, -R3 ;  /* 0x000000011a1ae824 */ /* 0x000fe200078e0a03 */
[----:B------:R-:W-:Y:S01]  /*1610*/  ISETP.GE.AND P6, PT, R11, RZ, PT ;  /* 0x000000ff0b00720c */ /* 0x000fe20003fc6270 */
[----:B------:R-:W-:Y:S02]  /*1620*/  IMAD R29, R3, R29, R30 ;  /* 0x0000001d031d7224 */ /* 0x000fe400078e021e */
[----:B------:R-:W-:Y:S02]  /*1630*/  IMAD.MOV R2, RZ, RZ, -R2 ;  /* 0x000000ffff027224 */ /* 0x000fe400078e0a02 */
[----:B------:R-:W-:-:S04]  /*1640*/  IMAD.HI.U32 R11, R7, R34, RZ ;  /* 0x00000022070b7227 */ /* 0x000fc800078e00ff */
[----:B------:R-:W-:Y:S01]  /*1650*/  @!P1 IMAD.IADD R27, R27, 0x1, -R3 ;  /* 0x000000011b1b9824 */ /* 0x000fe200078e0a03 */
[C---:B------:R-:W-:Y:S01]  /*1660*/  ISETP.GT.U32.AND P1, PT, R3.reuse, R29, PT ;  /* 0x0000001d0300720c */ /* 0x040fe20003f24070 */
[----:B------:R-:W-:Y:S01]  /*1670*/  IMAD R30, R3, R2, R32 ;  /* 0x00000002031e7224 */ /* 0x000fe200078e0220 */
[----:B------:R-:W-:Y:S01]  /*1680*/  LOP3.LUT R2, R9, 0x2a, RZ, 0xfc, !PT ;  /* 0x0000002a09027812 */ /* 0x000fe200078efcff */
[----:B------:R-:W-:Y:S02]  /*1690*/  IMAD.MOV R11, RZ, RZ, -R11 ;  /* 0x000000ffff0b7224 */ /* 0x000fe400078e0a0b */
[----:B------:R-:W-:Y:S01]  /*16a0*/  @!P5 IMAD.MOV R26, RZ, RZ, -R26 ;  /* 0x000000ffff1ad224 */ /* 0x000fe200078e0a1a */
[----:B------:R-:W-:Y:S01]  /*16b0*/  ISETP.GE.AND P5, PT, R31, RZ, PT ;  /* 0x000000ff1f00720c */ /* 0x000fe20003fa6270 */
[----:B------:R-:W-:Y:S01]  /*16c0*/  @!P3 IMAD.MOV R27, RZ, RZ, -R27 ;  /* 0x000000ffff1bb224 */ /* 0x000fe200078e0a1b */
[C---:B------:R-:W-:Y:S01]  /*16d0*/  ISETP.GT.U32.AND P3, PT, R3.reuse, R30, PT ;  /* 0x0000001e0300720c */ /* 0x040fe20003f64070 */
[----:B------:R-:W-:Y:S01]  /*16e0*/  IMAD R31, R3, R11, R34 ;  /* 0x0000000b031f7224 */ /* 0x000fe200078e0222 */
[----:B------:R-:W-:Y:S01]  /*16f0*/  IABS R32, R2 ;  /* 0x0000000200207213 */ /* 0x000fe20000000000 */
[--C-:B------:R-:W-:Y:S01]  /*1700*/  @!P2 IMAD.IADD R28, R28, 0x1, -R3.reuse ;  /* 0x000000011c1ca824 */ /* 0x100fe200078e0a03 */
[----:B------:R-:W-:Y:S01]  /*1710*/  IABS R34, R35 ;  /* 0x0000002300227213 */ /* 0x000fe20000000000 */
[----:B------:R-:W-:Y:S01]  /*1720*/  @!P1 IMAD.IADD R29, R29, 0x1, -R3 ;  /* 0x000000011d1d9824 */ /* 0x000fe200078e0a03 */
[----:B------:R-:W-:Y:S01]  /*1730*/  ISETP.GE.AND P2, PT, R2, RZ, PT ;  /* 0x000000ff0200720c */ /* 0x000fe20003f46270 */
[----:B------:R-:W-:Y:S01]  /*1740*/  @!P0 IMAD.MOV R28, RZ, RZ, -R28 ;  /* 0x000000ffff1c8224 */ /* 0x000fe200078e0a1c */
[----:B------:R-:W-:Y:S01]  /*1750*/  ISETP.GT.U32.AND P0, PT, R3, R31, PT ;  /* 0x0000001f0300720c */ /* 0x000fe20003f04070 */
[----:B------:R-:W-:Y:S01]  /*1760*/  IMAD.HI.U32 R2, R7, R32, RZ ;  /* 0x0000002007027227 */ /* 0x000fe200078e00ff */
[----:B------:R-:W-:-:S03]  /*1770*/  ISETP.GT.U32.AND P1, PT, R3, R29, PT ;  /* 0x0000001d0300720c */ /* 0x000fc60003f24070 */
[----:B------:R-:W-:Y:S02]  /*1780*/  @!P3 IMAD.IADD R30, R30, 0x1, -R3 ;  /* 0x000000011e1eb824 */ /* 0x000fe400078e0a03 */
[----:B------:R-:W-:-:S03]  /*1790*/  IMAD.HI.U32 R11, R7, R34, RZ ;  /* 0x00000022070b7227 */ /* 0x000fc600078e00ff */
[----:B------:R-:W-:Y:S01]  /*17a0*/  ISETP.GT.U32.AND P3, PT, R3, R30, PT ;  /* 0x0000001e0300720c */ /* 0x000fe20003f64070 */
[----:B------:R-:W-:Y:S02]  /*17b0*/  IMAD.MOV R33, RZ, RZ, -R2 ;  /* 0x000000ffff217224 */ /* 0x000fe400078e0a02 */
[----:B------:R-:W-:Y:S02]  /*17c0*/  @!P0 IMAD.IADD R31, R31, 0x1, -R3 ;  /* 0x000000011f1f8824 */ /* 0x000fe400078e0a03 */
[----:B------:R-:W-:Y:S02]  /*17d0*/  IMAD.MOV R11, RZ, RZ, -R11 ;  /* 0x000000ffff0b7224 */ /* 0x000fe400078e0a0b */
[C---:B------:R-:W-:Y:S01]  /*17e0*/  IMAD R32, R3.reuse, R33, R32 ;  /* 0x0000002103207224 */ /* 0x040fe200078e0220 */
[----:B------:R-:W-:Y:S01]  /*17f0*/  ISETP.GT.U32.AND P0, PT, R3, R31, PT ;  /* 0x0000001f0300720c */ /* 0x000fe20003f04070 */
[----:B------:R-:W-:Y:S01]  /*1800*/  @!P1 IMAD.IADD R29, R29, 0x1, -R3 ;  /* 0x000000011d1d9824 */ /* 0x000fe200078e0a03 */
[----:B------:R-:W-:Y:S01]  /*1810*/  ISETP.GE.AND P1, PT, R35, RZ, PT ;  /* 0x000000ff2300720c */ /* 0x000fe20003f26270 */
[----:B------:R-:W-:-:S02]  /*1820*/  IMAD R33, R3, R11, R34 ;  /* 0x0000000b03217224 */ /* 0x000fc400078e0222 */
[----:B------:R-:W-:-:S04]  /*1830*/  IMAD.HI.U32 R11, R7, R38, RZ ;  /* 0x00000026070b7227 */ /* 0x000fc800078e00ff */
[----:B------:R-:W-:Y:S01]  /*1840*/  @!P3 IMAD.IADD R30, R30, 0x1, -R3 ;  /* 0x000000011e1eb824 */ /* 0x000fe200078e0a03 */
[C---:B------:R-:W-:Y:S01]  /*1850*/  ISETP.GT.U32.AND P3, PT, R3.reuse, R32, PT ;  /* 0x000000200300720c */ /* 0x040fe20003f64070 */
[----:B------:R-:W-:Y:S01]  /*1860*/  @!P4 IMAD.MOV R29, RZ, RZ, -R29 ;  /* 0x000000ffff1dc224 */ /* 0x000fe200078e0a1d */
[----:B------:R-:W-:Y:S01]  /*1870*/  ISETP.GT.U32.AND P4, PT, R3, R33, PT ;  /* 0x000000210300720c */ /* 0x000fe20003f84070 */
[----:B------:R-:W-:Y:S02]  /*1880*/  IMAD.MOV R11, RZ, RZ, -R11 ;  /* 0x000000ffff0b7224 */ /* 0x000fe400078e0a0b */
[----:B------:R-:W-:-:S04]  /*1890*/  IMAD.HI.U32 R2, R7, R36, RZ ;  /* 0x0000002407027227 */ /* 0x000fc800078e00ff */
[----:B------:R-:W-:Y:S01]  /*18a0*/  IMAD R35, R3, R11, R38 ;  /* 0x0000000b03237224 */ /* 0x000fe200078e0226 */
[----:B------:R-:W-:Y:S01]  /*18b0*/  IABS R38, R41 ;  /* 0x0000002900267213 */ /* 0x000fe20000000000 */
[----:B------:R-:W-:Y:S02]  /*18c0*/  @!P0 IMAD.IADD R31, R31, 0x1, -R3 ;  /* 0x000000011f1f8824 */ /* 0x000fe400078e0a03 */
[----:B------:R-:W-:Y:S01]  /*18d0*/  @!P6 IMAD.MOV R30, RZ, RZ, -R30 ;  /* 0x000000ffff1ee224 */ /* 0x000fe200078e0a1e */
[----:B------:R-:W-:Y:S01]  /*18e0*/  ISETP.GE.AND P6, PT, R37, RZ, PT ;  /* 0x000000ff2500720c */ /* 0x000fe20003fc6270 */
[----:B------:R-:W-:Y:S01]  /*18f0*/  IMAD.MOV R2, RZ, RZ, -R2 ;  /* 0x000000ffff027224 */ /* 0x000fe200078e0a02 */
[----:B------:R-:W-:Y:S01]  /*1900*/  LOP3.LUT R37, R9, 0x32, RZ, 0xfc, !PT ;  /* 0x0000003209257812 */ /* 0x000fe200078efcff */
[----:B------:R-:W-:Y:S01]  /*1910*/  @!P5 IMAD.MOV R31, RZ, RZ, -R31 ;  /* 0x000000ffff1fd224 */ /* 0x000fe200078e0a1f */
[C---:B------:R-:W-:Y:S01]  /*1920*/  ISETP.GT.U32.AND P5, PT, R3.reuse, R35, PT ;  /* 0x000000230300720c */ /* 0x040fe20003fa4070 */
[----:B------:R-:W-:Y:S01]  /*1930*/  IMAD R34, R3, R2, R36 ;  /* 0x0000000203227224 */ /* 0x000fe200078e0224 */
[----:B------:R-:W-:Y:S01]  /*1940*/  IABS R36, R37 ;  /* 0x0000002500247213 */ /* 0x000fe20000000000 */
[----:B------:R-:W-:-:S02]  /*1950*/  @!P3 IMAD.IADD R32, R32, 0x1, -R3 ;  /* 0x000000012020b824 */ /* 0x000fc400078e0a03 */
[--C-:B------:R-:W-:Y:S01]  /*1960*/  @!P4 IMAD.IADD R33, R33, 0x1, -R3.reuse ;  /* 0x000000012121c824 */ /* 0x100fe200078e0a03 */
[----:B------:R-:W-:Y:S01]  /*1970*/  ISETP.GT.U32.AND P0, PT, R3, R34, PT ;  /* 0x000000220300720c */ /* 0x000fe20003f04070 */
[----:B------:R-:W-:Y:S01]  /*1980*/  IMAD.HI.U32 R2, R7, R36, RZ ;  /* 0x0000002407027227 */ /* 0x000fe200078e00ff */
[C---:B------:R-:W-:Y:S02]  /*1990*/  ISETP.GT.U32.AND P3, PT, R3.reuse, R32, PT ;  /* 0x000000200300720c */ /* 0x040fe40003f64070 */
[----:B------:R-:W-:Y:S01]  /*19a0*/  ISETP.GT.U32.AND P4, PT, R3, R33, PT ;  /* 0x000000210300720c */ /* 0x000fe20003f84070 */
[----:B------:R-:W-:Y:S02]  /*19b0*/  IMAD.MOV R2, RZ, RZ, -R2 ;  /* 0x000000ffff027224 */ /* 0x000fe400078e0a02 */
[----:B------:R-:W-:Y:S02]  /*19c0*/  @!P5 IMAD.IADD R35, R35, 0x1, -R3 ;  /* 0x000000012323d824 */ /* 0x000fe400078e0a03 */
[----:B------:R-:W-:-:S02]  /*19d0*/  IMAD R36, R3, R2, R36 ;  /* 0x0000000203247224 */ /* 0x000fc400078e0224 */
[----:B------:R-:W-:Y:S01]  /*19e0*/  IMAD.HI.U32 R2, R7, R38, RZ ;  /* 0x0000002607027227 */ /* 0x000fe200078e00ff */
[----:B------:R-:W-:-:S03]  /*19f0*/  ISETP.GT.U32.AND P5, PT, R3, R35, PT ;  /* 0x000000230300720c */ /* 0x000fc60003fa4070 */
[--C-:B------:R-:W-:Y:S01]  /*1a00*/  @!P3 IMAD.IADD R32, R32, 0x1, -R3.reuse ;  /* 0x000000012020b824 */ /* 0x100fe200078e0a03 */
[----:B------:R-:W-:Y:S01]  /*1a10*/  ISETP.GE.AND P3, PT, R39, RZ, PT ;  /* 0x000000ff2700720c */ /* 0x000fe20003f66270 */
[--C-:B------:R-:W-:Y:S01]  /*1a20*/  @!P4 IMAD.IADD R33, R33, 0x1, -R3.reuse ;  /* 0x000000012121c824 */ /* 0x100fe200078e0a03 */
[----:B------:R-:W-:Y:S01]  /*1a30*/  ISETP.GT.U32.AND P4, PT, R3, R36, PT ;  /* 0x000000240300720c */ /* 0x000fe20003f84070 */
[----:B------:R-:W-:Y:S01]  /*1a40*/  IMAD.MOV R2, RZ, RZ, -R2 ;  /* 0x000000ffff027224 */ /* 0x000fe200078e0a02 */
[----:B------:R-:W-:Y:S01]  /*1a50*/  LOP3.LUT R39, R9, 0x3c, RZ, 0xfc, !PT ;  /* 0x0000003c09277812 */ /* 0x000fe200078efcff */
[----:B------:R-:W-:Y:S01]  /*1a60*/  @!P2 IMAD.MOV R32, RZ, RZ, -R32 ;  /* 0x000000ffff20a224 */ /* 0x000fe200078e0a20 */
[----:B------:R-:W-:Y:S01]  /*1a70*/  ISETP.GE.AND P2, PT, R37, RZ, PT ;  /* 0x000000ff2500720c */ /* 0x000fe20003f46270 */
[--C-:B------:R-:W-:Y:S02]  /*1a80*/  @!P0 IMAD.IADD R34, R34, 0x1, -R3.reuse ;  /* 0x0000000122228824 */ /* 0x100fe400078e0a03 */
[----:B------:R-:W-:Y:S01]  /*1a90*/  IMAD R37, R3, R2, R38 ;  /* 0x0000000203257224 */ /* 0x000fe200078e0226 */
[----:B------:R-:W-:Y:S01]  /*1aa0*/  LOP3.LUT R2, R9, 0x38, RZ, 0xfc, !PT ;  /* 0x0000003809027812 */ /* 0x000fe200078efcff */
[----:B------:R-:W-:Y:S01]  /*1ab0*/  @!P5 IMAD.IADD R35, R35, 0x1, -R3 ;  /* 0x000000012323d824 */ /* 0x000fe200078e0a03 */
[----:B------:R-:W-:Y:S01]  /*1ac0*/  ISETP.GT.U32.AND P0, PT, R3, R34, PT ;  /* 0x000000220300720c */ /* 0x000fe20003f04070 */
[----:B------:R-:W-:Y:S01]  /*1ad0*/  IMAD.HI.U32 R11, R7, R40, RZ ;  /* 0x00000028070b7227 */ /* 0x000fe200078e00ff */
[----:B------:R-:W-:-:S02]  /*1ae0*/  ISETP.GT.U32.AND P5, PT, R3, R37, PT ;  /* 0x000000250300720c */ /* 0x000fc40003fa4070 */
[----:B------:R-:W-:Y:S01]  /*1af0*/  IABS R38, R2 ;  /* 0x0000000200267213 */ /* 0x000fe20000000000 */
[----:B------:R-:W-:Y:S02]  /*1b00*/  @!P4 IMAD.IADD R36, R36, 0x1, -R3 ;  /* 0x000000012424c824 */ /* 0x000fe400078e0a03 */
[----:B------:R-:W-:Y:S02]  /*1b10*/  IMAD.MOV R11, RZ, RZ, -R11 ;  /* 0x000000ffff0b7224 */ /* 0x000fe400078e0a0b */
[----:B------:R-:W-:Y:S01]  /*1b20*/  @!P1 IMAD.MOV R33, RZ, RZ, -R33 ;  /* 0x000000ffff219224 */ /* 0x000fe200078e0a21 */
[C---:B------:R-:W-:Y:S01]  /*1b30*/  ISETP.GT.U32.AND P4, PT, R3.reuse, R36, PT ;  /* 0x000000240300720c */ /* 0x040fe20003f84070 */
[----:B------:R-:W-:Y:S01]  /*1b40*/  IMAD R40, R3, R11, R40 ;  /* 0x0000000b03287224 */ /* 0x000fe200078e0228 */
[----:B------:R-:W-:Y:S01]  /*1b50*/  LOP3.LUT R11, R9, 0x3a, RZ, 0xfc, !PT ;  /* 0x0000003a090b7812 */ /* 0x000fe200078efcff */
[--C-:B------:R-:W-:Y:S01]  /*1b60*/  @!P0 IMAD.IADD R34, R34, 0x1, -R3.reuse ;  /* 0x0000000122228824 */ /* 0x100fe200078e0a03 */
[----:B------:R-:W-:Y:S01]  /*1b70*/  ISETP.GE.AND P0, PT, R42, RZ, PT ;  /* 0x000000ff2a00720c */ /* 0x000fe20003f06270 */
[----:B------:R-:W-:Y:S01]  /*1b80*/  @!P5 IMAD.IADD R37, R37, 0x1, -R3 ;  /* 0x000000012525d824 */ /* 0x000fe200078e0a03 */
[----:B------:R-:W-:Y:S01]  /*1b90*/  IABS R42, R11 ;  /* 0x0000000b002a7213 */ /* 0x000fe20000000000 */
[----:B------:R-:W-:Y:S01]  /*1ba0*/  @!P6 IMAD.MOV R34, RZ, RZ, -R34 ;  /* 0x000000ffff22e224 */ /* 0x000fe200078e0a22 */
[----:B------:R-:W-:Y:S01]  /*1bb0*/  ISETP.GE.AND P6, PT, R2, RZ, PT ;  /* 0x000000ff0200720c */ /* 0x000fe20003fc6270 */
[----:B------:R-:W-:Y:S01]  /*1bc0*/  IMAD.HI.U32 R2, R7, R38, RZ ;  /* 0x0000002607027227 */ /* 0x000fe200078e00ff */
[----:B------:R-:W-:-:S02]  /*1bd0*/  ISETP.GT.U32.AND P5, PT, R3, R37, PT ;  /* 0x000000250300720c */ /* 0x000fc40003fa4070 */
[----:B------:R-:W-:Y:S01]  /*1be0*/  ISETP.GE.AND P1, PT, R41, RZ, PT ;  /* 0x000000ff2900720c */ /* 0x000fe20003f26270 */
[----:B------:R-:W-:Y:S01]  /*1bf0*/  @!P4 IMAD.IADD R36, R36, 0x1, -R3 ;  /* 0x000000012424c824 */ /* 0x000fe200078e0a03 */
[----:B------:R-:W-:Y:S01]  /*1c00*/  ISETP.GE.AND P4, PT, R11, RZ, PT ;  /* 0x000000ff0b00720c */ /* 0x000fe20003f86270 */
[----:B------:R-:W-:-:S04]  /*1c10*/  IMAD.HI.U32 R11, R7, R42, RZ ;  /* 0x0000002a070b7227 */ /* 0x000fc800078e00ff */
[----:B------:R-:W-:Y:S02]  /*1c20*/  IMAD.MOV R2, RZ, RZ, -R2 ;  /* 0x000000ffff027224 */ /* 0x000fe400078e0a02 */
[----:B------:R-:W-:Y:S01]  /*1c30*/  @!P3 IMAD.MOV R35, RZ, RZ, -R35 ;  /* 0x000000ffff23b224 */ /* 0x000fe200078e0a23 */
[C---:B------:R-:W-:Y:S01]  /*1c40*/  ISETP.GT.U32.AND P3, PT, R3.reuse, R40, PT ;  /* 0x000000280300720c */ /* 0x040fe20003f64070 */
[----:B------:R-:W-:Y:S02]  /*1c50*/  IMAD.MOV R11, RZ, RZ, -R11 ;  /* 0x000000ffff0b7224 */ /* 0x000fe400078e0a0b */
[C---:B------:R-:W-:Y:S02]  /*1c60*/  IMAD R41, R3.reuse, R2, R38 ;  /* 0x0000000203297224 */ /* 0x040fe400078e0226 */
[----:B------:R-:W-:Y:S02]  /*1c70*/  IMAD R42, R3, R11, R42 ;  /* 0x0000000b032a7224 */ /* 0x000fe400078e022a */
[----:B------:R-:W-:Y:S01]  /*1c80*/  @!P5 IMAD.IADD R37, R37, 0x1, -R3 ;  /* 0x000000012525d824 */ /* 0x000fe200078e0a03 */
[----:B------:R-:W-:Y:S01]  /*1c90*/  ISETP.GT.U32.AND P5, PT, R3, R41, PT ;  /* 0x000000290300720c */ /* 0x000fe20003fa4070 */
[----:B------:R-:W-:Y:S01]  /*1ca0*/  @!P2 IMAD.MOV R36, RZ, RZ, -R36 ;  /* 0x000000ffff24a224 */ /* 0x000fe200078e0a24 */
[----:B------:R-:W-:Y:S01]  /*1cb0*/  ISETP.GE.AND P2, PT, R39, RZ, PT ;  /* 0x000000ff2700720c */ /* 0x000fe20003f46270 */
[----:B------:R-:W-:Y:S01]  /*1cc0*/  @!P1 IMAD.MOV R37, RZ, RZ, -R37 ;  /* 0x000000ffff259224 */ /* 0x000fe200078e0a25 */
[----:B------:R-:W-:Y:S01]  /*1cd0*/  ISETP.GT.U32.AND P1, PT, R3, R42, PT ;  /* 0x0000002a0300720c */ /* 0x000fe20003f24070 */
[----:B------:R-:W-:Y:S01]  /*1ce0*/  @!P3 IMAD.IADD R40, R40, 0x1, -R3 ;  /* 0x000000012828b824 */ /* 0x000fe200078e0a03 */
[----:B------:R-:W-:Y:S01]  /*1cf0*/  IABS R39, R39 ;  /* 0x0000002700277213 */ /* 0x000fe20000000000 */
[----:B------:R-:W-:-:S03]  /*1d00*/  IMAD.HI.U32 R11, R7, R44, RZ ;  /* 0x0000002c070b7227 */ /* 0x000fc600078e00ff */
[----:B------:R-:W-:Y:S01]  /*1d10*/  ISETP.GT.U32.AND P3, PT, R3, R40, PT ;  /* 0x000000280300720c */ /* 0x000fe20003f64070 */
[----:B------:R-:W-:Y:S01]  /*1d20*/  IMAD.MOV.U32 R38, RZ, RZ, R39 ;  /* 0x000000ffff267224 */ /* 0x000fe200078e0027 */
[----:B------:R-:W-:Y:S01]  /*1d30*/  IABS R39, R45 ;  /* 0x0000002d00277213 */ /* 0x000fe20000000000 */
[----:B------:R-:W-:Y:S02]  /*1d40*/  @!P5 IMAD.IADD R41, R41, 0x1, -R3 ;  /* 0x000000012929d824 */ /* 0x000fe400078e0a03 */
[----:B------:R-:W-:-:S03]  /*1d50*/  IMAD.HI.U32 R2, R7, R38, RZ ;  /* 0x0000002607027227 */ /* 0x000fc600078e00ff */
[C---:B------:R-:W-:Y:S01]  /*1d60*/  ISETP.GT.U32.AND P5, PT, R3.reuse, R41, PT ;  /* 0x000000290300720c */ /* 0x040fe20003fa4070 */
[--C-:B------:R-:W-:Y:S02]  /*1d70*/  @!P1 IMAD.IADD R42, R42, 0x1, -R3.reuse ;  /* 0x000000012a2a9824 */ /* 0x100fe400078e0a03 */
[----:B------:R-:W-:Y:S02]  /*1d80*/  IMAD.MOV R2, RZ, RZ, -R2 ;  /* 0x000000ffff027224 */ /* 0x000fe400078e0a02 */
[----:B------:R-:W-:Y:S01]  /*1d90*/  @!P3 IMAD.IADD R40, R40, 0x1, -R3 ;  /* 0x000000012828b824 */ /* 0x000fe200078e0a03 */
[----:B------:R-:W-:Y:S01]  /*1da0*/  ISETP.GT.U32.AND P1, PT, R3, R42, PT ;  /* 0x0000002a0300720c */ /* 0x000fe20003f24070 */
[----:B------:R-:W-:Y:S01]  /*1db0*/  IMAD.MOV R11, RZ, RZ, -R11 ;  /* 0x000000ffff0b7224 */ /* 0x000fe200078e0a0b */
[----:B------:R-:W-:Y:S01]  /*1dc0*/  ISETP.GE.AND P3, PT, R43, RZ, PT ;  /* 0x000000ff2b00720c */ /* 0x000fe20003f66270 */
[C---:B------:R-:W-:Y:S02]  /*1dd0*/  IMAD R43, R3.reuse, R2, R38 ;  /* 0x00000002032b7224 */ /* 0x040fe400078e0226 */
[----:B------:R-:W-:-:S02]  /*1de0*/  IMAD R44, R3, R11, R44 ;  /* 0x0000000b032c7224 */ /* 0x000fc400078e022c */
[----:B------:R-:W-:Y:S01]  /*1df0*/  @!P5 IMAD.IADD R41, R41, 0x1, -R3 ;  /* 0x000000012929d824 */ /* 0x000fe200078e0a03 */
[----:B------:R-:W-:Y:S01]  /*1e00*/  ISETP.GT.U32.AND P5, PT, R3, R43, PT ;  /* 0x0000002b0300720c */ /* 0x000fe20003fa4070 */
[----:B------:R-:W-:Y:S01]  /*1e10*/  IMAD.MOV.U32 R38, RZ, RZ, R39 ;  /* 0x000000ffff267224 */ /* 0x000fe200078e0027 */
[----:B------:R-:W-:Y:S01]  /*1e20*/  LOP3.LUT R39, R9, 0x42, RZ, 0xfc, !PT ;  /* 0x0000004209277812 */ /* 0x000fe200078efcff */
[----:B------:R-:W-:Y:S01]  /*1e30*/  @!P0 IMAD.MOV R40, RZ, RZ, -R40 ;  /* 0x000000ffff288224 */ /* 0x000fe200078e0a28 */
[----:B------:R-:W-:Y:S01]  /*1e40*/  ISETP.GE.AND P0, PT, R45, RZ, PT ;  /* 0x000000ff2d00720c */ /* 0x000fe20003f06270 */
[----:B------:R-:W-:Y:S01]  /*1e50*/  @!P1 IMAD.IADD R42, R42, 0x1, -R3 ;  /* 0x000000012a2a9824 */ /* 0x000fe200078e0a03 */
[----:B------:R-:W-:Y:S01]  /*1e60*/  ISETP.GT.U32.AND P1, PT, R3, R44, PT ;  /* 0x0000002c0300720c */ /* 0x000fe20003f24070 */
[----:B------:R-:W-:Y:S01]  /*1e70*/  IMAD.HI.U32 R2, R7, R38, RZ ;  /* 0x0000002607027227 */ /* 0x000fe200078e00ff */
[----:B------:R-:W-:-:S03]  /*1e80*/  IABS R46, R39 ;  /* 0x00000027002e7213 */ /* 0x000fc60000000000 */
[----:B------:R-:W-:Y:S02]  /*1e90*/  IMAD.MOV R2, RZ, RZ, -R2 ;  /* 0x000000ffff027224 */ /* 0x000fe400078e0a02 */
[--C-:B------:R-:W-:Y:S01]  /*1ea0*/  @!P5 IMAD.IADD R43, R43, 0x1, -R3.reuse ;  /* 0x000000012b2bd824 */ /* 0x100fe200078e0a03 */
[----:B------:R-:W-:Y:S01]  /*1eb0*/  ISETP.GE.AND P5, PT, R39, RZ, PT ;  /* 0x000000ff2700720c */ /* 0x000fe20003fa6270 */
[C---:B------:R-:W-:Y:S01]  /*1ec0*/  IMAD R45, R3.reuse, R2, R38 ;  /* 0x00000002032d7224 */ /* 0x040fe200078e0226 */
[----:B------:R-:W-:Y:S01]  /*1ed0*/  IABS R38, R51 ;  /* 0x0000003300267213 */ /* 0x000fe20000000000 */
[----:B------:R-:W-:Y:S01]  /*1ee0*/  @!P4 IMAD.MOV R42, RZ, RZ, -R42 ;  /* 0x000000ffff2ac224 */ /* 0x000fe200078e0a2a */
[----:B------:R-:W-:Y:S01]  /*1ef0*/  ISETP.GT.U32.AND P4, PT, R3, R43, PT ;  /* 0x0000002b0300720c */ /* 0x000fe20003f84070 */
[----:B------:R-:W-:Y:S01]  /*1f00*/  @!P1 IMAD.IADD R44, R44, 0x1, -R3 ;  /* 0x000000012c2c9824 */ /* 0x000fe200078e0a03 */
[----:B------:R-:W-:Y:S01]  /*1f10*/  LOP3.LUT R39, R9, 0x48, RZ, 0xfc, !PT ;  /* 0x0000004809277812 */ /* 0x000fe200078efcff */
[----:B------:R-:W-:Y:S01]  /*1f20*/  @!P6 IMAD.MOV R41, RZ, RZ, -R41 ;  /* 0x000000ffff29e224 */ /* 0x000fe200078e0a29 */
[----:B------:R-:W-:Y:S01]  /*1f30*/  ISETP.GT.U32.AND P6, PT, R3, R45, PT ;  /* 0x0000002d0300720c */ /* 0x000fe20003fc4070 */
[----:B------:R-:W-:Y:S01]  /*1f40*/  IMAD.HI.U32 R2, R7, R46, RZ ;  /* 0x0000002e07027227 */ /* 0x000fe200078e00ff */
[----:B------:R-:W-:-:S03]  /*1f50*/  ISETP.GT.U32.AND P1, PT, R3, R44, PT ;  /* 0x0000002c0300720c */ /* 0x000fc60003f24070 */
[----:B------:R-:W-:-:S04]  /*1f60*/  IMAD.HI.U32 R11, R7, R48, RZ ;  /* 0x00000030070b7227 */ /* 0x000fc800078e00ff */
[----:B------:R-:W-:Y:S02]  /*1f70*/  IMAD.MOV R2, RZ, RZ, -R2 ;  /* 0x000000ffff027224 */ /* 0x000fe400078e0a02 */
[----:B------:R-:W-:Y:S02]  /*1f80*/  IMAD.MOV R11, RZ, RZ, -R11 ;  /* 0x000000ffff0b7224 */ /* 0x000fe400078e0a0b */
[C---:B------:R-:W-:Y:S02]  /*1f90*/  IMAD R46, R3.reuse, R2, R46 ;  /* 0x00000002032e7224 */ /* 0x040fe400078e022e */
[----:B------:R-:W-:Y:S01]  /*1fa0*/  IMAD R47, R3, R11, R48 ;  /* 0x0000000b032f7224 */ /* 0x000fe200078e0230 */
[----:B------:R-:W-:Y:S01]  /*1fb0*/  IABS R11, R39 ;  /* 0x00000027000b7213 */ /* 0x000fe20000000000 */
[--C-:B------:R-:W-:Y:S01]  /*1fc0*/  @!P4 IMAD.IADD R43, R43, 0x1, -R3.reuse ;  /* 0x000000012b2bc824 */ /* 0x100fe200078e0a03 */
[----:B------:R-:W-:Y:S01]  /*1fd0*/  ISETP.GT.U32.AND P4, PT, R3, R46, PT ;  /* 0x0000002e0300720c */ /* 0x000fe20003f84070 */
[----:B------:R-:W-:-:S02]  /*1fe0*/  @!P6 IMAD.IADD R45, R45, 0x1, -R3 ;  /* 0x000000012d2de824 */ /* 0x000fc400078e0a03 */
[----:B------:R-:W-:Y:S01]  /*1ff0*/  @!P1 IMAD.IADD R44, R44, 0x1, -R3 ;  /* 0x000000012c2c9824 */ /* 0x000fe200078e0a03 */
[----:B------:R-:W-:Y:S01]  /*2000*/  ISETP.GT.U32.AND P1, PT, R3, R47, PT ;  /* 0x0000002f0300720c */ /* 0x000fe20003f24070 */
[----:B------:R-:W-:Y:S01]  /*2010*/  IMAD.HI.U32 R2, R7, R38, RZ ;  /* 0x0000002607027227 */ /* 0x000fe200078e00ff */
[----:B------:R-:W-:-:S03]  /*2020*/  ISETP.GT.U32.AND P6, PT, R3, R45, PT ;  /* 0x0000002d0300720c */ /* 0x000fc60003fc4070 */
[----:B------:R-:W-:Y:S02]  /*2030*/  IMAD.MOV R2, RZ, RZ, -R2 ;  /* 0x000000ffff027224 */ /* 0x000fe400078e0a02 */
[----:B------:R-:W-:Y:S02]  /*2040*/  @!P2 IMAD.MOV R43, RZ, RZ, -R43 ;  /* 0x000000ffff2ba224 */ /* 0x000fe400078e0a2b */
[----:B------:R-:W-:Y:S02]  /*2050*/  IMAD R48, R3, R2, R38 ;  /* 0x0000000203307224 */ /* 0x000fe400078e0226 */
[----:B------:R-:W-:Y:S01]  /*2060*/  @!P4 IMAD.IADD R46, R46, 0x1, -R3 ;  /* 0x000000012e2ec824 */ /* 0x000fe200078e0a03 */
[----:B------:R-:W-:Y:S01]  /*2070*/  ISETP.GE.AND P4, PT, R49, RZ, PT ;  /* 0x000000ff3100720c */ /* 0x000fe20003f86270 */
[----:B------:R-:W-:Y:S02]  /*2080*/  IMAD.MOV.U32 R38, RZ, RZ, R11 ;  /* 0x000000ffff267224 */ /* 0x000fe400078e000b */
[----:B------:R-:W-:Y:S01]  /*2090*/  @!P1 IMAD.IADD R47, R47, 0x1, -R3 ;  /* 0x000000012f2f9824 */ /* 0x000fe200078e0a03 */
[----:B------:R-:W-:Y:S01]  /*20a0*/  ISETP.GT.U32.AND P2, PT, R3, R46, PT ;  /* 0x0000002e0300720c */ /* 0x000fe20003f44070 */
[----:B------:R-:W-:Y:S01]  /*20b0*/  IMAD.HI.U32 R2, R7, R38, RZ ;  /* 0x0000002607027227 */ /* 0x000fe200078e00ff */
[----:B------:R-:W-:-:S03]  /*20c0*/  ISETP.GE.AND P1, PT, R51, RZ, PT ;  /* 0x000000ff3300720c */ /* 0x000fc60003f26270 */
[----:B------:R-:W-:Y:S01]  /*20d0*/  @!P6 IMAD.IADD R45, R45, 0x1, -R3 ;  /* 0x000000012d2de824 */ /* 0x000fe200078e0a03 */
[C---:B------:R-:W-:Y:S01]  /*20e0*/  ISETP.GT.U32.AND P6, PT, R3.reuse, R48, PT ;  /* 0x000000300300720c */ /* 0x040fe20003fc4070 */
[----:B------:R-:W-:Y:S01]  /*20f0*/  @!P3 IMAD.MOV R44, RZ, RZ, -R44 ;  /* 0x000000ffff2cb224 */ /* 0x000fe200078e0a2c */
[----:B------:R-:W-:Y:S01]  /*2100*/  ISETP.GT.U32.AND P3, PT, R3, R47, PT ;  /* 0x0000002f0300720c */ /* 0x000fe20003f64070 */
[----:B------:R-:W-:Y:S02]  /*2110*/  IMAD.MOV R49, RZ, RZ, -R2 ;  /* 0x000000ffff317224 */ /* 0x000fe400078e0a02 */
[----:B------:R-:W-:-:S04]  /*2120*/  IMAD.HI.U32 R2, R7, R52, RZ ;  /* 0x0000003407027227 */ /* 0x000fc800078e00ff */
[----:B------:R-:W-:Y:S02]  /*2130*/  IMAD.MOV R2, RZ, RZ, -R2 ;  /* 0x000000ffff027224 */ /* 0x000fe400078e0a02 */
[----:B------:R-:W-:-:S04]  /*2140*/  IMAD.HI.U32 R11, R7, R50, RZ ;  /* 0x00000032070b7227 */ /* 0x000fc800078e00ff */
[----:B------:R-:W-:Y:S01]  /*2150*/  @!P2 IMAD.IADD R46, R46, 0x1, -R3 ;  /* 0x000000012e2ea824 */ /* 0x000fe200078e0a03 */
[----:B------:R-:W-:Y:S01]  /*2160*/  ISETP.GE.AND P2, PT, R39, RZ, PT ;  /* 0x000000ff2700720c */ /* 0x000fe20003f46270 */
[----:B------:R-:W-:Y:S01]  /*2170*/  IMAD R51, R3, R2, R52 ;  /* 0x0000000203337224 */ /* 0x000fe200078e0234 */
[----:B------:R-:W-:Y:S01]  /*2180*/  LOP3.LUT R39, R9, 0x4e, RZ, 0xfc, !PT ;  /* 0x0000004e09277812 */ /* 0x000fe200078efcff */
[----:B------:R-:W-:Y:S01]  /*2190*/  IMAD R49, R3, R49, R38 ;  /* 0x0000003103317224 */ /* 0x000fe200078e0226 */
[----:B------:R-:W-:Y:S01]  /*21a0*/  IABS R52, R55 ;  /* 0x0000003700347213 */ /* 0x000fe20000000000 */
[----:B------:R-:W-:Y:S01]  /*21b0*/  IMAD.MOV R11, RZ, RZ, -R11 ;  /* 0x000000ffff0b7224 */ /* 0x000fe200078e0a0b */
[----:B------:R-:W-:Y:S01]  /*21c0*/  IABS R38, R39 ;  /* 0x0000002700267213 */ /* 0x000fe20000000000 */
[--C-:B------:R-:W-:Y:S02]  /*21d0*/  @!P6 IMAD.IADD R48, R48, 0x1, -R3.reuse ;  /* 0x000000013030e824 */ /* 0x100fe400078e0a03 */
[----:B------:R-:W-:Y:S01]  /*21e0*/  @!P3 IMAD.IADD R47, R47, 0x1, -R3 ;  /* 0x000000012f2fb824 */ /* 0x000fe200078e0a03 */
[C---:B------:R-:W-:Y:S01]  /*21f0*/  ISETP.GT.U32.AND P3, PT, R3.reuse, R51, PT ;  /* 0x000000330300720c */ /* 0x040fe20003f64070 */
[----:B------:R-:W-:Y:S01]  /*2200*/  @!P0 IMAD.MOV R45, RZ, RZ, -R45 ;  /* 0x000000ffff2d8224 */ /* 0x000fe200078e0a2d */
[C---:B------:R-:W-:Y:S01]  /*2210*/  ISETP.GT.U32.AND P6, PT, R3.reuse, R48, PT ;  /* 0x000000300300720c */ /* 0x040fe20003fc4070 */
[C---:B------:R-:W-:Y:S01]  /*2220*/  IMAD R50, R3.reuse, R11, R50 ;  /* 0x0000000b03327224 */ /* 0x040fe200078e0232 */
[----:B------:R-:W-:Y:S01]  /*2230*/  ISETP.GT.U32.AND P0, PT, R3, R49, PT ;  /* 0x000000310300720c */ /* 0x000fe20003f04070 */
[----:B------:R-:W-:-:S02]  /*2240*/  @!P5 IMAD.MOV R46, RZ, RZ, -R46 ;  /* 0x000000ffff2ed224 */ /* 0x000fc400078e0a2e */
[----:B------:R-:W-:Y:S01]  /*2250*/  IMAD.HI.U32 R2, R7, R38, RZ ;  /* 0x0000002607027227 */ /* 0x000fe200078e00ff */
[----:B------:R-:W-:-:S03]  /*2260*/  ISETP.GT.U32.AND P5, PT, R3, R50, PT ;  /* 0x000000320300720c */ /* 0x000fc60003fa4070 */
[----:B------:R-:W-:Y:S02]  /*2270*/  IMAD.MOV R2, RZ, RZ, -R2 ;  /* 0x000000ffff027224 */ /* 0x000fe400078e0a02 */
[--C-:B------:R-:W-:Y:S02]  /*2280*/  @!P3 IMAD.IADD R51, R51, 0x1, -R3.reuse ;  /* 0x000000013333b824 */ /* 0x100fe400078e0a03 */
[--C-:B------:R-:W-:Y:S01]  /*2290*/  @!P6 IMAD.IADD R48, R48, 0x1, -R3.reuse ;  /* 0x000000013030e824 */ /* 0x100fe200078e0a03 */
[----:B------:R-:W-:Y:S01]  /*22a0*/  ISETP.GE.AND P6, PT, R53, RZ, PT ;  /* 0x000000ff3500720c */ /* 0x000fe20003fc6270 */
[--C-:B------:R-:W-:Y:S01]  /*22b0*/  @!P0 IMAD.IADD R49, R49, 0x1, -R3.reuse ;  /* 0x0000000131318824 */ /* 0x100fe200078e0a03 */
[C---:B------:R-:W-:Y:S01]  /*22c0*/  ISETP.GT.U32.AND P3, PT, R3.reuse, R51, PT ;  /* 0x000000330300720c */ /* 0x040fe20003f64070 */
[----:B------:R-:W-:Y:S01]  /*22d0*/  IMAD R2, R3, R2, R38 ;  /* 0x0000000203027224 */ /* 0x000fe200078e0226 */
[----:B------:R-:W-:Y:S01]  /*22e0*/  LOP3.LUT R53, R9, 0x52, RZ, 0xfc, !PT ;  /* 0x0000005209357812 */ /* 0x000fe200078efcff */
[----:B------:R-:W-:Y:S01]  /*22f0*/  @!P5 IMAD.IADD R50, R50, 0x1, -R3 ;  /* 0x000000013232d824 */ /* 0x000fe200078e0a03 */
[C---:B------:R-:W-:Y:S01]  /*2300*/  ISETP.GT.U32.AND P5, PT, R3.reuse, R49, PT ;  /* 0x000000310300720c */ /* 0x040fe20003fa4070 */
[----:B------:R-:W-:Y:S01]  /*2310*/  @!P1 IMAD.MOV R48, RZ, RZ, -R48 ;  /* 0x000000ffff309224 */ /* 0x000fe200078e0a30 */
[----:B------:R-:W-:Y:S01]  /*2320*/  ISETP.GT.U32.AND P1, PT, R3, R2, PT ;  /* 0x000000020300720c */ /* 0x000fe20003f24070 */
[----:B------:R-:W-:Y:S01]  /*2330*/  IMAD.HI.U32 R11, R7, R52, RZ ;  /* 0x00000034070b7227 */ /* 0x000fe200078e00ff */
[----:B------:R-:W-:-:S02]  /*2340*/  IABS R56, R53 ;  /* 0x0000003500387213 */ /* 0x000fc40000000000 */
[----:B------:R-:W-:Y:S01]  /*2350*/  ISETP.GE.AND P0, PT, R54, RZ, PT ;  /* 0x000000ff3600720c */ /* 0x000fe20003f06270 */
[----:B------:R-:W-:Y:S01]  /*2360*/  IMAD.MOV R11, RZ, RZ, -R11 ;  /* 0x000000ffff0b7224 */ /* 0x000fe200078e0a0b */
[----:B------:R-:W-:Y:S01]  /*2370*/  LOP3.LUT R54, R9, 0x56, RZ, 0xfc, !PT ;  /* 0x0000005609367812 */ /* 0x000fe200078efcff */
[----:B------:R-:W-:Y:S01]  /*2380*/  @!P4 IMAD.MOV R47, RZ, RZ, -R47 ;  /* 0x000000ffff2fc224 */ /* 0x000fe200078e0a2f */
[C---:B------:R-:W-:Y:S01]  /*2390*/  ISETP.GT.U32.AND P4, PT, R3.reuse, R50, PT ;  /* 0x000000320300720c */ /* 0x040fe20003f84070 */
[----:B------:R-:W-:Y:S01]  /*23a0*/  IMAD R38, R3, R11, R52 ;  /* 0x0000000b03267224 */ /* 0x000fe200078e0234 */
[----:B------:R-:W-:Y:S01]  /*23b0*/  IABS R60, R54 ;  /* 0x00000036003c7213 */ /* 0x000fe20000000000 */
[--C-:B------:R-:W-:Y:S01]  /*23c0*/  @!P3 IMAD.IADD R51, R51, 0x1, -R3.reuse ;  /* 0x000000013333b824 */ /* 0x100fe200078e0a03 */
[----:B------:R-:W-:Y:S01]  /*23d0*/  LOP3.LUT R52, R9, 0x54, RZ, 0xfc, !PT ;  /* 0x0000005409347812 */ /* 0x000fe200078efcff */
[--C-:B------:R-:W-:Y:S01]  /*23e0*/  @!P5 IMAD.IADD R49, R49, 0x1, -R3.reuse ;  /* 0x000000013131d824 */ /* 0x100fe200078e0a03 */
[----:B------:R-:W-:Y:S01]  /*23f0*/  ISETP.GT.U32.AND P3, PT, R3, R38, PT ;  /* 0x000000260300720c */ /* 0x000fe20003f64070 */
[----:B------:R-:W-:Y:S01]  /*2400*/  @!P1 IMAD.IADD R2, R2, 0x1, -R3 ;  /* 0x0000000102029824 */ /* 0x000fe200078e0a03 */
[----:B------:R-:W-:Y:S01]  /*2410*/  ISETP.GE.AND P5, PT, R39, RZ, PT ;  /* 0x000000ff2700720c */ /* 0x000fe20003fa6270 */
[----:B------:R-:W-:Y:S01]  /*2420*/  IMAD.HI.U32 R11, R7, R56, RZ ;  /* 0x00000038070b7227 */ /* 0x000fe200078e00ff */
[----:B------:R-:W-:-:S02]  /*2430*/  IABS R58, R52 ;  /* 0x00000034003a7213 */ /* 0x000fc40000000000 */
[----:B------:R-:W-:Y:S01]  /*2440*/  ISETP.GE.AND P1, PT, R53, RZ, PT ;  /* 0x000000ff3500720c */ /* 0x000fe20003f26270 */
[----:B------:R-:W-:Y:S01]  /*2450*/  @!P2 IMAD.MOV R49, RZ, RZ, -R49 ;  /* 0x000000ffff31a224 */ /* 0x000fe200078e0a31 */
[----:B------:R-:W-:Y:S01]  /*2460*/  ISETP.GT.U32.AND P2, PT, R3, R2, PT ;  /* 0x000000020300720c */ /* 0x000fe20003f44070 */
[----:B------:R-:W-:Y:S01]  /*2470*/  IMAD.MOV R11, RZ, RZ, -R11 ;  /* 0x000000ffff0b7224 */ /* 0x000fe200078e0a0b */
[----:B------:R-:W-:Y:S01]  /*2480*/  LOP3.LUT R53, R9, 0x58, RZ, 0xfc, !PT ;  /* 0x0000005809357812 */ /* 0x000fe200078efcff */
[--C-:B------:R-:W-:Y:S01]  /*2490*/  @!P4 IMAD.IADD R50, R50, 0x1, -R3.reuse ;  /* 0x000000013232c824 */ /* 0x100fe200078e0a03 */
[----:B------:R-:W-:Y:S01]  /*24a0*/  ISETP.GE.AND P4, PT, R55, RZ, PT ;  /* 0x000000ff3700720c */ /* 0x000fe20003f86270 */
[C---:B------:R-:W-:Y:S01]  /*24b0*/  IMAD R56, R3.reuse, R11, R56 ;  /* 0x0000000b03387224 */ /* 0x040fe200078e0238 */
[----:B------:R-:W-:Y:S01]  /*24c0*/  IABS R62, R53 ;  /* 0x00000035003e7213 */ /* 0x000fe20000000000 */
[----:B------:R-:W-:Y:S02]  /*24d0*/  @!P3 IMAD.IADD R38, R38, 0x1, -R3 ;  /* 0x000000012626b824 */ /* 0x000fe400078e0a03 */
[----:B------:R-:W-:Y:S01]  /*24e0*/  @!P6 IMAD.MOV R50, RZ, RZ, -R50 ;  /* 0x000000ffff32e224 */ /* 0x000fe200078e0a32 */
[----:B------:R-:W-:Y:S01]  /*24f0*/  ISETP.GT.U32.AND P6, PT, R3, R56, PT ;  /* 0x000000380300720c */ /* 0x000fe20003fc4070 */
[----:B------:R-:W-:Y:S01]  /*2500*/  IMAD.HI.U32 R39, R7, R60, RZ ;  /* 0x0000003c07277227 */ /* 0x000fe200078e00ff */
[----:B------:R-:W-:-:S03]  /*2510*/  ISETP.GT.U32.AND P3, PT, R3, R38, PT ;  /* 0x000000260300720c */ /* 0x000fc60003f64070 */
[----:B------:R-:W-:Y:S02]  /*2520*/  IMAD.MOV R39, RZ, RZ, -R39 ;  /* 0x000000ffff277224 */ /* 0x000fe400078e0a27 */
[----:B------:R-:W-:Y:S01]  /*2530*/  @!P2 IMAD.IADD R2, R2, 0x1, -R3 ;  /* 0x000000010202a824 */ /* 0x000fe200078e0a03 */
[----:B------:R-:W-:Y:S01]  /*2540*/  ISETP.GE.AND P2, PT, R54, RZ, PT ;  /* 0x000000ff3600720c */ /* 0x000fe20003f46270 */
[----:B------:R-:W-:Y:S01]  /*2550*/  @!P0 IMAD.MOV R51, RZ, RZ, -R51 ;  /* 0x000000ffff338224 */ /* 0x000fe200078e0a33 */
[----:B------:R-:W-:Y:S01]  /*2560*/  ISETP.GE.AND P0, PT, R52, RZ, PT ;  /* 0x000000ff3400720c */ /* 0x000fe20003f06270 */
[----:B------:R-:W-:Y:S01]  /*2570*/  IMAD R60, R3, R39, R60 ;  /* 0x00000027033c7224 */ /* 0x000fe200078e023c */
[----:B------:R-:W-:Y:S01]  /*2580*/  LOP3.LUT R39, R9, 0x5a, RZ, 0xfc, !PT ;  /* 0x0000005a09277812 */ /* 0x000fe200078efcff */
[----:B------:R-:W-:Y:S02]  /*2590*/  IMAD.MOV.U32 R52, RZ, RZ, R2 ;  /* 0x000000ffff347224 */ /* 0x000fe400078e0002 */
[----:B------:R-:W-:-:S04]  /*25a0*/  IMAD.HI.U32 R11, R7, R58, RZ ;  /* 0x0000003a070b7227 */ /* 0x000fc800078e00ff */
[----:B------:R-:W-:Y:S01]  /*25b0*/  @!P5 IMAD.MOV R52, RZ, RZ, -R52 ;  /* 0x000000ffff34d224 */ /* 0x000fe200078e0a34 */
[C---:B------:R-:W-:Y:S01]  /*25c0*/  ISETP.GT.U32.AND P5, PT, R3.reuse, R60, PT ;  /* 0x0000003c0300720c */ /* 0x040fe20003fa4070 */
[----:B------:R-:W-:Y:S02]  /*25d0*/  @!P6 IMAD.IADD R56, R56, 0x1, -R3 ;  /* 0x000000013838e824 */ /* 0x000fe400078e0a03 */
[----:B------:R-:W-:Y:S02]  /*25e0*/  IMAD.MOV R11, RZ, RZ, -R11 ;  /* 0x000000ffff0b7224 */ /* 0x000fe400078e0a0b */
[----:B------:R-:W-:Y:S01]  /*25f0*/  @!P3 IMAD.IADD R38, R38, 0x1, -R3 ;  /* 0x000000012626b824 */ /* 0x000fe200078e0a03 */
[C---:B------:R-:W-:Y:S01]  /*2600*/  ISETP.GT.U32.AND P6, PT, R3.reuse, R56, PT ;  /* 0x000000380300720c */ /* 0x040fe20003fc4070 */
[----:B------:R-:W-:Y:S02]  /*2610*/  IMAD R58, R3, R11, R58 ;  /* 0x0000000b033a7224 */ /* 0x000fe400078e023a */
[----:B------:R-:W-:-:S03]  /*2620*/  IMAD.HI.U32 R11, R7, R62, RZ ;  /* 0x0000003e070b7227 */ /* 0x000fc600078e00ff */
[----:B------:R-:W-:Y:S01]  /*2630*/  ISETP.GT.U32.AND P3, PT, R3, R58, PT ;  /* 0x0000003a0300720c */ /* 0x000fe20003f64070 */
[----:B------:R-:W-:Y:S01]  /*2640*/  IMAD.MOV.U32 R54, RZ, RZ, R38 ;  /* 0x000000ffff367224 */ /* 0x000fe200078e0026 */
[----:B------:R-:W-:Y:S01]  /*2650*/  IABS R38, R39 ;  /* 0x0000002700267213 */ /* 0x000fe20000000000 */
[----:B------:R-:W-:Y:S02]  /*2660*/  IMAD.MOV R11, RZ, RZ, -R11 ;  /* 0x000000ffff0b7224 */ /* 0x000fe400078e0a0b */
[----:B------:R-:W-:Y:S01]  /*2670*/  @!P4 IMAD.MOV R54, RZ, RZ, -R54 ;  /* 0x000000ffff36c224 */ /* 0x000fe200078e0a36 */
[----:B------:R-:W-:Y:S01]  /*2680*/  ISETP.GE.AND P4, PT, R53, RZ, PT ;  /* 0x000000ff3500720c */ /* 0x000fe20003f86270 */
[--C-:B------:R-:W-:Y:S01]  /*2690*/  @!P5 IMAD.IADD R60, R60, 0x1, -R3.reuse ;  /* 0x000000013c3cd824 */ /* 0x100fe200078e0a03 */
[----:B------:R-:W-:Y:S01]  /*26a0*/  LOP3.LUT R53, R9, 0x5c, RZ, 0xfc, !PT ;  /* 0x0000005c09357812 */ /* 0x000fe200078efcff */
[C---:B------:R-:W-:Y:S02]  /*26b0*/  IMAD R2, R3.reuse, R11, R62 ;  /* 0x0000000b03027224 */ /* 0x040fe400078e023e */
[----:B------:R-:W-:Y:S01]  /*26c0*/  @!P6 IMAD.IADD R56, R56, 0x1, -R3 ;  /* 0x000000013838e824 */ /* 0x000fe200078e0a03 */
[----:B------:R-:W-:Y:S01]  /*26d0*/  IABS R66, R53 ;  /* 0x0000003500427213 */ /* 0x000fe20000000000 */
[----:B------:R-:W-:Y:S01]  /*26e0*/  IMAD.MOV.U32 R62, RZ, RZ, R38 ;  /* 0x000000ffff3e7224 */ /* 0x000fe200078e0026 */
[C---:B------:R-:W-:Y:S01]  /*26f0*/  ISETP.GT.U32.AND P5, PT, R3.reuse, R60, PT ;  /* 0x0000003c0300720c */ /* 0x040fe20003fa4070 */
[----:B------:R-:W-:Y:S01]  /*2700*/  @!P1 IMAD.MOV R56, RZ, RZ, -R56 ;  /* 0x000000ffff389224 */ /* 0x000fe200078e0a38 */
[----:B------:R-:W-:Y:S01]  /*2710*/  ISETP.GT.U32.AND P6, PT, R3, R2, PT ;  /* 0x000000020300720c */ /* 0x000fe20003fc4070 */
[----:B------:R-:W-:Y:S01]  /*2720*/  IMAD.HI.U32 R38, R7, R66, RZ ;  /* 0x0000004207267227 */ /* 0x000fe200078e00ff */
[----:B------:R-:W-:-:S03]  /*2730*/  ISETP.GE.AND P1, PT, R39, RZ, PT ;  /* 0x000000ff2700720c */ /* 0x000fc60003f26270 */
[----:B------:R-:W-:Y:S02]  /*2740*/  IMAD.MOV R39, RZ, RZ, -R38 ;  /* 0x000000ffff277224 */ /* 0x000fe400078e0a26 */
[----:B------:R-:W-:-:S04]  /*2750*/  IMAD.HI.U32 R11, R7, R62, RZ ;  /* 0x0000003e070b7227 */ /* 0x000fc800078e00ff */
[----:B------:R-:W-:Y:S01]  /*2760*/  IMAD R66, R3, R39, R66 ;  /* 0x0000002703427224 */ /* 0x000fe200078e0242 */
[----:B------:R-:W-:Y:S01]  /*2770*/  LOP3.LUT R39, R9, 0x60, RZ, 0xfc, !PT ;  /* 0x0000006009277812 */ /* 0x000fe200078efcff */
[--C-:B------:R-:W-:Y:S02]  /*2780*/  @!P5 IMAD.IADD R60, R60, 0x1, -R3.reuse ;  /* 0x000000013c3cd824 */ /* 0x100fe400078e0a03 */
[----:B------:R-:W-:Y:S01]  /*2790*/  @!P6 IMAD.IADD R2, R2, 0x1, -R3 ;  /* 0x000000010202e824 */ /* 0x000fe200078e0a03 */
[----:B------:R-:W-:Y:S01]  /*27a0*/  IABS R70, R39 ;  /* 0x0000002700467213 */ /* 0x000fe20000000000 */
[----:B------:R-:W-:Y:S01]  /*27b0*/  @!P2 IMAD.MOV R60, RZ, RZ, -R60 ;  /* 0x000000ffff3ca224 */ /* 0x000fe200078e0a3c */
[C---:B------:R-:W-:Y:S01]  /*27c0*/  ISETP.GT.U32.AND P2, PT, R3.reuse, R66, PT ;  /* 0x000000420300720c */ /* 0x040fe20003f44070 */
[----:B------:R-:W-:Y:S01]  /*27d0*/  IMAD.MOV R11, RZ, RZ, -R11 ;  /* 0x000000ffff0b7224 */ /* 0x000fe200078e0a0b */
[----:B------:R-:W-:Y:S01]  /*27e0*/  ISETP.GT.U32.AND P6, PT, R3, R2, PT ;  /* 0x000000020300720c */ /* 0x000fe20003fc4070 */
[----:B------:R-:W-:-:S02]  /*27f0*/  @!P3 IMAD.IADD R58, R58, 0x1, -R3 ;  /* 0x000000013a3ab824 */ /* 0x000fc400078e0a03 */
[----:B------:R-:W-:-:S03]  /*2800*/  IMAD R38, R3, R11, R62 ;  /* 0x0000000b03267224 */ /* 0x000fc600078e023e */
[C---:B------:R-:W-:Y:S02]  /*2810*/  ISETP.GT.U32.AND P3, PT, R3.reuse, R58, PT ;  /* 0x0000003a0300720c */ /* 0x040fe40003f64070 */
[----:B------:R-:W-:-:S03]  /*2820*/  ISETP.GT.U32.AND P5, PT, R3, R38, PT ;  /* 0x000000260300720c */ /* 0x000fc60003fa4070 */
[--C-:B------:R-:W-:Y:S02]  /*2830*/  @!P2 IMAD.IADD R66, R66, 0x1, -R3.reuse ;  /* 0x000000014242a824 */ /* 0x100fe400078e0a03 */
[----:B------:R-:W-:Y:S01]  /*2840*/  @!P6 IMAD.IADD R2, R2, 0x1, -R3 ;  /* 0x000000010202e824 */ /* 0x000fe200078e0a03 */
[----:B------:R-:W-:Y:S01]  /*2850*/  ISETP.GE.AND P6, PT, R39, RZ, PT ;  /* 0x000000ff2700720c */ /* 0x000fe20003fc6270 */
[----:B------:R-:W-:Y:S01]  /*2860*/  IMAD.HI.U32 R39, R7, R64, RZ ;  /* 0x0000004007277227 */ /* 0x000fe200078e00ff */
[----:B------:R-:W-:-:S03]  /*2870*/  ISETP.GT.U32.AND P2, PT, R3, R66, PT ;  /* 0x000000420300720c */ /* 0x000fc60003f44070 */
[----:B------:R-:W-:Y:S02]  /*2880*/  IMAD.MOV.U32 R62, RZ, RZ, R2 ;  /* 0x000000ffff3e7224 */ /* 0x000fe400078e0002 */
[----:B------:R-:W-:-:S04]  /*2890*/  IMAD.HI.U32 R2, R7, R70, RZ ;  /* 0x0000004607027227 */ /* 0x000fc800078e00ff */
[----:B------:R-:W-:Y:S02]  /*28a0*/  IMAD.MOV R55, RZ, RZ, -R2 ;  /* 0x000000ffff377224 */ /* 0x000fe400078e0a02 */
[--C-:B------:R-:W-:Y:S01]  /*28b0*/  @!P3 IMAD.IADD R58, R58, 0x1, -R3.reuse ;  /* 0x000000013a3ab824 */ /* 0x100fe200078e0a03 */
[----:B------:R-:W-:Y:S01]  /*28c0*/  ISETP.GE.AND P3, PT, R53, RZ, PT ;  /* 0x000000ff3500720c */ /* 0x000fe20003f66270 */
[----:B------:R-:W-:Y:S01]  /*28d0*/  IMAD R70, R3, R55, R70 ;  /* 0x0000003703467224 */ /* 0x000fe200078e0246 */
[----:B------:R-:W-:Y:S01]  /*28e0*/  LOP3.LUT R53, R9, 0x5e, RZ, 0xfc, !PT ;  /* 0x0000005e09357812 */ /* 0x000fe200078efcff */
[--C-:B------:R-:W-:Y:S02]  /*28f0*/  @!P2 IMAD.IADD R66, R66, 0x1, -R3.reuse ;  /* 0x000000014242a824 */ /* 0x100fe400078e0a03 */
[----:B------:R-:W-:Y:S01]  /*2900*/  @!P5 IMAD.IADD R38, R38, 0x1, -R3 ;  /* 0x000000012626d824 */ /* 0x000fe200078e0a03 */
[C---:B------:R-:W-:Y:S01]  /*2910*/  ISETP.GT.U32.AND P2, PT, R3.reuse, R70, PT ;  /* 0x000000460300720c */ /* 0x040fe20003f44070 */
[----:B------:R-:W-:Y:S01]  /*2920*/  IMAD.MOV R39, RZ, RZ, -R39 ;  /* 0x000000ffff277224 */ /* 0x000fe200078e0a27 */
[----:B------:R-:W-:Y:S01]  /*2930*/  IABS R68, R53 ;  /* 0x0000003500447213 */ /* 0x000fe20000000000 */
[----:B------:R-:W-:Y:S01]  /*2940*/  @!P0 IMAD.MOV R58, RZ, RZ, -R58 ;  /* 0x000000ffff3a8224 */ /* 0x000fe200078e0a3a */
[----:B------:R-:W-:Y:S01]  /*2950*/  ISETP.GT.U32.AND P5, PT, R3, R38, PT ;  /* 0x000000260300720c */ /* 0x000fe20003fa4070 */
[----:B------:R-:W-:Y:S01]  /*2960*/  @!P4 IMAD.MOV R62, RZ, RZ, -R62 ;  /* 0x000000ffff3ec224 */ /* 0x000fe200078e0a3e */
[----:B------:R-:W-:Y:S01]  /*2970*/  ISETP.GE.AND P0, PT, R53, RZ, PT ;  /* 0x000000ff3500720c */ /* 0x000fe20003f06270 */
[----:B------:R-:W-:-:S04]  /*2980*/  IMAD.HI.U32 R11, R7, R68, RZ ;  /* 0x00000044070b7227 */ /* 0x000fc800078e00ff */
[----:B------:R-:W-:Y:S02]  /*2990*/  IMAD.MOV R11, RZ, RZ, -R11 ;  /* 0x000000ffff0b7224 */ /* 0x000fe400078e0a0b */
[--C-:B------:R-:W-:Y:S02]  /*29a0*/  @!P2 IMAD.IADD R70, R70, 0x1, -R3.reuse ;  /* 0x000000014646a824 */ /* 0x100fe400078e0a03 */
[----:B------:R-:W-:Y:S02]  /*29b0*/  @!P3 IMAD.MOV R66, RZ, RZ, -R66 ;  /* 0x000000ffff42b224 */ /* 0x000fe400078e0a42 */
[C---:B------:R-:W-:Y:S01]  /*29c0*/  IMAD R68, R3.reuse, R11, R68 ;  /* 0x0000000b03447224 */ /* 0x040fe200078e0244 */
[----:B------:R-:W-:Y:S01]  /*29d0*/  ISETP.GT.U32.AND P3, PT, R3, R70, PT ;  /* 0x000000460300720c */ /* 0x000fe20003f64070 */
[C---:B------:R-:W-:Y:S01]  /*29e0*/  IMAD.SHL.U32 R53, R152.reuse, 0x10, RZ ;  /* 0x0000001098357824 */ /* 0x040fe200078e00ff */
[----:B------:R-:W-:Y:S01]  /*29f0*/  LOP3.LUT R11, R152, 0x7f, RZ, 0xc0, !PT ;  /* 0x0000007f980b7812 */ /* 0x000fe200078ec0ff */
[----:B------:R-:W-:Y:S01]  /*2a00*/  @!P5 IMAD.IADD R38, R38, 0x1, -R3 ;  /* 0x000000012626d824 */ /* 0x000fe200078e0a03 */
[----:B------:R-:W-:Y:S01]  /*2a10*/  ISETP.GE.AND P5, PT, R57, RZ, PT ;  /* 0x000000ff3900720c */ /* 0x000fe20003fa6270 */
[----:B------:R-:W-:Y:S01]  /*2a20*/  IMAD.HI.U32 R55, R7, R82, RZ ;  /* 0x0000005207377227 */ /* 0x000fe200078e00ff */
[----:B------:R-:W-:-:S02]  /*2a30*/  LOP3.LUT R2, R53, 0x70, RZ, 0xc0, !PT ;  /* 0x0000007035027812 */ /* 0x000fc400078ec0ff */
[----:B------:R-:W-:Y:S01]  /*2a40*/  ISETP.GT.U32.AND P4, PT, R3, R68, PT ;  /* 0x000000440300720c */ /* 0x000fe20003f84070 */
[----:B-1----:R-:W-:Y:S01]  /*2a50*/  IMAD R0, R10, 0x80, R11 ;  /* 0x000000800a007824 */ /* 0x002fe200078e020b */
[----:B------:R-:W-:Y:S01]  /*2a60*/  LOP3.LUT R53, R9, 0x68, RZ, 0xfc, !PT ;  /* 0x0000006809357812 */ /* 0x000fe200078efcff */
[----:B------:R-:W-:Y:S01]  /*2a70*/  IMAD R10, R3, R39, R64 ;  /* 0x00000027030a7224 */ /* 0x000fe200078e0240 */
[----:B------:R-:W-:Y:S01]  /*2a80*/  LOP3.LUT R39, R9, 0x66, RZ, 0xfc, !PT ;  /* 0x0000006609277812 */ /* 0x000fe200078efcff */
[----:B------:R-:W-:Y:S01]  /*2a90*/  @!P3 IMAD.IADD R70, R70, 0x1, -R3 ;  /* 0x000000014646b824 */ /* 0x000fe200078e0a03 */
[----:B------:R-:W-:Y:S01]  /*2aa0*/  IABS R78, R53 ;  /* 0x00000035004e7213 */ /* 0x000fe20000000000 */
[----:B------:R-:W-:Y:S01]  /*2ab0*/  IMAD R2, R11, 0x80, R2 ;  /* 0x000000800b027824 */ /* 0x000fe200078e0202 */
[----:B------:R-:W-:Y:S01]  /*2ac0*/  ISETP.GT.U32.AND P3, PT, R3, R10, PT ;  /* 0x0000000a0300720c */ /* 0x000fe20003f64070 */
[----:B------:R-:W-:Y:S01]  /*2ad0*/  IMAD.MOV.U32 R64, RZ, RZ, R38 ;  /* 0x000000ffff407224 */ /* 0x000fe200078e0026 */
[----:B------:R-:W-:Y:S01]  /*2ae0*/  LOP3.LUT R11, R9, 0x64, RZ, 0xfc, !PT ;  /* 0x00000064090b7812 */ /* 0x000fe200078efcff */
[----:B------:R-:W-:Y:S01]  /*2af0*/  IMAD.MOV R55, RZ, RZ, -R55 ;  /* 0x000000ffff377224 */ /* 0x000fe200078e0a37 */
[----:B------:R-:W-:Y:S01]  /*2b00*/  IABS R76, R39 ;  /* 0x00000027004c7213 */ /* 0x000fe20000000000 */
[----:B------:R-:W-:Y:S01]  /*2b10*/  @!P1 IMAD.MOV R64, RZ, RZ, -R64 ;  /* 0x000000ffff409224 */ /* 0x000fe200078e0a40 */
[----:B------:R-:W-:Y:S01]  /*2b20*/  IABS R72, R11 ;  /* 0x0000000b00487213 */ /* 0x000fe20000000000 */
[--C-:B------:R-:W-:Y:S01]  /*2b30*/  @!P4 IMAD.IADD R68, R68, 0x1, -R3.reuse ;  /* 0x000000014444c824 */ /* 0x100fe200078e0a03 */
[----:B------:R-:W-:Y:S01]  /*2b40*/  ISETP.GE.AND P1, PT, R11, RZ, PT ;  /* 0x000000ff0b00720c */ /* 0x000fe20003f26270 */
[----:B------:R-:W-:Y:S01]  /*2b50*/  IMAD.HI.U32 R38, R7, R76, RZ ;  /* 0x0000004c07267227 */ /* 0x000fe200078e00ff */
[----:B------:R-:W-:Y:S01]  /*2b60*/  ISETP.GE.AND P2, PT, R39, RZ, PT ;  /* 0x000000ff2700720c */ /* 0x000fe20003f46270 */
[----:B------:R-:W-:Y:S01]  /*2b70*/  STL [R1+0x550], R2 ;  /* 0x0005500201007387 */ /* 0x000fe20000100800 */
[----:B------:R-:W-:Y:S01]  /*2b80*/  ISETP.GT.U32.AND P4, PT, R3, R68, PT ;  /* 0x000000440300720c */ /* 0x000fe20003f84070 */
[----:B------:R-:W-:-:S02]  /*2b90*/  @!P3 IMAD.IADD R10, R10, 0x1, -R3 ;  /* 0x000000010a0ab824 */ /* 0x000fc400078e0a03 */
[----:B------:R-:W-:Y:S01]  /*2ba0*/  IMAD.HI.U32 R11, R7, R72, RZ ;  /* 0x00000048070b7227 */ /* 0x000fe200078e00ff */
[----:B------:R-:W-:Y:S02]  /*2bb0*/  STL [R1+0x374], R0 ;  /* 0x0003740001007387 */ /* 0x000fe40000100800 */
[C---:B------:R-:W-:Y:S01]  /*2bc0*/  ISETP.GT.U32.AND P3, PT, R3.reuse, R10, PT ;  /* 0x0000000a0300720c */ /* 0x040fe20003f64070 */
[----:B------:R-:W-:Y:S01]  /*2bd0*/  IMAD.MOV R11, RZ, RZ, -R11 ;  /* 0x000000ffff0b7224 */ /* 0x000fe200078e0a0b */
[----:B------:R-:W-:Y:S01]  /*2be0*/  STL [R1+0x450], R0 ;  /* 0x0004500001007387 */ /* 0x000fe20000100800 */
[----:B------:R-:W-:Y:S02]  /*2bf0*/  IMAD.MOV R57, RZ, RZ, -R38 ;  /* 0x000000ffff397224 */ /* 0x000fe400078e0a26 */
[C---:B------:R-:W-:Y:S02]  /*2c00*/  IMAD R38, R3.reuse, R11, R72 ;  /* 0x0000000b03267224 */ /* 0x040fe400078e0248 */
[----:B------:R-:W-:Y:S01]  /*2c10*/  IMAD R76, R3, R57, R76 ;  /* 0x00000039034c7224 */ /* 0x000fe200078e024c */
[----:B------:R-:W-:Y:S01]  /*2c20*/  LOP3.LUT R57, R9, 0x6e, RZ, 0xfc, !PT ;  /* 0x0000006e09397812 */ /* 0x000fe200078efcff */
[----:B------:R-:W-:-:S03]  /*2c30*/  IMAD.HI.U32 R39, R7, R78, RZ ;  /* 0x0000004e07277227 */ /* 0x000fc600078e00ff */
[----:B------:R-:W-:Y:S01]  /*2c40*/  IABS R84, R57 ;  /* 0x0000003900547213 */ /* 0x000fe20000000000 */
[--C-:B------:R-:W-:Y:S01]  /*2c50*/  @!P3 IMAD.IADD R10, R10, 0x1, -R3.reuse ;  /* 0x000000010a0ab824 */ /* 0x100fe200078e0a03 */
[----:B------:R-:W-:Y:S01]  /*2c60*/  ISETP.GT.U32.AND P3, PT, R3, R38, PT ;  /* 0x000000260300720c */ /* 0x000fe20003f64070 */
[----:B------:R-:W-:Y:S01]  /*2c70*/  @!P4 IMAD.IADD R68, R68, 0x1, -R3 ;  /* 0x000000014444c824 */ /* 0x000fe200078e0a03 */
[----:B------:R-:W-:Y:S01]  /*2c80*/  ISETP.GE.AND P4, PT, R53, RZ, PT ;  /* 0x000000ff3500720c */ /* 0x000fe20003f86270 */
[----:B------:R-:W-:Y:S02]  /*2c90*/  IMAD.MOV R39, RZ, RZ, -R39 ;  /* 0x000000ffff277224 */ /* 0x000fe400078e0a27 */
[----:B------:R-:W-:Y:S02]  /*2ca0*/  @!P0 IMAD.MOV R68, RZ, RZ, -R68 ;  /* 0x000000ffff448224 */ /* 0x000fe400078e0a44 */
[----:B------:R-:W-:Y:S02]  /*2cb0*/  IMAD R78, R3, R39, R78 ;  /* 0x00000027034e7224 */ /* 0x000fe400078e024e */
[----:B------:R-:W-:-:S04]  /*2cc0*/  IMAD.HI.U32 R53, R7, R80, RZ ;  /* 0x0000005007357227 */ /* 0x000fc800078e00ff */
[----:B------:R-:W-:Y:S01]  /*2cd0*/  @!P3 IMAD.IADD R38, R38, 0x1, -R3 ;  /* 0x000000012626b824 */ /* 0x000fe200078e0a03 */
[----:B------:R-:W-:Y:S01]  /*2ce0*/  ISETP.GT.U32.AND P3, PT, R3, R76, PT ;  /* 0x0000004c0300720c */ /* 0x000fe20003f64070 */
[----:B------:R-:W-:-:S04]  /*2cf0*/  IMAD.HI.U32 R11, R7, R84, RZ ;  /* 0x00000054070b7227 */ /* 0x000fc800078e00ff */
[----:B------:R-:W-:Y:S01]  /*2d00*/  @!P6 IMAD.MOV R70, RZ, RZ, -R70 ;  /* 0x000000ffff46e224 */ /* 0x000fe200078e0a46 */
[C---:B------:R-:W-:Y:S01]  /*2d10*/  ISETP.GT.U32.AND P6, PT, R3.reuse, R78, PT ;  /* 0x0000004e0300720c */ /* 0x040fe20003fc4070 */
[----:B------:R-:W-:Y:S02]  /*2d20*/  IMAD R82, R3, R55, R82 ;  /* 0x0000003703527224 */ /* 0x000fe400078e0252 */
[----:B------:R-:W-:Y:S02]  /*2d30*/  IMAD.MOV R53, RZ, RZ, -R53 ;  /* 0x000000ffff357224 */ /* 0x000fe400078e0a35 */
[----:B------:R-:W-:-:S04]  /*2d40*/  IMAD.HI.U32 R39, R7, R86, RZ ;  /* 0x0000005607277227 */ /* 0x000fc800078e00ff */
[----:B------:R-:W-:Y:S01]  /*2d50*/  @!P3 IMAD.IADD R76, R76, 0x1, -R3 ;  /* 0x000000014c4cb824 */ /* 0x000fe200078e0a03 */
[C---:B------:R-:W-:Y:S01]  /*2d60*/  ISETP.GT.U32.AND P3, PT, R3.reuse, R38, PT ;  /* 0x000000260300720c */ /* 0x040fe20003f64070 */
[----:B------:R-:W-:Y:S02]  /*2d70*/  IMAD.MOV R55, RZ, RZ, -R11 ;  /* 0x000000ffff377224 */ /* 0x000fe400078e0a0b */
[C---:B------:R-:W-:Y:S01]  /*2d80*/  IMAD R80, R3.reuse, R53, R80 ;  /* 0x0000003503507224 */ /* 0x040fe200078e0250 */
[C---:B------:R-:W-:Y:S01]  /*2d90*/  ISETP.GT.U32.AND P0, PT, R3.reuse, R76, PT ;  /* 0x0000004c0300720c */ /* 0x040fe20003f04070 */
[----:B------:R-:W-:Y:S02]  /*2da0*/  IMAD.MOV R39, RZ, RZ, -R39 ;  /* 0x000000ffff277224 */ /* 0x000fe400078e0a27 */
[----:B------:R-:W-:Y:S01]  /*2db0*/  IMAD R84, R3, R55, R84 ;  /* 0x0000003703547224 */ /* 0x000fe200078e0254 */
[----:B------:R-:W-:Y:S01]  /*2dc0*/  LOP3.LUT R55, R9, 0x78, RZ, 0xfc, !PT ;  /* 0x0000007809377812 */ /* 0x000fe200078efcff */
[----:B------:R-:W-:-:S02]  /*2dd0*/  IMAD.MOV.U32 R72, RZ, RZ, R10 ;  /* 0x000000ffff487224 */ /* 0x000fc400078e000a */
[C---:B------:R-:W-:Y:S01]  /*2de0*/  IMAD R86, R3.reuse, R39, R86 ;  /* 0x0000002703567224 */ /* 0x040fe200078e0256 */
[----:B------:R-:W-:Y:S01]  /*2df0*/  IABS R94, R55 ;  /* 0x00000037005e7213 */ /* 0x000fe20000000000 */
[----:B------:R-:W-:Y:S01]  /*2e00*/  @!P5 IMAD.MOV R72, RZ, RZ, -R72 ;  /* 0x000000ffff48d224 */ /* 0x000fe200078e0a48 */
[----:B------:R-:W-:Y:S01]  /*2e10*/  ISETP.GT.U32.AND P5, PT, R3, R80, PT ;  /* 0x000000500300720c */ /* 0x000fe20003fa4070 */
[----:B------:R-:W-:-:S04]  /*2e20*/  IMAD.HI.U32 R53, R7, R88, RZ ;  /* 0x0000005807357227 */ /* 0x000fc800078e00ff */
[--C-:B------:R-:W-:Y:S01]  /*2e30*/  @!P0 IMAD.IADD R76, R76, 0x1, -R3.reuse ;  /* 0x000000014c4c8824 */ /* 0x100fe200078e0a03 */
[C---:B------:R-:W-:Y:S01]  /*2e40*/  ISETP.GT.U32.AND P0, PT, R3.reuse, R84, PT ;  /* 0x000000540300720c */ /* 0x040fe20003f04070 */
[--C-:B------:R-:W-:Y:S01]  /*2e50*/  @!P3 IMAD.IADD R38, R38, 0x1, -R3.reuse ;  /* 0x000000012626b824 */ /* 0x100fe200078e0a03 */
[C---:B------:R-:W-:Y:S01]  /*2e60*/  ISETP.GT.U32.AND P3, PT, R3.reuse, R82, PT ;  /* 0x000000520300720c */ /* 0x040fe20003f64070 */
[----:B------:R-:W-:Y:S01]  /*2e70*/  @!P6 IMAD.IADD R78, R78, 0x1, -R3 ;  /* 0x000000014e4ee824 */ /* 0x000fe200078e0a03 */
[----:B------:R-:W-:Y:S01]  /*2e80*/  ISETP.GT.U32.AND P6, PT, R3, R86, PT ;  /* 0x000000560300720c */ /* 0x000fe20003fc4070 */
[----:B------:R-:W-:Y:S02]  /*2e90*/  IMAD.MOV R53, RZ, RZ, -R53 ;  /* 0x000000ffff357224 */ /* 0x000fe400078e0a35 */
[----:B------:R-:W-:-:S04]  /*2ea0*/  IMAD.HI.U32 R11, R7, R90, RZ ;  /* 0x0000005a070b7227 */ /* 0x000fc800078e00ff */
[----:B------:R-:W-:Y:S01]  /*2eb0*/  IMAD R88, R3, R53, R88 ;  /* 0x0000003503587224 */ /* 0x000fe200078e0258 */
[----:B------:R-:W-:Y:S01]  /*2ec0*/  LOP3.LUT R53, R9, 0x7c, RZ, 0xfc, !PT ;  /* 0x0000007c09357812 */ /* 0x000fe200078efcff */
[--C-:B------:R-:W-:Y:S02]  /*2ed0*/  @!P5 IMAD.IADD R80, R80, 0x1, -R3.reuse ;  /* 0x000000015050d824 */ /* 0x100fe400078e0a03 */
[----:B------:R-:W-:Y:S01]  /*2ee0*/  IMAD.MOV.U32 R74, RZ, RZ, R38 ;  /* 0x000000ffff4a7224 */ /* 0x000fe200078e0026 */
[C---:B------:R-:W-:Y:S01]  /*2ef0*/  ISETP.GT.U32.AND P5, PT, R3.reuse, R88, PT ;  /* 0x000000580300720c */ /* 0x040fe20003fa4070 */
[----:B------:R-:W-:Y:S01]  /*2f00*/  @!P0 IMAD.IADD R84, R84, 0x1, -R3 ;  /* 0x0000000154548824 */ /* 0x000fe200078e0a03 */
[----:B------:R-:W-:Y:S01]  /*2f10*/  IABS R98, R53 ;  /* 0x0000003500627213 */ /* 0x000fe20000000000 */
[----:B------:R-:W-:Y:S02]  /*2f20*/  IMAD.MOV R11, RZ, RZ, -R11 ;  /* 0x000000ffff0b7224 */ /* 0x000fe400078e0a0b */
[--C-:B------:R-:W-:Y:S01]  /*2f30*/  @!P3 IMAD.IADD R82, R82, 0x1, -R3.reuse ;  /* 0x000000015252b824 */ /* 0x100fe200078e0a03 */
[C---:B------:R-:W-:Y:S01]  /*2f40*/  ISETP.GT.U32.AND P3, PT, R3.reuse, R78, PT ;  /* 0x0000004e0300720c */ /* 0x040fe20003f64070 */
[----:B------:R-:W-:Y:S01]  /*2f50*/  @!P1 IMAD.MOV R74, RZ, RZ, -R74 ;  /* 0x000000ffff4a9224 */ /* 0x000fe200078e0a4a */
[C---:B------:R-:W-:Y:S01]  /*2f60*/  ISETP.GT.U32.AND P1, PT, R3.reuse, R80, PT ;  /* 0x000000500300720c */ /* 0x040fe20003f24070 */
[----:B------:R-:W-:Y:S01]  /*2f70*/  @!P6 IMAD.IADD R86, R86, 0x1, -R3 ;  /* 0x000000015656e824 */ /* 0x000fe200078e0a03 */
[C---:B------:R-:W-:Y:S01]  /*2f80*/  ISETP.GT.U32.AND P6, PT, R3.reuse, R84, PT ;  /* 0x000000540300720c */ /* 0x040fe20003fc4070 */
[C---:B------:R-:W-:Y:S01]  /*2f90*/  IMAD R90, R3.reuse, R11, R90 ;  /* 0x0000000b035a7224 */ /* 0x040fe200078e025a */
[----:B------:R-:W-:Y:S01]  /*2fa0*/  ISETP.GT.U32.AND P0, PT, R3, R82, PT ;  /* 0x000000520300720c */ /* 0x000fe20003f04070 */
[----:B------:R-:W-:-:S04]  /*2fb0*/  IMAD.HI.U32 R39, R7, R92, RZ ;  /* 0x0000005c07277227 */ /* 0x000fc800078e00ff */
[----:B------:R-:W-:-:S04]  /*2fc0*/  IMAD.HI.U32 R9, R7, R94, RZ ;  /* 0x0000005e07097227 */ /* 0x000fc800078e00ff */
[----:B------:R-:W-:-:S04]  /*2fd0*/  IMAD.HI.U32 R11, R7, R96, RZ ;  /* 0x00000060070b7227 */ /* 0x000fc800078e00ff */
[----:B------:R-:W-:Y:S02]  /*2fe0*/  IMAD.MOV R39, RZ, RZ, -R39 ;  /* 0x000000ffff277224 */ /* 0x000fe400078e0a27 */
[----:B------:R-:W-:Y:S02]  /*2ff0*/  IMAD.MOV R9, RZ, RZ, -R9 ;  /* 0x000000ffff097224 */ /* 0x000fe400078e0a09 */
[----:B------:R-:W-:Y:S02]  /*3000*/  IMAD.MOV R11, RZ, RZ, -R11 ;  /* 0x000000ffff0b7224 */ /* 0x000fe400078e0a0b */
[C---:B------:R-:W-:Y:S02]  /*3010*/  IMAD R92, R3.reuse, R39, R92 ;  /* 0x00000027035c7224 */ /* 0x040fe400078e025c */
[C---:B------:R-:W-:Y:S01]  /*3020*/  IMAD R94, R3.reuse, R9, R94 ;  /* 0x00000009035e7224 */ /* 0x040fe200078e025e */
[----:B------:R-:W-:Y:S01]  /*3030*/  IABS R9, R0 ;  /* 0x0000000000097213 */ /* 0x000fe20000000000 */
[C---:B------:R-:W-:Y:S01]  /*3040*/  IMAD R96, R3.reuse, R11, R96 ;  /* 0x0000000b03607224 */ /* 0x040fe200078e0260 */
[----:B------:R-:W1:Y:S01]  /*3050*/  LDC.64 R38, c[0x0][0x230] ;  /* 0x00008c00ff267b82 */ /* 0x000e620000000a00 */
[----:B------:R-:W-:Y:S01]  /*3060*/  @!P5 IMAD.IADD R88, R88, 0x1, -R3 ;  /* 0x000000015858d824 */ /* 0x000fe200078e0a03 */
[----:B------:R-:W-:Y:S01]  /*3070*/  ISETP.GT.U32.AND P5, PT, R3, R86, PT ;  /* 0x000000560300720c */ /* 0x000fe20003fa4070 */
[----:B------:R-:W-:-:S04]  /*3080*/  IMAD.HI.U32 R7, R7, R98, RZ ;  /* 0x0000006207077227 */ /* 0x000fc800078e00ff */
[----:B------:R-:W-:Y:S01]  /*3090*/  @!P2 IMAD.MOV R76, RZ, RZ, -R76 ;  /* 0x000000ffff4ca224 */ /* 0x000fe200078e0a4c */
[C---:B------:R-:W-:Y:S01]  /*30a0*/  ISETP.GT.U32.AND P2, PT, R3.reuse, R88, PT ;  /* 0x000000580300720c */ /* 0x040fe20003f44070 */
[--C-:B------:R-:W-:Y:S01]  /*30b0*/  @!P3 IMAD.IADD R78, R78, 0x1, -R3.reuse ;  /* 0x000000014e4eb824 */ /* 0x100fe200078e0a03 */
[C---:B------:R-:W-:Y:S01]  /*30c0*/  ISETP.GT.U32.AND P3, PT, R3.reuse, R90, PT ;  /* 0x0000005a0300720c */ /* 0x040fe20003f64070 */
[--C-:B------:R-:W-:Y:S01]  /*30d0*/  @!P1 IMAD.IADD R80, R80, 0x1, -R3.reuse ;  /* 0x0000000150509824 */ /* 0x100fe200078e0a03 */
[C---:B------:R-:W-:Y:S01]  /*30e0*/  ISETP.GT.U32.AND P1, PT, R3.reuse, R92, PT ;  /* 0x0000005c0300720c */ /* 0x040fe20003f24070 */
[----:B------:R-:W-:Y:S01]  /*30f0*/  @!P6 IMAD.IADD R84, R84, 0x1, -R3 ;  /* 0x000000015454e824 */ /* 0x000fe200078e0a03 */
[----:B------:R-:W-:Y:S01]  /*3100*/  ISETP.GT.U32.AND P6, PT, R3, R96, PT ;  /* 0x000000600300720c */ /* 0x000fe20003fc4070 */
[----:B------:R-:W-:Y:S01]  /*3110*/  IMAD.MOV R7, RZ, RZ, -R7 ;  /* 0x000000ffff077224 */ /* 0x000fe200078e0a07 */
[----:B------:R-:W2:Y:S01]  /*3120*/  LDC.64 R10, c[0x0][0x238] ;  /* 0x00008e00ff0a7b82 */ /* 0x000ea20000000a00 */
[----:B------:R-:W-:-:S04]  /*3130*/  IMAD.HI.U32 R6, R6, R9, RZ ;  /* 0x0000000906067227 */ /* 0x000fc800078e00ff */
[C---:B------:R-:W-:Y:S02]  /*3140*/  IMAD R98, R3.reuse, R7, R98 ;  /* 0x0000000703627224 */ /* 0x040fe400078e0262 */
[----:B------:R-:W-:Y:S02]  /*3150*/  IMAD.MOV R6, RZ, RZ, -R6 ;  /* 0x000000ffff067224 */ /* 0x000fe400078e0a06 */
[--C-:B------:R-:W-:Y:S01]  /*3160*/  @!P0 IMAD.IADD R82, R82, 0x1, -R3.reuse ;  /* 0x0000000152528824 */ /* 0x100fe200078e0a03 */
[C---:B------:R-:W-:Y:S01]  /*3170*/  ISETP.GT.U32.AND P0, PT, R3.reuse, R94, PT ;  /* 0x0000005e0300720c */ /* 0x040fe20003f04070 */
[----:B------:R-:W-:Y:S01]  /*3180*/  @!P5 IMAD.IADD R86, R86, 0x1, -R3 ;  /* 0x000000015656d824 */ /* 0x000fe200078e0a03 */
[----:B------:R-:W-:Y:S01]  /*3190*/  ISETP.GT.U32.AND P5, PT, R3, R98, PT ;  /* 0x000000620300720c */ /* 0x000fe20003fa4070 */
[----:B------:R-:W-:Y:S02]  /*31a0*/  IMAD R7, R4, R6, R9 ;  /* 0x0000000604077224 */ /* 0x000fe400078e0209 */
[--C-:B------:R-:W-:Y:S01]  /*31b0*/  @!P2 IMAD.IADD R88, R88, 0x1, -R3.reuse ;  /* 0x000000015858a824 */ /* 0x100fe200078e0a03 */
[----:B------:R-:W-:Y:S01]  /*31c0*/  ISETP.GE.AND P2, PT, R59, RZ, PT ;  /* 0x000000ff3b00720c */ /* 0x000fe20003f46270 */
[--C-:B------:R-:W-:Y:S01]  /*31d0*/  @!P3 IMAD.IADD R90, R90, 0x1, -R3.reuse ;  /* 0x000000015a5ab824 */ /* 0x100fe200078e0a03 */
[----:B------:R-:W-:Y:S01]  /*31e0*/  ISETP.GE.AND P3, PT, R61, RZ, PT ;  /* 0x000000ff3d00720c */ /* 0x000fe20003f66270 */
[--C-:B------:R-:W-:Y:S01]  /*31f0*/  @!P1 IMAD.IADD R92, R92, 0x1, -R3.reuse ;  /* 0x000000015c5c9824 */ /* 0x100fe200078e0a03 */
[----:B------:R-:W-:Y:S01]  /*3200*/  ISETP.GE.AND P1, PT, R57, RZ, PT ;  /* 0x000000ff3900720c */ /* 0x000fe20003f26270 */
[--C-:B------:R-:W-:Y:S01]  /*3210*/  @!P6 IMAD.IADD R96, R96, 0x1, -R3.reuse ;  /* 0x000000016060e824 */ /* 0x100fe200078e0a03 */
[----:B------:R-:W-:Y:S01]  /*3220*/  ISETP.GT.U32.AND P6, PT, R4, R7, PT ;  /* 0x000000070400720c */ /* 0x000fe20003fc4070 */
[--C-:B------:R-:W-:Y:S01]  /*3230*/  @!P0 IMAD.IADD R94, R94, 0x1, -R3.reuse ;  /* 0x000000015e5e8824 */ /* 0x100fe200078e0a03 */
[----:B------:R-:W-:Y:S01]  /*3240*/  ISETP.GE.AND P0, PT, R63, RZ, PT ;  /* 0x000000ff3f00720c */ /* 0x000fe20003f06270 */
[----:B------:R-:W-:-:S02]  /*3250*/  @!P5 IMAD.IADD R98, R98, 0x1, -R3 ;  /* 0x000000016262d824 */ /* 0x000fc400078e0a03 */
[----:B------:R-:W-:Y:S01]  /*3260*/  @!P4 IMAD.MOV R78, RZ, RZ, -R78 ;  /* 0x000000ffff4ec224 */ /* 0x000fe200078e0a4e */
[C---:B------:R-:W-:Y:S01]  /*3270*/  ISETP.GT.U32.AND P4, PT, R3.reuse, R90, PT ;  /* 0x0000005a0300720c */ /* 0x040fe20003f84070 */
[----:B------:R-:W-:Y:S01]  /*3280*/  @!P2 IMAD.MOV R80, RZ, RZ, -R80 ;  /* 0x000000ffff50a224 */ /* 0x000fe200078e0a50 */
[C---:B------:R-:W-:Y:S01]  /*3290*/  ISETP.GT.U32.AND P2, PT, R3.reuse, R92, PT ;  /* 0x0000005c0300720c */ /* 0x040fe20003f44070 */
[----:B------:R-:W-:Y:S01]  /*32a0*/  @!P3 IMAD.MOV R82, RZ, RZ, -R82 ;  /* 0x000000ffff52b224 */ /* 0x000fe200078e0a52 */
[C---:B------:R-:W-:Y:S01]  /*32b0*/  ISETP.GT.U32.AND P5, PT, R3.reuse, R94, PT ;  /* 0x0000005e0300720c */ /* 0x040fe20003fa4070 */
[----:B------:R-:W-:Y:S01]  /*32c0*/  @!P1 IMAD.MOV R84, RZ, RZ, -R84 ;  /* 0x000000ffff549224 */ /* 0x000fe200078e0a54 */
[----:B------:R-:W-:Y:S01]  /*32d0*/  ISETP.GT.U32.AND P3, PT, R3, R96, PT ;  /* 0x000000600300720c */ /* 0x000fe20003f64070 */
[----:B------:R-:W-:Y:S01]  /*32e0*/  @!P6 IMAD.IADD R7, R7, 0x1, -R4 ;  /* 0x000000010707e824 */ /* 0x000fe200078e0a04 */
[----:B------:R-:W-:Y:S01]  /*32f0*/  ISETP.GT.U32.AND P1, PT, R3, R98, PT ;  /* 0x000000620300720c */ /* 0x000fe20003f24070 */
[----:B------:R-:W-:Y:S01]  /*3300*/  @!P0 IMAD.MOV R86, RZ, RZ, -R86 ;  /* 0x000000ffff568224 */ /* 0x000fe200078e0a56 */
[----:B------:R-:W-:Y:S01]  /*3310*/  ISETP.GE.AND P6, PT, R65, RZ, PT ;  /* 0x000000ff4100720c */ /* 0x000fe20003fc6270 */
[----:B--2---:R-:W-:Y:S01]  /*3320*/  IMAD.SHL.U32 R213, R10, 0x4, RZ ;  /* 0x000000040ad57824 */ /* 0x004fe200078e00ff */
[----:B------:R-:W-:Y:S01]  /*3330*/  ISETP.GT.U32.AND P0, PT, R4, R7, PT ;  /* 0x000000070400720c */ /* 0x000fe20003f04070 */
[--C-:B------:R-:W-:Y:S01]  /*3340*/  @!P4 IMAD.IADD R90, R90, 0x1, -R3.reuse ;  /* 0x000000015a5ac824 */ /* 0x100fe200078e0a03 */
[----:B------:R-:W-:Y:S01]  /*3350*/  ISETP.GE.AND P4, PT, R67, RZ, PT ;  /* 0x000000ff4300720c */ /* 0x000fe20003f86270 */
[--C-:B------:R-:W-:Y:S01]  /*3360*/  @!P2 IMAD.IADD R92, R92, 0x1, -R3.reuse ;  /* 0x000000015c5ca824 */ /* 0x100fe200078e0a03 */
[----:B------:R-:W-:Y:S01]  /*3370*/  ISETP.GE.AND P2, PT, R69, RZ, PT ;  /* 0x000000ff4500720c */ /* 0x000fe20003f46270 */
[--C-:B------:R-:W-:Y:S01]  /*3380*/  @!P5 IMAD.IADD R94, R94, 0x1, -R3.reuse ;  /* 0x000000015e5ed824 */ /* 0x100fe200078e0a03 */
[----:B------:R-:W-:Y:S01]  /*3390*/  ISETP.GE.AND P5, PT, R55, RZ, PT ;  /* 0x000000ff3700720c */ /* 0x000fe20003fa6270 */
[--C-:B------:R-:W-:Y:S01]  /*33a0*/  @!P3 IMAD.IADD R96, R96, 0x1, -R3.reuse ;  /* 0x000000016060b824 */ /* 0x100fe200078e0a03 */
[----:B------:R-:W-:Y:S01]  /*33b0*/  ISETP.GE.AND P3, PT, R71, RZ, PT ;  /* 0x000000ff4700720c */ /* 0x000fe20003f66270 */
[----:B------:R-:W-:Y:S01]  /*33c0*/  @!P1 IMAD.IADD R98, R98, 0x1, -R3 ;  /* 0x0000000162629824 */ /* 0x000fe200078e0a03 */
[----:B------:R-:W-:Y:S01]  /*33d0*/  LOP3.LUT R3, RZ, R154, RZ, 0x33, !PT ;  /* 0x0000009aff037212 */ /* 0x000fe200078e33ff */
[----:B------:R-:W-:Y:S01]  /*33e0*/  @!P6 IMAD.MOV R88, RZ, RZ, -R88 ;  /* 0x000000ffff58e224 */ /* 0x000fe200078e0a58 */
[----:B------:R-:W-:Y:S01]  /*33f0*/  ISETP.NE.AND P6, PT, R154, RZ, PT ;  /* 0x000000ff9a00720c */ /* 0x000fe20003fc5270 */
[----:B------:R-:W-:Y:S01]  /*3400*/  @!P0 IMAD.IADD R7, R7, 0x1, -R4 ;  /* 0x0000000107078824 */ /* 0x000fe200078e0a04 */
[----:B------:R-:W-:Y:S01]  /*3410*/  ISETP.NE.AND P0, PT, R153, RZ, PT ;  /* 0x000000ff9900720c */ /* 0x000fe20003f05270 */
[----:B------:R-:W-:Y:S01]  /*3420*/  @!P4 IMAD.MOV R90, RZ, RZ, -R90 ;  /* 0x000000ffff5ac224 */ /* 0x000fe200078e0a5a */
[C---:B------:R-:W-:Y:S01]  /*3430*/  SEL R75, R3.reuse, R22, !P6 ;  /* 0x00000016034b7207 */ /* 0x040fe20007000000 */
[C---:B------:R-:W-:Y:S01]  /*3440*/  IMAD.SHL.U32 R194, R10.reuse, 0x2, RZ ;  /* 0x000000020ac27824 */ /* 0x040fe200078e00ff */
[C---:B------:R-:W-:Y:S01]  /*3450*/  SEL R77, R3.reuse, R23, !P6 ;  /* 0x00000017034d7207 */ /* 0x040fe20007000000 */
[C---:B------:R-:W-:Y:S01]  /*3460*/  IMAD R214, R10.reuse, 0x3, RZ ;  /* 0x000000030ad67824 */ /* 0x040fe200078e02ff */
[C---:B------:R-:W-:Y:S01]  /*3470*/  SEL R22, R3.reuse, R58, !P6 ;  /* 0x0000003a03167207 */ /* 0x040fe20007000000 */
[C---:B------:R-:W-:Y:S01]  /*3480*/  IMAD R198, R10.reuse, 0xc, RZ ;  /* 0x0000000c0ac67824 */ /* 0x040fe200078e02ff */
[C---:B------:R-:W-:Y:S01]  /*3490*/  SEL R23, R3.reuse, R60, !P6 ;  /* 0x0000003c03177207 */ /* 0x040fe20007000000 */
[----:B------:R-:W-:Y:S01]  /*34a0*/  IMAD R212, R10, 0x5, RZ ;  /* 0x000000050ad47824 */ /* 0x000fe200078e02ff */
[----:B------:R-:W-:Y:S01]  /*34b0*/  ISETP.GE.AND P4, PT, R0, RZ, PT ;  /* 0x000000ff0000720c */ /* 0x000fe20003f86270 */
[----:B------:R-:W-:Y:S01]  /*34c0*/  STL [R1+0x554], R22 ;  /* 0x0005541601007387 */ /* 0x000fe20000100800 */
[C---:B------:R-:W-:Y:S01]  /*34d0*/  SEL R73, R3.reuse, R21, !P6 ;  /* 0x0000001503497207 */ /* 0x040fe20007000000 */
[C---:B------:R-:W-:Y:S01]  /*34e0*/  IMAD R210, R10.reuse, 0x6, RZ ;  /* 0x000000060ad27824 */ /* 0x040fe200078e02ff */
[C---:B------:R-:W-:Y:S01]  /*34f0*/  SEL R63, R3.reuse, R16, !P6 ;  /* 0x00000010033f7207 */ /* 0x040fe20007000000 */
[----:B------:R2:W-:Y:S01]  /*3500*/  STL [R1+0x558], R23 ;  /* 0x0005581701007387 */ /* 0x0005e20000100800 */
[C---:B------:R-:W-:Y:S01]  /*3510*/  SEL R21, R3.reuse, R76, !P6 ;  /* 0x0000004c03157207 */ /* 0x040fe20007000000 */
[C---:B------:R-:W-:Y:S01]  /*3520*/  IMAD R183, R10.reuse, 0x14, RZ ;  /* 0x000000140ab77824 */ /* 0x040fe200078e02ff */
[----:B------:R-:W-:Y:S01]  /*3530*/  SEL R16, R3, R78, !P6 ;  /* 0x0000004e03107207 */ /* 0x000fe20007000000 */
[C---:B------:R-:W-:Y:S01]  /*3540*/  IMAD R208, R10.reuse, 0x7, RZ ;  /* 0x000000070ad07824 */ /* 0x040fe200078e02ff */
[----:B------:R-:W-:Y:S01]  /*3550*/  ISETP.GE.AND P1, PT, R53, RZ, PT ;  /* 0x000000ff3500720c */ /* 0x000fe20003f26270 */
[----:B------:R-:W-:Y:S01]  /*3560*/  STL [R1+0x55c], R21 ;  /* 0x00055c1501007387 */ /* 0x000fe20000100800 */
[C---:B------:R-:W-:Y:S01]  /*3570*/  SEL R53, R3.reuse, R8, !P6 ;  /* 0x0000000803357207 */ /* 0x040fe20007000000 */
[----:B------:R-:W-:Y:S01]  /*3580*/  IMAD.MOV.U32 R8, RZ, RZ, R7 ;  /* 0x000000ffff087224 */ /* 0x000fe200078e0007 */
[C---:B------:R-:W-:Y:S01]  /*3590*/  SEL R55, R3.reuse, R12, !P6 ;  /* 0x0000000c03377207 */ /* 0x040fe20007000000 */
[----:B--2---:R-:W2:Y:S01]  /*35a0*/  LDC.64 R22, c[0x0][0x218] ;  /* 0x00008600ff167b82 */ /* 0x004ea20000000a00 */
[----:B------:R3:W-:Y:S01]  /*35b0*/  STL [R1+0x560], R16 ;  /* 0x0005601001007387 */ /* 0x0007e20000100800 */
[----:B------:R-:W-:Y:S01]  /*35c0*/  @!P4 IMAD.MOV R8, RZ, RZ, -R8 ;  /* 0x000000ffff08c224 */ /* 0x000fe200078e0a08 */
[----:B------:R-:W-:Y:S01]  /*35d0*/  @!P0 LOP3.LUT R8, RZ, R153, RZ, 0x33, !PT ;  /* 0x00000099ff088212 */ /* 0x000fe200078e33ff */
[C---:B------:R-:W-:Y:S01]  /*35e0*/  IMAD R170, R10.reuse, 0x18, RZ ;  /* 0x000000180aaa7824 */ /* 0x040fe200078e02ff */
[C---:B------:R-:W-:Y:S01]  /*35f0*/  SEL R57, R3.reuse, R13, !P6 ;  /* 0x0000000d03397207 */ /* 0x040fe20007000000 */
[C---:B------:R-:W-:Y:S01]  /*3600*/  IMAD.SHL.U32 R159, R10.reuse, 0x8, RZ ;  /* 0x000000080a9f7824 */ /* 0x040fe200078e00ff */
[C---:B------:R-:W-:Y:S01]  /*3610*/  SEL R59, R3.reuse, R14, !P6 ;  /* 0x0000000e033b7207 */ /* 0x040fe20007000000 */
[C---:B------:R-:W-:Y:S01]  /*3620*/  IMAD R153, R10.reuse, 0x1c, RZ ;  /* 0x0000001c0a997824 */ /* 0x040fe200078e02ff */
        /* <DEDUP_REMOVED lines=15> */
[----:B--2---:R2:W-:Y:S01]  /*3720*/  STL.64 [R1+0x160], R22 ;  /* 0x0001601601007387 */ /* 0x0045e20000100a00 */
[C---:B------:R-:W-:Y:S01]  /*3730*/  IMAD R156, R10.reuse, 0x30, RZ ;  /* 0x000000300a9c7824 */ /* 0x040fe200078e02ff */
[C---:B------:R-:W-:Y:S01]  /*3740*/  SEL R85, R3.reuse, R27, !P6 ;  /* 0x0000001b03557207 */ /* 0x040fe20007000000 */
[C---:B------:R-:W-:Y:S01]  /*3750*/  IMAD R193, R10.reuse, 0xe, RZ ;  /* 0x0000000e0ac17824 */ /* 0x040fe200078e02ff */
[----:B------:R-:W-:Y:S01]  /*3760*/  STL [R1+0x39c], R213 ;  /* 0x00039cd501007387 */ /* 0x000fe20000100800 */
[C---:B------:R-:W-:Y:S01]  /*3770*/  IMAD R158, R10.reuse, 0x34, RZ ;  /* 0x000000340a9e7824 */ /* 0x040fe200078e02ff */
[C---:B------:R-:W-:Y:S01]  /*3780*/  SEL R87, R3.reuse, R28, !P6 ;  /* 0x0000001c03577207 */ /* 0x040fe20007000000 */
[C---:B------:R-:W-:Y:S01]  /*3790*/  IMAD R189, R10.reuse, 0xf, RZ ;  /* 0x0000000f0abd7824 */ /* 0x040fe200078e02ff */
[----:B------:R-:W-:Y:S01]  /*37a0*/  STL [R1+0x3a4], R194 ;  /* 0x0003a4c201007387 */ /* 0x000fe20000100800 */
[C---:B------:R-:W-:Y:S01]  /*37b0*/  IMAD R157, R10.reuse, 0x38, RZ ;  /* 0x000000380a9d7824 */ /* 0x040fe200078e02ff */
[C---:B------:R-:W-:Y:S01]  /*37c0*/  SEL R89, R3.reuse, R29, !P6 ;  /* 0x0000001d03597207 */ /* 0x040fe20007000000 */
[C---:B------:R-:W-:Y:S01]  /*37d0*/  IMAD.SHL.U32 R187, R10.reuse, 0x10, RZ ;  /* 0x000000100abb7824 */ /* 0x040fe200078e00ff */
[----:B------:R-:W-:Y:S01]  /*37e0*/  STL [R1+0x3a0], R214 ;  /* 0x0003a0d601007387 */ /* 0x000fe20000100800 */
        /* <DEDUP_REMOVED lines=18> */
[----:B------:R-:W-:Y:S01]  /*3910*/  @!P2 IMAD.MOV R92, RZ, RZ, -R92 ;  /* 0x000000ffff5ca224 */ /* 0x000fe200078e0a5c */
[----:B------:R-:W-:Y:S01]  /*3920*/  STL [R1+0x390], R208 ;  /* 0x000390d001007387 */ /* 0x000fe20000100800 */
[----:B------:R-:W-:Y:S01]  /*3930*/  @!P5 IMAD.MOV R94, RZ, RZ, -R94 ;  /* 0x000000ffff5ed224 */ /* 0x000fe200078e0a5e */
[C---:B------:R-:W-:Y:S01]  /*3940*/  SEL R35, R3.reuse, R35, !P6 ;  /* 0x0000002303237207 */ /* 0x040fe20007000000 */
[----:B------:R-:W-:Y:S01]  /*3950*/  @!P3 IMAD.MOV R96, RZ, RZ, -R96 ;  /* 0x000000ffff60b224 */ /* 0x000fe200078e0a60 */
[----:B------:R-:W-:Y:S01]  /*3960*/  STL [R1+0x348], R170 ;  /* 0x000348aa01007387 */ /* 0x000fe20000100800 */
[----:B------:R-:W-:Y:S01]  /*3970*/  @!P1 IMAD.MOV R98, RZ, RZ, -R98 ;  /* 0x000000ffff629224 */ /* 0x000fe200078e0a62 */
        /* <DEDUP_REMOVED lines=11> */
[C---:B------:R-:W-:Y:S01]  /*3a30*/  SEL R41, R3.reuse, R41, !P6 ;  /* 0x0000002903297207 */ /* 0x040fe20007000000 */
[----:B------:R-:W-:Y:S01]  /*3a40*/  IMAD R207, R10, 0x21, RZ ;  /* 0x000000210acf7824 */ /* 0x000fe200078e02ff */
[C---:B------:R-:W-:Y:S01]  /*3a50*/  SEL R42, R3.reuse, R42, !P6 ;  /* 0x0000002a032a7207 */ /* 0x040fe20007000000 */
[----:B------:R-:W-:Y:S01]  /*3a60*/  STL [R1+0x318], R203 ;  /* 0x000318cb01007387 */ /* 0x000fe20000100800 */
[C---:B------:R-:W-:Y:S01]  /*3a70*/  SEL R43, R3.reuse, R43, !P6 ;  /* 0x0000002b032b7207 */ /* 0x040fe20007000000 */
[----:B-1----:R-:W-:Y:S01]  /*3a80*/  VIADD R6, R38, 0xfffffffc ;  /* 0xfffffffc26067836 */ /* 0x002fe20000000000 */
[C---:B------:R-:W-:Y:S01]  /*3a90*/  SEL R44, R3.reuse, R44, !P6 ;  /* 0x0000002c032c7207 */ /* 0x040fe20007000000 */
[----:B------:R-:W-:Y:S01]  /*3aa0*/  STL [R1+0x384], R201 ;  /* 0x000384c901007387 */ /* 0x000fe20000100800 */
[C---:B------:R-:W-:Y:S01]  /*3ab0*/  SEL R45, R3.reuse, R45, !P6 ;  /* 0x0000002d032d7207 */ /* 0x040fe20007000000 */
[C---:B------:R-:W-:Y:S01]  /*3ac0*/  IMAD R177, R10.reuse, 0x22, RZ ;  /* 0x000000220ab17824 */ /* 0x040fe200078e02ff */
        /* <DEDUP_REMOVED lines=15> */
[----:B------:R-:W-:Y:S01]  /*3bc0*/  IMAD R195, R10, 0x27, RZ ;  /* 0x000000270ac37824 */ /* 0x000fe200078e02ff */
[C---:B------:R-:W-:Y:S01]  /*3bd0*/  SEL R31, R3.reuse, R56, !P6 ;  /* 0x00000038031f7207 */ /* 0x040fe20007000000 */
[----:B------:R-:W-:Y:S01]  /*3be0*/  STL [R1+0x2e8], R156 ;  /* 0x0002e89c01007387 */ /* 0x000fe20000100800 */
[C---:B------:R-:W-:Y:S01]  /*3bf0*/  SEL R30, R3.reuse, R62, !P6 ;  /* 0x0000003e031e7207 */ /* 0x040fe20007000000 */
[----:B------:R-:W-:Y:S01]  /*3c00*/  VIADD R32, R38, 0xfffffffb ;  /* 0xfffffffb26207836 */ /* 0x000fe20000000000 */
        /* <DEDUP_REMOVED lines=10> */
[----:B------:R-:W-:Y:S01]  /*3cb0*/  SEL R24, R3, R74, !P6 ;  /* 0x0000004a03187207 */ /* 0x000fe20007000000 */
[----:B------:R-:W-:Y:S01]  /*3cc0*/  IMAD R217, R53, UR5, RZ ;  /* 0x0000000535d97c24 */ /* 0x000fe2000f8e02ff */
[C---:B------:R-:W-:Y:S01]  /*3cd0*/  SEL R17, R3.reuse, R80, !P6 ;  /* 0x0000005003117207 */ /* 0x040fe20007000000 */
[----:B------:R-:W-:Y:S01]  /*3ce0*/  STL [R1+0x28c], R157 ;  /* 0x00028c9d01007387 */ /* 0x000fe20000100800 */
[----:B------:R-:W-:Y:S01]  /*3cf0*/  SEL R20, R3, R82, !P6 ;  /* 0x0000005203147207 */ /* 0x000fe20007000000 */
[----:B---3--:R-:W-:Y:S01]  /*3d00*/  IMAD R16, R55, UR5, RZ ;  /* 0x0000000537107c24 */ /* 0x008fe2000f8e02ff */
[C---:B------:R-:W-:Y:S01]  /*3d10*/  SEL R19, R3.reuse, R84, !P6 ;  /* 0x0000005403137207 */ /* 0x040fe20007000000 */
[----:B------:R-:W-:Y:S01]  /*3d20*/  STL [R1+0x368], R187 ;  /* 0x000368bb01007387 */ /* 0x000fe20000100800 */
[----:B------:R-:W-:Y:S01]  /*3d30*/  SEL R18, R3, R86, !P6 ;  /* 0x0000005603127207 */ /* 0x000fe20007000000 */
[----:B------:R-:W-:Y:S01]  /*3d40*/  IMAD R231, R57, UR5, RZ ;  /* 0x0000000539e77c24 */ /* 0x000fe2000f8e02ff */
[C---:B------:R-:W-:Y:S01]  /*3d50*/  SEL R15, R3.reuse, R88, !P6 ;  /* 0x00000058030f7207 */ /* 0x040fe20007000000 */
[----:B------:R-:W-:Y:S01]  /*3d60*/  STL [R1+0x288], R206 ;  /* 0x000288ce01007387 */ /* 0x000fe20000100800 */
[C---:B------:R-:W-:Y:S01]  /*3d70*/  SEL R14, R3.reuse, R90, !P6 ;  /* 0x0000005a030e7207 */ /* 0x040fe20007000000 */
[----:B------:R-:W-:Y:S01]  /*3d80*/  IMAD.MOV.U32 R2, RZ, RZ, R23 ;  /* 0x000000ffff027224 */ /* 0x000fe200078e0017 */
[C---:B------:R-:W-:Y:S01]  /*3d90*/  SEL R13, R3.reuse, R92, !P6 ;  /* 0x0000005c030d7207 */ /* 0x040fe20007000000 */
[----:B------:R-:W-:Y:S01]  /*3da0*/  STL [R1+0x364], R190 ;  /* 0x000364be01007387 */ /* 0x000fe20000100800 */
[----:B------:R-:W-:Y:S01]  /*3db0*/  SEL R12, R3, R94, !P6 ;  /* 0x0000005e030c7207 */ /* 0x000fe20007000000 */
[----:B------:R-:W-:Y:S01]  /*3dc0*/  IMAD R21, R59, UR5, RZ ;  /* 0x000000053b157c24 */ /* 0x000fe2000f8e02ff */
[C---:B------:R-:W-:Y:S01]  /*3dd0*/  SEL R9, R3.reuse, R96, !P6 ;  /* 0x0000006003097207 */ /* 0x040fe20007000000 */
[----:B------:R-:W-:Y:S01]  /*3de0*/  STL [R1+0x360], R169 ;  /* 0x000360a901007387 */ /* 0x000fe20000100800 */
[----:B------:R-:W-:Y:S01]  /*3df0*/  SEL R7, R3, R98, !P6 ;  /* 0x0000006203077207 */ /* 0x000fe20007000000 */
[----:B------:R-:W-:Y:S01]  /*3e00*/  IMAD R216, R61, UR5, RZ ;  /* 0x000000053dd87c24 */ /* 0x000fe2000f8e02ff */
[----:B------:R-:W-:Y:S01]  /*3e10*/  SEL R5, R3, R5, !P6 ;  /* 0x0000000503057207 */ /* 0x000fe20007000000 */
[----:B------:R-:W-:Y:S01]  /*3e20*/  STL [R1+0x35c], R185 ;  /* 0x00035cb901007387 */ /* 0x000fe20000100800 */
[----:B------:R-:W-:Y:S01]  /*3e30*/  VIADD R3, R38, 0xfffffffe ;  /* 0xfffffffe26037836 */ /* 0x000fe20000000000 */
[----:B------:R-:W-:Y:S01]  /*3e40*/  LOP3.LUT R0, R152, 0x3f, RZ, 0xc0, !PT ;  /* 0x0000003f98007812 */ /* 0x000fe200078ec0ff */
[----:B--2---:R-:W-:Y:S01]  /*3e50*/  IMAD R23, R63, UR5, RZ ;  /* 0x000000053f177c24 */ /* 0x004fe2000f8e02ff */
[----:B------:R-:W-:Y:S01]  /*3e60*/  STL [R1+0x354], R173 ;  /* 0x000354ad01007387 */ /* 0x000fe20000100800 */
[----:B------:R-:W-:Y:S01]  /*3e70*/  ISETP.GE.U32.AND P6, PT, R6, 0x7fffffbd, PT ;  /* 0x7fffffbd0600780c */ /* 0x000fe20003fc6070 */
[----:B------:R-:W-:Y:S01]  /*3e80*/  IMAD R230, R65, UR5, RZ ;  /* 0x0000000541e67c24 */ /* 0x000fe2000f8e02ff */
[----:B------:R-:W-:Y:S01]  /*3e90*/  ISETP.GE.U32.AND P4, PT, R3, 0x7fffffbf, PT ;  /* 0x7fffffbf0300780c */ /* 0x000fe20003f86070 */
[----:B------:R-:W-:Y:S01]  /*3ea0*/  STL [R1+0x350], R155 ;  /* 0x0003509b01007387 */ /* 0x000fe20000100800 */
[----:B------:R-:W-:Y:S01]  /*3eb0*/  IMAD.MOV.U32 R3, RZ, RZ, R22 ;  /* 0x000000ffff037224 */ /* 0x000fe200078e0016 */
[----:B------:R-:W-:Y:S01]  /*3ec0*/  ISETP.GE.U32.AND P1, PT, R32, 0x7fffffbc, PT ;  /* 0x7fffffbc2000780c */ /* 0x000fe20003f26070 */
[----:B------:R-:W-:Y:S01]  /*3ed0*/  IMAD R6, R0, R11, RZ ;  /* 0x0000000b00067224 */ /* 0x000fe200078e02ff */
[----:B------:R-:W-:Y:S01]  /*3ee0*/  STL [R1+0x34c], R181 ;  /* 0x00034cb501007387 */ /* 0x000fe20000100800 */
[----:B------:R-:W-:-:S02]  /*3ef0*/  IMAD R22, R67, UR5, RZ ;  /* 0x0000000543167c24 */ /* 0x000fc4000f8e02ff */
[----:B------:R-:W-:Y:S01]  /*3f00*/  IMAD R202, R69, UR5, RZ ;  /* 0x0000000545ca7c24 */ /* 0x000fe2000f8e02ff */
[----:B------:R-:W-:Y:S01]  /*3f10*/  STL [R1+0x344], R167 ;  /* 0x000344a701007387 */ /* 0x000fe20000100800 */
[C---:B------:R-:W-:Y:S01]  /*3f20*/  LEA R32, P0, R6.reuse, R3, 0x2 ;  /* 0x0000000306207211 */ /* 0x040fe200078010ff */
[----:B------:R-:W-:Y:S02]  /*3f30*/  IMAD R229, R73, UR5, RZ ;  /* 0x0000000549e57c24 */ /* 0x000fe4000f8e02ff */
[----:B------:R-:W-:Y:S01]  /*3f40*/  STL [R1+0x340], R163 ;  /* 0x000340a301007387 */ /* 0x000fe20000100800 */
[----:B------:R-:W-:Y:S01]  /*3f50*/  LEA.HI.X.SX32 R3, R6, R2, 0x2, P0 ;  /* 0x0000000206037211 */ /* 0x000fe200000f16ff */
[----:B------:R-:W-:Y:S01]  /*3f60*/  IMAD R2, R71, UR5, RZ ;  /* 0x0000000547027c24 */ /* 0x000fe2000f8e02ff */
[-C--:B------:R-:W-:Y:S01]  /*3f70*/  LEA R248, P0, R217, R32.reuse, 0x2 ;  /* 0x00000020d9f87211 */ /* 0x080fe200078010ff */
[----:B------:R-:W-:Y:S01]  /*3f80*/  STL [R1+0x33c], R165 ;  /* 0x00033ca501007387 */ /* 0x000fe20000100800 */
[----:B------:R-:W-:Y:S01]  /*3f90*/  IMAD R247, R75, UR5, RZ ;  /* 0x000000054bf77c24 */ /* 0x000fe2000f8e02ff */
[C---:B------:R-:W-:Y:S01]  /*3fa0*/  LEA R250, P3, R16.reuse, R32, 0x2 ;  /* 0x0000002010fa7211 */ /* 0x040fe200078610ff */
[----:B------:R-:W-:Y:S01]  /*3fb0*/  IMAD R171, R77, UR5, RZ ;  /* 0x000000054dab7c24 */ /* 0x000fe2000f8e02ff */
[----:B------:R-:W-:Y:S01]  /*3fc0*/  STL [R1+0x334], R215 ;  /* 0x000334d701007387 */ /* 0x000fe20000100800 */
[----:B------:R-:W-:Y:S01]  /*3fd0*/  IMAD R246, R79, UR5, RZ ;  /* 0x000000054ff67c24 */ /* 0x000fe2000f8e02ff */
[-C--:B------:R-:W-:Y:S01]  /*3fe0*/  LEA.HI.X.SX32 R249, R217, R3.reuse, 0x2, P0 ;  /* 0x00000003d9f97211 */ /* 0x080fe200000f16ff */
[----:B------:R-:W-:Y:S01]  /*3ff0*/  IMAD R227, R81, UR5, RZ ;  /* 0x0000000551e37c24 */ /* 0x000fe2000f8e02ff */
[----:B------:R-:W-:Y:S01]  /*4000*/  STL [R1+0x330], R174 ;  /* 0x000330ae01007387 */ /* 0x000fe20000100800 */
[----:B------:R-:W-:Y:S01]  /*4010*/  IMAD R245, R83, UR5, RZ ;  /* 0x0000000553f57c24 */ /* 0x000fe2000f8e02ff */
[----:B------:R-:W-:Y:S01]  /*4020*/  LEA.HI.X.SX32 R251, R16, R3, 0x2, P3 ;  /* 0x0000000310fb7211 */ /* 0x000fe200018f16ff */
[----:B------:R-:W-:Y:S01]  /*4030*/  IMAD R161, R85, UR5, RZ ;  /* 0x0000000555a17c24 */ /* 0x000fe2000f8e02ff */
[----:B------:R-:W-:Y:S01]  /*4040*/  STL [R1+0x32c], R211 ;  /* 0x00032cd301007387 */ /* 0x000fe20000100800 */
[----:B------:R-:W-:-:S02]  /*4050*/  IMAD R244, R87, UR5, RZ ;  /* 0x0000000557f47c24 */ /* 0x000fc4000f8e02ff */
[----:B------:R-:W-:Y:S01]  /*4060*/  IMAD R225, R89, UR5, RZ ;  /* 0x0000000559e17c24 */ /* 0x000fe2000f8e02ff */
[----:B------:R-:W-:Y:S01]  /*4070*/  STL [R1+0x328], R209 ;  /* 0x000328d101007387 */ /* 0x000fe20000100800 */
[----:B------:R-:W-:Y:S02]  /*4080*/  IMAD R243, R91, UR5, RZ ;  /* 0x000000055bf37c24 */ /* 0x000fe4000f8e02ff */
[----:B------:R-:W-:Y:S01]  /*4090*/  IMAD R223, R93, UR5, RZ ;  /* 0x000000055ddf7c24 */ /* 0x000fe2000f8e02ff */
[----:B------:R-:W-:Y:S01]  /*40a0*/  STL [R1+0x324], R207 ;  /* 0x000324cf01007387 */ /* 0x000fe20000100800 */
[----:B------:R-:W-:Y:S02]  /*40b0*/  IMAD R241, R95, UR5, RZ ;  /* 0x000000055ff17c24 */ /* 0x000fe4000f8e02ff */
        /* <DEDUP_REMOVED lines=18> */
[C---:B------:R-:W-:Y:S01]  /*41e0*/  VIADD R4, R38.reuse, 0xffffffff ;  /* 0xffffffff26047836 */ /* 0x040fe20000000000 */
[----:B------:R-:W-:Y:S01]  /*41f0*/  STL [R1+0x300], R175 ;  /* 0x000300af01007387 */ /* 0x000fe20000100800 */
[----:B------:R-:W-:-:S02]  /*4200*/  VIADD R252, R38, 0x3f ;  /* 0x0000003f26fc7836 */ /* 0x000fc40000000000 */
[----:B------:R-:W-:Y:S01]  /*4210*/  IMAD R8, R8, R39, RZ ;  /* 0x0000002708087224 */ /* 0x000fe200078e02ff */
[----:B------:R1:W-:Y:S01]  /*4220*/  STL [R1+0x274], R217 ;  /* 0x000274d901007387 */ /* 0x0003e20000100800 */
[----:B------:R-:W-:Y:S01]  /*4230*/  ISETP.GE.U32.AND P2, PT, R4, 0x7fffffc0, PT ;  /* 0x7fffffc00400780c */ /* 0x000fe20003f46070 */
[----:B------:R-:W-:Y:S02]  /*4240*/  VIADD R4, R38, 0xfffffffd ;  /* 0xfffffffd26047836 */ /* 0x000fe40000000000 */
[----:B------:R2:W-:Y:S01]  /*4250*/  STL [R1+0x270], R16 ;  /* 0x0002701001007387 */ /* 0x0005e20000100800 */
[----:B------:R-:W-:Y:S02]  /*4260*/  IMAD R15, R15, UR5, RZ ;  /* 0x000000050f0f7c24 */ /* 0x000fe4000f8e02ff */
[----:B------:R-:W-:Y:S01]  /*4270*/  ISETP.GE.U32.AND P5, PT, R4, 0x7fffffbe, PT ;  /* 0x7fffffbe0400780c */ /* 0x000fe20003fa6070 */
[----:B------:R-:W-:Y:S01]  /*4280*/  STL [R1+0x26c], R231 ;  /* 0x00026ce701007387 */ /* 0x000fe20000100800 */
[----:B------:R-:W-:-:S02]  /*4290*/  VIADD R4, R38, 0xfffffffa ;  /* 0xfffffffa26047836 */ /* 0x000fc40000000000 */
[----:B-1----:R-:W-:Y:S01]  /*42a0*/  IMAD R217, R47, UR5, RZ ;  /* 0x000000052fd97c24 */ /* 0x002fe2000f8e02ff */
[----:B------:R-:W-:Y:S01]  /*42b0*/  STL [R1+0x268], R21 ;  /* 0x0002681501007387 */ /* 0x000fe20000100800 */
[----:B------:R-:W-:Y:S02]  /*42c0*/  IMAD R14, R14, UR5, RZ ;  /* 0x000000050e0e7c24 */ /* 0x000fe4000f8e02ff */
[----:B------:R-:W-:Y:S01]  /*42d0*/  IMAD R5, R5, UR5, RZ ;  /* 0x0000000505057c24 */ /* 0x000fe2000f8e02ff */
[----:B------:R-:W-:Y:S01]  /*42e0*/  STL [R1+0x264], R216 ;  /* 0x000264d801007387 */ /* 0x000fe20000100800 */
[C---:B------:R-:W-:Y:S02]  /*42f0*/  IMAD R188, R10.reuse, 0x44, RZ ;  /* 0x000000440abc7824 */ /* 0x040fe400078e02ff */
[C---:B------:R-:W-:Y:S01]  /*4300*/  IMAD R186, R10.reuse, 0x48, RZ ;  /* 0x000000480aba7824 */ /* 0x040fe200078e02ff */
[----:B------:R-:W-:Y:S01]  /*4310*/  STL [R1+0x260], R23 ;  /* 0x0002601701007387 */ /* 0x000fe20000100800 */
[----:B------:R-:W-:-:S02]  /*4320*/  IMAD R200, R10, 0x4c, RZ ;  /* 0x0000004c0ac87824 */ /* 0x000fc400078e02ff */
[C---:B------:R-:W-:Y:S01]  /*4330*/  IMAD R168, R10.reuse, 0x50, RZ ;  /* 0x000000500aa87824 */ /* 0x040fe200078e02ff */
[----:B------:R-:W-:Y:S01]  /*4340*/  STL [R1+0x254], R230 ;  /* 0x000254e601007387 */ /* 0x000fe20000100800 */
[C---:B------:R-:W-:Y:S02]  /*4350*/  IMAD R184, R10.reuse, 0x54, RZ ;  /* 0x000000540ab87824 */ /* 0x040fe400078e02ff */
[C---:B------:R-:W-:Y:S01]  /*4360*/  IMAD R192, R10.reuse, 0x58, RZ ;  /* 0x000000580ac07824 */ /* 0x040fe200078e02ff */
        /* <DEDUP_REMOVED lines=28> */
[----:B------:R-:W-:-:S03]  /*4530*/  IMAD R224, R10, 0xa8, RZ ;  /* 0x000000a80ae07824 */ /* 0x000fc600078e02ff */
[----:B------:R-:W-:Y:S04]  /*4540*/  STL [R1+0x224], R244 ;  /* 0x000224f401007387 */ /* 0x000fe80000100800 */
        /* <DEDUP_REMOVED lines=15> */
[----:B------:R1:W-:Y:S04]  /*4640*/  STL.64 [R1+0x60], R248 ;  /* 0x000060f801007387 */ /* 0x0003e80000100a00 */
[----:B------:R-:W-:Y:S04]  /*4650*/  STL [R1+0x1e4], R232 ;  /* 0x0001e4e801007387 */ /* 0x000fe80000100800 */
[----:B--2---:R-:W2:Y:S01]  /*4660*/  LDL.LU R16, [R1+0x560] ;  /* 0x0005600001107983 */ /* 0x004ea20000300800 */
[----:B-1----:R-:W-:-:S03]  /*4670*/  LEA R248, P0, R231, R32, 0x2 ;  /* 0x00000020e7f87211 */ /* 0x002fc600078010ff */
[----:B------:R1:W-:Y:S01]  /*4680*/  STL.64 [R1+0x58], R250 ;  /* 0x000058fa01007387 */ /* 0x0003e20000100a00 */
[----:B------:R-:W-:-:S03]  /*4690*/  LEA.HI.X.SX32 R249, R231, R3, 0x2, P0 ;  /* 0x00000003e7f97211 */ /* 0x000fc600000f16ff */
[----:B------:R-:W-:Y:S04]  /*46a0*/  STL [R1+0x1e0], R217 ;  /* 0x0001e0d901007387 */ /* 0x000fe80000100800 */
[----:B------:R3:W-:Y:S01]  /*46b0*/  STL.64 [R1+0x50], R248 ;  /* 0x000050f801007387 */ /* 0x0007e20000100a00 */
[----:B-1----:R-:W-:-:S04]  /*46c0*/  LEA R250, P3, R21, R32, 0x2 ;  /* 0x0000002015fa7211 */ /* 0x002fc800078610ff */
[----:B------:R-:W-:Y:S01]  /*46d0*/  LEA.HI.X.SX32 R251, R21, R3, 0x2, P3 ;  /* 0x0000000315fb7211 */ /* 0x000fe200018f16ff */
[----:B------:R-:W-:Y:S01]  /*46e0*/  IMAD R231, R48, UR5, RZ ;  /* 0x0000000530e77c24 */ /* 0x000fe2000f8e02ff */
[----:B------:R-:W2:Y:S01]  /*46f0*/  LDL.LU R21, [R1+0x55c] ;  /* 0x00055c0001157983 */ /* 0x000ea20000300800 */
[----:B---3--:R-:W-:-:S03]  /*4700*/  LEA R248, P0, R216, R32, 0x2 ;  /* 0x00000020d8f87211 */ /* 0x008fc600078010ff */
        /* <DEDUP_REMOVED lines=14> */
[----:B------:R-:W-:Y:S02]  /*47f0*/  LEA.HI.X.SX32 R251, R22, R3, 0x2, P3 ;  /* 0x0000000316fb7211 */ /* 0x000fe400018f16ff */
[----:B------:R-:W2:Y:S01]  /*4800*/  LDL.LU R22, [R1+0x554] ;  /* 0x0005540001167983 */ /* 0x000ea20000300800 */
[----:B---3--:R-:W-:Y:S01]  /*4810*/  LEA R248, P0, R202, R32, 0x2 ;  /* 0x00000020caf87211 */ /* 0x008fe200078010ff */
[----:B------:R-:W-:-:S03]  /*4820*/  IMAD R230, R50, UR5, RZ ;  /* 0x0000000532e67c24 */ /* 0x000fc6000f8e02ff */
[----:B------:R-:W-:Y:S01]  /*4830*/  LEA.HI.X.SX32 R249, R202, R3, 0x2, P0 ;  /* 0x00000003caf97211 */ /* 0x000fe200000f16ff */
[----:B------:R1:W-:Y:S04]  /*4840*/  STL.64 [R1+0x28], R250 ;  /* 0x000028fa01007387 */ /* 0x0003e80000100a00 */
[----:B------:R-:W-:Y:S04]  /*4850*/  STL [R1+0x1d4], R230 ;  /* 0x0001d4e601007387 */ /* 0x000fe80000100800 */
[----:B------:R3:W-:Y:S01]  /*4860*/  STL.64 [R1+0x20], R248 ;  /* 0x000020f801007387 */ /* 0x0007e20000100a00 */
[----:B-1----:R-:W-:Y:S01]  /*4870*/  LEA R250, P3, R2, R32, 0x2 ;  /* 0x0000002002fa7211 */ /* 0x002fe200078610ff */
[----:B------:R-:W-:-:S03]  /*4880*/  IMAD R202, R51, UR5, RZ ;  /* 0x0000000533ca7c24 */ /* 0x000fc6000f8e02ff */
[----:B------:R-:W-:Y:S02]  /*4890*/  LEA.HI.X.SX32 R251, R2, R3, 0x2, P3 ;  /* 0x0000000302fb7211 */ /* 0x000fe400018f16ff */
[----:B------:R-:W2:Y:S01]  /*48a0*/  LDL.LU R2, [R1+0x550] ;  /* 0x0005500001027983 */ /* 0x000ea20000300800 */
[----:B---3--:R-:W-:-:S04]  /*48b0*/  LEA R248, P0, R229, R32, 0x2 ;  /* 0x00000020e5f87211 */ /* 0x008fc800078010ff */
[----:B------:R-:W-:Y:S01]  /*48c0*/  LEA.HI.X.SX32 R249, R229, R3, 0x2, P0 ;  /* 0x00000003e5f97211 */ /* 0x000fe200000f16ff */
[----:B------:R1:W-:Y:S04]  /*48d0*/  STL.64 [R1+0x18], R250 ;  /* 0x000018fa01007387 */ /* 0x0003e80000100a00 */
[----:B------:R-:W-:Y:S04]  /*48e0*/  STL [R1+0x1d0], R202 ;  /* 0x0001d0ca01007387 */ /* 0x000fe80000100800 */
[----:B------:R3:W-:Y:S01]  /*48f0*/  STL.64 [R1+0x10], R248 ;  /* 0x000010f801007387 */ /* 0x0007e20000100a00 */
[----:B-1----:R-:W-:-:S04]  /*4900*/  LEA R250, P3, R247, R32, 0x2 ;  /* 0x00000020f7fa7211 */ /* 0x002fc800078610ff */
[-C--:B------:R-:W-:Y:S02]  /*4910*/  LEA.HI.X.SX32 R251, R247, R3.reuse, 0x2, P3 ;  /* 0x00000003f7fb7211 */ /* 0x080fe400018f16ff */
[CC--:B---3--:R-:W-:Y:S01]  /*4920*/  LEA R248, P0, R171.reuse, R32.reuse, 0x2 ;  /* 0x00000020abf87211 */ /* 0x0c8fe200078010ff */
[----:B------:R-:W-:Y:S01]  /*4930*/  IMAD R229, R52, UR5, RZ ;  /* 0x0000000534e57c24 */ /* 0x000fe2000f8e02ff */
[-C--:B------:R-:W-:Y:S01]  /*4940*/  LEA R114, P3, R246, R32.reuse, 0x2 ;  /* 0x00000020f6727211 */ /* 0x080fe200078610ff */
[C---:B------:R-:W-:Y:S01]  /*4950*/  IMAD R130, R10.reuse, 0xd8, RZ ;  /* 0x000000d80a827824 */ /* 0x040fe200078e02ff */
[-C--:B------:R-:W-:Y:S01]  /*4960*/  LEA.HI.X.SX32 R249, R171, R3.reuse, 0x2, P0 ;  /* 0x00000003abf97211 */ /* 0x080fe200000f16ff */
[C---:B------:R-:W-:Y:S01]  /*4970*/  IMAD R150, R10.reuse, 0xe0, RZ ;  /* 0x000000e00a967824 */ /* 0x040fe200078e02ff */
[-C--:B------:R-:W-:Y:S01]  /*4980*/  LEA R90, P0, R227, R32.reuse, 0x2 ;  /* 0x00000020e35a7211 */ /* 0x080fe200078010ff */
[----:B------:R-:W-:Y:S01]  /*4990*/  IMAD R142, R10, 0xf0, RZ ;  /* 0x000000f00a8e7824 */ /* 0x000fe200078e02ff */
[-C--:B------:R-:W-:Y:S01]  /*49a0*/  LEA.HI.X.SX32 R115, R246, R3.reuse, 0x2, P3 ;  /* 0x00000003f6737211 */ /* 0x080fe200018f16ff */
[C---:B------:R-:W-:Y:S01]  /*49b0*/  IMAD R146, R10.reuse, 0xf4, RZ ;  /* 0x000000f40a927824 */ /* 0x040fe200078e02ff */
[-C--:B------:R-:W-:Y:S01]  /*49c0*/  LEA R62, P3, R245, R32.reuse, 0x2 ;  /* 0x00000020f53e7211 */ /* 0x080fe200078610ff */
[----:B------:R-:W-:Y:S01]  /*49d0*/  IMAD R171, R33, UR5, RZ ;  /* 0x0000000521ab7c24 */ /* 0x000fe2000f8e02ff */
[-C--:B------:R-:W-:Y:S01]  /*49e0*/  LEA.HI.X.SX32 R91, R227, R3.reuse, 0x2, P0 ;  /* 0x00000003e35b7211 */ /* 0x080fe200000f16ff */
[----:B------:R-:W-:Y:S01]  /*49f0*/  STL [R1+0x1cc], R229 ;  /* 0x0001cce501007387 */ /* 0x000fe20000100800 */
[-C--:B------:R-:W-:Y:S01]  /*4a00*/  LEA R38, P0, R161, R32.reuse, 0x2 ;  /* 0x00000020a1267211 */ /* 0x080fe200078010ff */
[----:B------:R-:W-:Y:S01]  /*4a10*/  IMAD R144, R10, 0xf8, RZ ;  /* 0x000000f80a907824 */ /* 0x000fe200078e02ff */
[-C--:B------:R-:W-:Y:S01]  /*4a20*/  LEA.HI.X.SX32 R63, R245, R3.reuse, 0x2, P3 ;  /* 0x00000003f53f7211 */ /* 0x080fe200018f16ff */
[----:B----4-:R-:W-:Y:S01]  /*4a30*/  ULEA UR8, UR4, UR8, 0x18 ;  /* 0x0000000804087291 */ /* 0x010fe2000f8ec03f */
[CC--:B------:R-:W-:Y:S01]  /*4a40*/  LEA R112, P3, R244.reuse, R32.reuse, 0x2 ;  /* 0x00000020f4707211 */ /* 0x0c0fe200078610ff */
[----:B------:R-:W-:Y:S01]  /*4a50*/  IMAD R227, R31, UR5, RZ ;  /* 0x000000051fe37c24 */ /* 0x000fe2000f8e02ff */
[-C--:B------:R-:W-:Y:S01]  /*4a60*/  LEA.HI.X.SX32 R39, R161, R3.reuse, 0x2, P0 ;  /* 0x00000003a1277211 */ /* 0x080fe200000f16ff */
[----:B------:R-:W-:Y:S01]  /*4a70*/  STL.64 [R1+0x8], R250 ;  /* 0x000008fa01007387 */ /* 0x000fe20000100a00 */
[-C--:B------:R-:W-:Y:S01]  /*4a80*/  LEA R86, P0, R225, R32.reuse, 0x2 ;  /* 0x00000020e1567211 */ /* 0x080fe200078010ff */
[----:B------:R-:W-:Y:S01]  /*4a90*/  ULDC.64 UR16, c[0x0][0x208] ;  /* 0x0000820000107ab9 */ /* 0x000fe20000000a00 */
[----:B------:R-:W-:Y:S01]  /*4aa0*/  LEA.HI.X.SX32 R113, R244, R3, 0x2, P3 ;  /* 0x00000003f4717211 */ /* 0x000fe200018f16ff */
[----:B------:R-:W1:Y:S01]  /*4ab0*/  LDC R245, c[0x0][0x230] ;  /* 0x00008c00fff57b82 */ /* 0x000e620000000800 */
[----:B------:R-:W-:-:S02]  /*4ac0*/  LEA R60, P3, R243, R32, 0x2 ;  /* 0x00000020f33c7211 */ /* 0x000fc400078610ff */
[-C--:B------:R-:W-:Y:S02]  /*4ad0*/  LEA.HI.X.SX32 R87, R225, R3.reuse, 0x2, P0 ;  /* 0x00000003e1577211 */ /* 0x080fe400000f16ff */
[-C--:B------:R-:W-:Y:S02]  /*4ae0*/  LEA.HI.X.SX32 R61, R243, R3.reuse, 0x2, P3 ;  /* 0x00000003f33d7211 */ /* 0x080fe400018f16ff */
[CC--:B------:R-:W-:Y:S01]  /*4af0*/  LEA R110, P3, R241.reuse, R32.reuse, 0x2 ;  /* 0x00000020f16e7211 */ /* 0x0c0fe200078610ff */
[----:B------:R3:W-:Y:S01]  /*4b00*/  STL.64 [R1], R248 ;  /* 0x000000f801007387 */ /* 0x0007e20000100a00 */
[----:B------:R-:W4:Y:S02]  /*4b10*/  LDC R244, c[0x0][0x230] ;  /* 0x00008c00fff47b82 */ /* 0x000f240000000800 */
[----:B------:R-:W-:Y:S02]  /*4b20*/  LEA.HI.X.SX32 R111, R241, R3, 0x2, P3 ;  /* 0x00000003f16f7211 */ /* 0x000fe400018f16ff */
[----:B------:R-:W-:-:S04]  /*4b30*/  LEA R46, P3, R239, R32, 0x2 ;  /* 0x00000020ef2e7211 */ /* 0x000fc800078610ff */
[----:B------:R-:W-:Y:S01]  /*4b40*/  LEA.HI.X.SX32 R47, R239, R3, 0x2, P3 ;  /* 0x00000003ef2f7211 */ /* 0x000fe200018f16ff */
[----:B------:R-:W1:Y:S01]  /*4b50*/  LDC R247, c[0x0][0x230] ;  /* 0x00008c00fff77b82 */ /* 0x000e620000000800 */
[----:B------:R-:W-:-:S04]  /*4b60*/  LEA R108, P3, R237, R32, 0x2 ;  /* 0x00000020ed6c7211 */ /* 0x000fc800078610ff */
[-C--:B------:R-:W-:Y:S02]  /*4b70*/  LEA.HI.X.SX32 R109, R237, R3.reuse, 0x2, P3 ;  /* 0x00000003ed6d7211 */ /* 0x080fe400018f16ff */
[CC--:B------:R-:W-:Y:S01]  /*4b80*/  LEA R56, P3, R236.reuse, R32.reuse, 0x2 ;  /* 0x00000020ec387211 */ /* 0x0c0fe200078610ff */
[----:B------:R-:W1:Y:S03]  /*4b90*/  LDC R246, c[0x0][0x230] ;  /* 0x00008c00fff67b82 */ /* 0x000e660000000800 */
[----:B------:R-:W-:Y:S02]  /*4ba0*/  LEA.HI.X.SX32 R57, R236, R3, 0x2, P3 ;  /* 0x00000003ec397211 */ /* 0x000fe400018f16ff */
[----:B------:R-:W-:-:S03]  /*4bb0*/  LEA R94, P3, R235, R32, 0x2 ;  /* 0x00000020eb5e7211 */ /* 0x000fc600078610ff */
[----:B---3--:R-:W3:Y:S01]  /*4bc0*/  LDC R248, c[0x0][0x230] ;  /* 0x00008c00fff87b82 */ /* 0x008ee20000000800 */
[----:B------:R-:W-:Y:S02]  /*4bd0*/  LEA.HI.X.SX32 R95, R235, R3, 0x2, P3 ;  /* 0x00000003eb5f7211 */ /* 0x000fe400018f16ff */
[----:B------:R-:W-:-:S04]  /*4be0*/  LEA R58, P3, R234, R32, 0x2 ;  /* 0x00000020ea3a7211 */ /* 0x000fc800078610ff */
[----:B------:R-:W-:Y:S01]  /*4bf0*/  LEA.HI.X.SX32 R59, R234, R3, 0x2, P3 ;  /* 0x00000003ea3b7211 */ /* 0x000fe200018f16ff */
[----:B------:R-:W3:Y:S01]  /*4c00*/  LDC R249, c[0x0][0x230] ;  /* 0x00008c00fff97b82 */ /* 0x000ee20000000800 */
[----:B------:R-:W-:-:S04]  /*4c10*/  LEA R104, P3, R232, R32, 0x2 ;  /* 0x00000020e8687211 */ /* 0x000fc800078610ff */
[-C--:B------:R-:W-:Y:S02]  /*4c20*/  LEA.HI.X.SX32 R105, R232, R3.reuse, 0x2, P3 ;  /* 0x00000003e8697211 */ /* 0x080fe400018f16ff */
[CC--:B------:R-:W-:Y:S01]  /*4c30*/  LEA R54, P3, R231.reuse, R32.reuse, 0x2 ;  /* 0x00000020e7367211 */ /* 0x0c0fe200078610ff */
[----:B------:R-:W3:Y:S03]  /*4c40*/  LDC R250, c[0x0][0x230] ;  /* 0x00008c00fffa7b82 */ /* 0x000ee60000000800 */
[----:B------:R-:W-:Y:S02]  /*4c50*/  LEA.HI.X.SX32 R55, R231, R3, 0x2, P3 ;  /* 0x00000003e7377211 */ /* 0x000fe400018f16ff */
[----:B------:R-:W-:-:S04]  /*4c60*/  LEA R106, P3, R230, R32, 0x2 ;  /* 0x00000020e66a7211 */ /* 0x000fc800078610ff */
[-C--:B------:R-:W-:Y:S02]  /*4c70*/  LEA.HI.X.SX32 R107, R230, R3.reuse, 0x2, P3 ;  /* 0x00000003e66b7211 */ /* 0x080fe400018f16ff */
[CC--:B------:R-:W-:Y:S01]  /*4c80*/  LEA R52, P3, R229.reuse, R32.reuse, 0x2 ;  /* 0x00000020e5347211 */ /* 0x0c0fe200078610ff */
[----:B------:R-:W-:Y:S03]  /*4c90*/  STL [R1+0x1c8], R171 ;  /* 0x0001c8ab01007387 */ /* 0x000fe60000100800 */
[----:B------:R-:W-:Y:S01]  /*4ca0*/  LEA.HI.X.SX32 R53, R229, R3, 0x2, P3 ;  /* 0x00000003e5357211 */ /* 0x000fe200018f16ff */
[----:B------:R-:W-:Y:S01]  /*4cb0*/  STL [R1+0x1c4], R227 ;  /* 0x0001c4e301007387 */ /* 0x000fe20000100800 */
[----:B------:R-:W-:-:S04]  /*4cc0*/  LEA R102, P3, R227, R32, 0x2 ;  /* 0x00000020e3667211 */ /* 0x000fc800078610ff */
[----:B------:R-:W-:Y:S01]  /*4cd0*/  LEA.HI.X.SX32 R103, R227, R3, 0x2, P3 ;  /* 0x00000003e3677211 */ /* 0x000fe200018f16ff */
[----:B--2---:R-:W-:Y:S02]  /*4ce0*/  IMAD R225, R23, UR5, RZ ;  /* 0x0000000517e17c24 */ /* 0x004fe4000f8e02ff */
[----:B------:R-:W-:Y:S01]  /*4cf0*/  IMAD R161, R22, UR5, RZ ;  /* 0x0000000516a17c24 */ /* 0x000fe2000f8e02ff */
[----:B------:R-:W-:-:S04]  /*4d00*/  LEA R22, P0, R223, R32, 0x2 ;  /* 0x00000020df167211 */ /* 0x000fc800078010ff */
[----:B------:R-:W-:Y:S02]  /*4d10*/  LEA.HI.X.SX32 R23, R223, R3, 0x2, P0 ;  /* 0x00000003df177211 */ /* 0x000fe400000f16ff */
        /* <DEDUP_REMOVED lines=8> */
[----:B------:R-:W-:Y:S01]  /*4da0*/  LEA R80, P0, R218, R32, 0x2 ;  /* 0x00000020da507211 */ /* 0x000fe200078010ff */
[----:B------:R-:W-:-:S03]  /*4db0*/  IMAD R223, R30, UR5, RZ ;  /* 0x000000051edf7c24 */ /* 0x000fc6000f8e02ff */
[----:B------:R-:W-:Y:S02]  /*4dc0*/  LEA.HI.X.SX32 R81, R218, R3, 0x2, P0 ;  /* 0x00000003da517211 */ /* 0x000fe400000f16ff */
[----:B------:R-:W-:-:S04]  /*4dd0*/  LEA R30, P0, R233, R32, 0x2 ;  /* 0x00000020e91e7211 */ /* 0x000fc800078010ff */
[----:B------:R-:W-:Y:S02]  /*4de0*/  LEA.HI.X.SX32 R31, R233, R3, 0x2, P0 ;  /* 0x00000003e91f7211 */ /* 0x000fe400000f16ff */
[----:B------:R-:W-:Y:S01]  /*4df0*/  LEA R82, P0, R217, R32, 0x2 ;  /* 0x00000020d9527211 */ /* 0x000fe200078010ff */
[----:B------:R-:W-:-:S03]  /*4e00*/  IMAD R221, R28, UR5, RZ ;  /* 0x000000051cdd7c24 */ /* 0x000fc6000f8e02ff */
[----:B------:R-:W-:Y:S02]  /*4e10*/  LEA.HI.X.SX32 R83, R217, R3, 0x2, P0 ;  /* 0x00000003d9537211 */ /* 0x000fe400000f16ff */
[----:B------:R-:W-:Y:S01]  /*4e20*/  LEA R28, P0, R216, R32, 0x2 ;  /* 0x00000020d81c7211 */ /* 0x000fe200078010ff */
[----:B------:R-:W-:-:S03]  /*4e30*/  IMAD R222, R29, UR5, RZ ;  /* 0x000000051dde7c24 */ /* 0x000fc6000f8e02ff */
[----:B------:R-:W-:Y:S02]  /*4e40*/  LEA.HI.X.SX32 R29, R216, R3, 0x2, P0 ;  /* 0x00000003d81d7211 */ /* 0x000fe400000f16ff */
[----:B------:R-:W-:Y:S01]  /*4e50*/  LEA R78, P0, R202, R32, 0x2 ;  /* 0x00000020ca4e7211 */ /* 0x000fe200078010ff */
[----:B------:R-:W-:-:S03]  /*4e60*/  IMAD R216, R16, UR5, RZ ;  /* 0x0000000510d87c24 */ /* 0x000fc6000f8e02ff */
[-C--:B------:R-:W-:Y:S02]  /*4e70*/  LEA.HI.X.SX32 R79, R202, R3.reuse, 0x2, P0 ;  /* 0x00000003ca4f7211 */ /* 0x080fe400000f16ff */
[-C--:B------:R-:W-:Y:S01]  /*4e80*/  LEA R16, P0, R171, R32.reuse, 0x2 ;  /* 0x00000020ab107211 */ /* 0x080fe200078010ff */
[----:B------:R-:W-:Y:S01]  /*4e90*/  IMAD R202, R17, UR5, RZ ;  /* 0x0000000511ca7c24 */ /* 0x000fe2000f8e02ff */
[----:B------:R-:W-:Y:S02]  /*4ea0*/  STL [R1+0x1c0], R161 ;  /* 0x0001c0a101007387 */ /* 0x000fe40000100800 */
[----:B------:R-:W-:Y:S02]  /*4eb0*/  LEA.HI.X.SX32 R17, R171, R3, 0x2, P0 ;  /* 0x00000003ab117211 */ /* 0x000fe400000f16ff */
[-C--:B------:R-:W-:Y:S01]  /*4ec0*/  LEA R76, P0, R161, R32.reuse, 0x2 ;  /* 0x00000020a14c7211 */ /* 0x080fe200078010ff */
[----:B------:R-:W-:Y:S01]  /*4ed0*/  STL [R1+0x1bc], R225 ;  /* 0x0001bce101007387 */ /* 0x000fe20000100800 */
[----:B------:R-:W-:-:S02]  /*4ee0*/  LEA R40, P3, R225, R32, 0x2 ;  /* 0x00000020e1287211 */ /* 0x000fc400078610ff */
[-C--:B------:R-:W-:Y:S01]  /*4ef0*/  LEA.HI.X.SX32 R77, R161, R3.reuse, 0x2, P0 ;  /* 0x00000003a14d7211 */ /* 0x080fe200000f16ff */
[----:B------:R2:W-:Y:S01]  /*4f00*/  STL.64 [R1+0x548], R22 ;  /* 0x0005481601007387 */ /* 0x0005e20000100a00 */
[----:B------:R-:W-:Y:S01]  /*4f10*/  IMAD R218, R25, UR5, RZ ;  /* 0x0000000519da7c24 */ /* 0x000fe2000f8e02ff */
[----:B------:R-:W-:Y:S01]  /*4f20*/  LEA.HI.X.SX32 R41, R225, R3, 0x2, P3 ;  /* 0x00000003e1297211 */ /* 0x000fe200018f16ff */
[----:B------:R-:W-:Y:S01]  /*4f30*/  IMAD R220, R27, UR5, RZ ;  /* 0x000000051bdc7c24 */ /* 0x000fe2000f8e02ff */
[-C--:B------:R-:W-:Y:S01]  /*4f40*/  LEA R100, P3, R222, R32.reuse, 0x2 ;  /* 0x00000020de647211 */ /* 0x080fe200078610ff */
[----:B------:R-:W-:Y:S02]  /*4f50*/  IMAD R219, R26, UR5, RZ ;  /* 0x000000051adb7c24 */ /* 0x000fe4000f8e02ff */
[----:B--2---:R-:W-:Y:S01]  /*4f60*/  IMAD R22, R24, UR5, RZ ;  /* 0x0000000518167c24 */ /* 0x004fe2000f8e02ff */
[----:B------:R-:W-:-:S04]  /*4f70*/  LEA R24, P0, R223, R32, 0x2 ;  /* 0x00000020df187211 */ /* 0x000fc800078010ff */
[-C--:B------:R-:W-:Y:S02]  /*4f80*/  LEA.HI.X.SX32 R25, R223, R3.reuse, 0x2, P0 ;  /* 0x00000003df197211 */ /* 0x080fe400000f16ff */
[CC--:B------:R-:W-:Y:S02]  /*4f90*/  LEA R64, P0, R221.reuse, R32.reuse, 0x2 ;  /* 0x00000020dd407211 */ /* 0x0c0fe400078010ff */
[-C--:B------:R-:W-:Y:S02]  /*4fa0*/  LEA.HI.X.SX32 R101, R222, R3.reuse, 0x2, P3 ;  /* 0x00000003de657211 */ /* 0x080fe400018f16ff */
[CC--:B------:R-:W-:Y:S02]  /*4fb0*/  LEA R48, P3, R220.reuse, R32.reuse, 0x2 ;  /* 0x00000020dc307211 */ /* 0x0c0fe400078610ff */
[-C--:B------:R-:W-:Y:S02]  /*4fc0*/  LEA.HI.X.SX32 R65, R221, R3.reuse, 0x2, P0 ;  /* 0x00000003dd417211 */ /* 0x080fe400000f16ff */
[----:B------:R-:W-:Y:S01]  /*4fd0*/  LEA R26, P0, R219, R32, 0x2 ;  /* 0x00000020db1a7211 */ /* 0x000fe200078010ff */
[----:B------:R-:W-:Y:S01]  /*4fe0*/  IMAD R217, R21, UR5, RZ ;  /* 0x0000000515d97c24 */ /* 0x000fe2000f8e02ff */
[----:B------:R-:W-:-:S02]  /*4ff0*/  LEA.HI.X.SX32 R49, R220, R3, 0x2, P3 ;  /* 0x00000003dc317211 */ /* 0x000fc400018f16ff */
[-C--:B------:R-:W-:Y:S02]  /*5000*/  LEA R88, P3, R218, R32.reuse, 0x2 ;  /* 0x00000020da587211 */ /* 0x080fe400078610ff */
[-C--:B------:R-:W-:Y:S02]  /*5010*/  LEA.HI.X.SX32 R27, R219, R3.reuse, 0x2, P0 ;  /* 0x00000003db1b7211 */ /* 0x080fe400000f16ff */
[-C--:B------:R-:W-:Y:S01]  /*5020*/  LEA R72, P0, R22, R32.reuse, 0x2 ;  /* 0x0000002016487211 */ /* 0x080fe200078010ff */
[----:B------:R-:W-:Y:S01]  /*5030*/  IMAD R171, R20, UR5, RZ ;  /* 0x0000000514ab7c24 */ /* 0x000fe2000f8e02ff */
[-C--:B------:R-:W-:Y:S02]  /*5040*/  LEA.HI.X.SX32 R89, R218, R3.reuse, 0x2, P3 ;  /* 0x00000003da597211 */ /* 0x080fe400018f16ff */
[----:B------:R-:W-:Y:S02]  /*5050*/  LEA R50, P3, R217, R32, 0x2 ;  /* 0x00000020d9327211 */ /* 0x000fe400078610ff */
[----:B------:R-:W-:-:S02]  /*5060*/  LEA.HI.X.SX32 R73, R22, R3, 0x2, P0 ;  /* 0x0000000316497211 */ /* 0x000fc400000f16ff */
[-C--:B------:R-:W-:Y:S01]  /*5070*/  LEA R20, P0, R216, R32.reuse, 0x2 ;  /* 0x00000020d8147211 */ /* 0x080fe200078010ff */
[----:B------:R-:W-:Y:S01]  /*5080*/  IMAD R161, R19, UR5, RZ ;  /* 0x0000000513a17c24 */ /* 0x000fe2000f8e02ff */
[-C--:B------:R-:W-:Y:S01]  /*5090*/  LEA.HI.X.SX32 R51, R217, R3.reuse, 0x2, P3 ;  /* 0x00000003d9337211 */ /* 0x080fe200018f16ff */
[----:B------:R-:W-:Y:S01]  /*50a0*/  STL [R1+0x1b8], R223 ;  /* 0x0001b8df01007387 */ /* 0x000fe20000100800 */
[-C--:B------:R-:W-:Y:S01]  /*50b0*/  LEA R96, P3, R202, R32.reuse, 0x2 ;  /* 0x00000020ca607211 */ /* 0x080fe200078610ff */
[----:B------:R-:W-:Y:S01]  /*50c0*/  IMAD R23, R18, UR5, RZ ;  /* 0x0000000512177c24 */ /* 0x000fe2000f8e02ff */
[-C--:B------:R-:W-:Y:S01]  /*50d0*/  LEA.HI.X.SX32 R21, R216, R3.reuse, 0x2, P0 ;  /* 0x00000003d8157211 */ /* 0x080fe200000f16ff */
[----:B------:R-:W-:Y:S01]  /*50e0*/  STL [R1+0x1b4], R222 ;  /* 0x0001b4de01007387 */ /* 0x000fe20000100800 */
[-C--:B------:R-:W-:Y:S02]  /*50f0*/  LEA R74, P0, R171, R32.reuse, 0x2 ;  /* 0x00000020ab4a7211 */ /* 0x080fe400078010ff */
[----:B------:R-:W-:Y:S01]  /*5100*/  LEA.HI.X.SX32 R97, R202, R3, 0x2, P3 ;  /* 0x00000003ca617211 */ /* 0x000fe200018f16ff */
[----:B------:R-:W-:Y:S01]  /*5110*/  STL [R1+0x1b0], R221 ;  /* 0x0001b0dd01007387 */ /* 0x000fe20000100800 */
[----:B------:R-:W-:-:S02]  /*5120*/  LEA R44, P3, R161, R32, 0x2 ;  /* 0x00000020a12c7211 */ /* 0x000fc400078610ff */
[----:B------:R-:W-:Y:S01]  /*5130*/  LEA.HI.X.SX32 R75, R171, R3, 0x2, P0 ;  /* 0x00000003ab4b7211 */ /* 0x000fe200000f16ff */
[----:B------:R-:W-:Y:S01]  /*5140*/  STL [R1+0x1ac], R220 ;  /* 0x0001acdc01007387 */ /* 0x000fe20000100800 */
[----:B------:R-:W-:-:S03]  /*5150*/  LEA R18, P0, R23, R32, 0x2 ;  /* 0x0000002017127211 */ /* 0x000fc600078010ff */
[----:B------:R-:W-:Y:S01]  /*5160*/  STL [R1+0x1a8], R219 ;  /* 0x0001a8db01007387 */ /* 0x000fe20000100800 */
[----:B------:R-:W-:-:S03]  /*5170*/  LEA.HI.X.SX32 R45, R161, R3, 0x2, P3 ;  /* 0x00000003a12d7211 */ /* 0x000fc600018f16ff */
[----:B------:R-:W-:Y:S01]  /*5180*/  STL [R1+0x1a4], R218 ;  /* 0x0001a4da01007387 */ /* 0x000fe20000100800 */
[----:B------:R-:W-:-:S03]  /*5190*/  LEA R98, P3, R15, R32, 0x2 ;  /* 0x000000200f627211 */ /* 0x000fc600078610ff */
[----:B------:R2:W-:Y:S01]  /*51a0*/  STL [R1+0x1a0], R22 ;  /* 0x0001a01601007387 */ /* 0x0005e20000100800 */
[----:B------:R-:W-:-:S03]  /*51b0*/  LEA.HI.X.SX32 R19, R23, R3, 0x2, P0 ;  /* 0x0000000317137211 */ /* 0x000fc600000f16ff */
[----:B------:R-:W-:Y:S01]  /*51c0*/  STL [R1+0x19c], R217 ;  /* 0x00019cd901007387 */ /* 0x000fe20000100800 */
[----:B------:R-:W-:-:S03]  /*51d0*/  LEA R68, P0, R14, R32, 0x2 ;  /* 0x000000200e447211 */ /* 0x000fc600078010ff */
[----:B------:R-:W-:Y:S01]  /*51e0*/  STL [R1+0x198], R216 ;  /* 0x000198d801007387 */ /* 0x000fe20000100800 */
[----:B--2---:R-:W-:-:S03]  /*51f0*/  IMAD R22, R13, UR5, RZ ;  /* 0x000000050d167c24 */ /* 0x004fc6000f8e02ff */
[----:B------:R-:W-:Y:S01]  /*5200*/  STL [R1+0x194], R202 ;  /* 0x000194ca01007387 */ /* 0x000fe20000100800 */
[----:B------:R-:W-:-:S03]  /*5210*/  IMAD R13, R12, UR5, RZ ;  /* 0x000000050c0d7c24 */ /* 0x000fc6000f8e02ff */
[----:B------:R-:W-:Y:S01]  /*5220*/  STL [R1+0x190], R171 ;  /* 0x000190ab01007387 */ /* 0x000fe20000100800 */
[----:B------:R-:W-:-:S03]  /*5230*/  LEA.HI.X.SX32 R99, R15, R3, 0x2, P3 ;  /* 0x000000030f637211 */ /* 0x000fc600018f16ff */
[----:B------:R-:W-:Y:S01]  /*5240*/  STL [R1+0x18c], R161 ;  /* 0x00018ca101007387 */ /* 0x000fe20000100800 */
[----:B------:R-:W-:Y:S01]  /*5250*/  IMAD R12, R9, UR5, RZ ;  /* 0x00000005090c7c24 */ /* 0x000fe2000f8e02ff */
[----:B------:R-:W-:Y:S02]  /*5260*/  LEA R42, P3, R22, R32, 0x2 ;  /* 0x00000020162a7211 */ /* 0x000fe400078610ff */
[----:B------:R-:W-:Y:S01]  /*5270*/  STL [R1+0x188], R23 ;  /* 0x0001881701007387 */ /* 0x000fe20000100800 */
[-C--:B------:R-:W-:Y:S01]  /*5280*/  LEA.HI.X.SX32 R69, R14, R3.reuse, 0x2, P0 ;  /* 0x000000030e457211 */ /* 0x080fe200000f16ff */
[----:B------:R-:W-:Y:S01]  /*5290*/  IMAD R9, R7, UR5, RZ ;  /* 0x0000000507097c24 */ /* 0x000fe2000f8e02ff */
[----:B------:R-:W-:Y:S01]  /*52a0*/  LEA.HI.X.SX32 R43, R22, R3, 0x2, P3 ;  /* 0x00000003162b7211 */ /* 0x000fe200018f16ff */
[----:B------:R-:W-:Y:S01]  /*52b0*/  STL [R1+0x184], R15 ;  /* 0x0001840f01007387 */ /* 0x000fe20000100800 */
[----:B------:R-:W-:Y:S01]  /*52c0*/  IMAD.SHL.U32 R7, R8, 0x4, RZ ;  /* 0x0000000408077824 */ /* 0x000fe200078e00ff */
[----:B------:R-:W-:-:S02]  /*52d0*/  ULDC UR5, c[0x0][0x230] ;  /* 0x00008c0000057ab9 */ /* 0x000fc40000000800 */
[----:B------:R2:W-:Y:S01]  /*52e0*/  STL [R1+0x180], R14 ;  /* 0x0001800e01007387 */ /* 0x0005e20000100800 */
[-C--:B------:R-:W-:Y:S02]  /*52f0*/  LEA R92, P3, R12, R32.reuse, 0x2 ;  /* 0x000000200c5c7211 */ /* 0x080fe400078610ff */
[----:B--2---:R-:W-:-:S04]  /*5300*/  LEA R14, P0, R13, R32, 0x2 ;  /* 0x000000200d0e7211 */ /* 0x004fc800078010ff */
[-C--:B------:R-:W-:Y:S02]  /*5310*/  LEA.HI.X.SX32 R15, R13, R3.reuse, 0x2, P0 ;  /* 0x000000030d0f7211 */ /* 0x080fe400000f16ff */
[-C--:B------:R-:W-:Y:S02]  /*5320*/  LEA R66, P0, R9, R32.reuse, 0x2 ;  /* 0x0000002009427211 */ /* 0x080fe400078010ff */
[-C--:B------:R-:W-:Y:S02]  /*5330*/  LEA.HI.X.SX32 R93, R12, R3.reuse, 0x2, P3 ;  /* 0x000000030c5d7211 */ /* 0x080fe400018f16ff */
[----:B------:R-:W-:Y:S02]  /*5340*/  LEA R32, P3, R5, R32, 0x2 ;  /* 0x0000002005207211 */ /* 0x000fe400078610ff */
[----:B------:R-:W-:Y:S02]  /*5350*/  LEA.HI.X.SX32 R67, R9, R3, 0x2, P0 ;  /* 0x0000000309437211 */ /* 0x000fe400000f16ff */
[----:B------:R-:W-:-:S02]  /*5360*/  IADD3 R128, P0, R7, UR6, RZ ;  /* 0x0000000607807c10 */ /* 0x000fc4000ff1e0ff */
[----:B------:R-:W-:Y:S02]  /*5370*/  LEA.HI.X.SX32 R33, R5, R3, 0x2, P3 ;  /* 0x0000000305217211 */ /* 0x000fe400018f16ff */
[----:B------:R-:W-:Y:S02]  /*5380*/  LEA.HI.X.SX32 R129, R8, UR7, 0x2, P0 ;  /* 0x0000000708817c11 */ /* 0x000fe400080f16ff */
[-C--:B------:R-:W-:Y:S02]  /*5390*/  IADD3 R134, P3, R213, R128.reuse, RZ ;  /* 0x00000080d5867210 */ /* 0x080fe40007f7e0ff */
[CC--:B------:R-:W-:Y:S02]  /*53a0*/  LEA R126, P0, R10.reuse, R128.reuse, 0x3 ;  /* 0x000000800a7e7211 */ /* 0x0c0fe400078018ff */
[----:B------:R-:W-:Y:S02]  /*53b0*/  LEA.HI.X.SX32 R135, R10, R129, 0x2, P3 ;  /* 0x000000810a877211 */ /* 0x000fe400018f16ff */
[----:B------:R-:W-:-:S02]  /*53c0*/  IADD3 R136, P3, R198, R128, RZ ;  /* 0x00000080c6887210 */ /* 0x000fc40007f7e0ff */
[-C--:B------:R-:W-:Y:S02]  /*53d0*/  LEA.HI.X.SX32 R127, R194, R129.reuse, 0x2, P0 ;  /* 0x00000081c27f7211 */ /* 0x080fe400000f16ff */
[-C--:B------:R-:W-:Y:S02]  /*53e0*/  LEA R118, P0, R10, R128.reuse, 0x4 ;  /* 0x000000800a767211 */ /* 0x080fe400078020ff */
[-C--:B------:R-:W-:Y:S02]  /*53f0*/  LEA.HI.X.SX32 R137, R214, R129.reuse, 0x2, P3 ;  /* 0x00000081d6897211 */ /* 0x080fe400018f16ff */
[-C--:B------:R-:W-:Y:S02]  /*5400*/  IADD3 R120, P3, R183, R128.reuse, RZ ;  /* 0x00000080b7787210 */ /* 0x080fe40007f7e0ff */
[----:B------:R-:W-:Y:S02]  /*5410*/  LEA.HI.X.SX32 R119, R213, R129, 0x2, P0 ;  /* 0x00000081d5777211 */ /* 0x000fe400000f16ff */
[----:B------:R-:W-:-:S02]  /*5420*/  IADD3 R116, P0, R170, R128, RZ ;  /* 0x00000080aa747210 */ /* 0x000fc40007f1e0ff */
[-C--:B------:R-:W-:Y:S02]  /*5430*/  LEA.HI.X.SX32 R121, R212, R129.reuse, 0x2, P3 ;  /* 0x00000081d4797211 */ /* 0x080fe400018f16ff */
[-C--:B------:R-:W-:Y:S02]  /*5440*/  IADD3 R140, P3, R153, R128.reuse, RZ ;  /* 0x00000080998c7210 */ /* 0x080fe40007f7e0ff */
[-C--:B------:R-:W-:Y:S02]  /*5450*/  LEA.HI.X.SX32 R117, R210, R129.reuse, 0x2, P0 ;  /* 0x00000081d2757211 */ /* 0x080fe400000f16ff */
[-C--:B------:R-:W-:Y:S02]  /*5460*/  LEA R236, P0, R10, R128.reuse, 0x5 ;  /* 0x000000800aec7211 */ /* 0x080fe400078028ff */
[----:B------:R-:W-:Y:S02]  /*5470*/  LEA.HI.X.SX32 R141, R208, R129, 0x2, P3 ;  /* 0x00000081d08d7211 */ /* 0x000fe400018f16ff */
[----:B------:R-:W-:-:S02]  /*5480*/  IADD3 R234, P3, R203, R128, RZ ;  /* 0x00000080cbea7210 */ /* 0x000fc40007f7e0ff */
[-C--:B------:R-:W-:Y:S02]  /*5490*/  LEA.HI.X.SX32 R237, R159, R129.reuse, 0x2, P0 ;  /* 0x000000819fed7211 */ /* 0x080fe400000f16ff */
[-C--:B------:R-:W-:Y:S02]  /*54a0*/  IADD3 R232, P0, R191, R128.reuse, RZ ;  /* 0x00000080bfe87210 */ /* 0x080fe40007f1e0ff */
[-C--:B------:R-:W-:Y:S02]  /*54b0*/  LEA.HI.X.SX32 R235, R204, R129.reuse, 0x2, P3 ;  /* 0x00000081cceb7211 */ /* 0x080fe400018f16ff */
[-C--:B------:R-:W-:Y:S02]  /*54c0*/  IADD3 R230, P3, R160, R128.reuse, RZ ;  /* 0x00000080a0e67210 */ /* 0x080fe40007f7e0ff */
        /* <DEDUP_REMOVED lines=57> */
[-C--:B------:R-:W-:Y:S01]  /*5860*/  IADD3 R228, P0, R228, R128.reuse, RZ ;  /* 0x00000080e4e47210 */ /* 0x080fe20007f1e0ff */
[C---:B------:R-:W-:Y:S01]  /*5870*/  IMAD R222, R10.reuse, 0xac, RZ ;  /* 0x000000ac0ade7824 */ /* 0x040fe200078e02ff */
[-C--:B------:R-:W-:Y:S01]  /*5880*/  LEA.HI.X.SX32 R239, R195, R129.reuse, 0x2, P3 ;  /* 0x00000081c3ef7211 */ /* 0x080fe200018f16ff */
[----:B------:R-:W-:Y:S01]  /*5890*/  IMAD R202, R10, 0xb0, RZ ;  /* 0x000000b00aca7824 */ /* 0x000fe200078e02ff */
[-C--:B------:R-:W-:Y:S02]  /*58a0*/  IADD3 R226, P3, R226, R128.reuse, RZ ;  /* 0x00000080e2e27210 */ /* 0x080fe40007f7e0ff */
[-C--:B------:R-:W-:Y:S02]  /*58b0*/  LEA.HI.X.SX32 R229, R191, R129.reuse, 0x2, P0 ;  /* 0x00000081bfe57211 */ /* 0x080fe400000f16ff */
[-C--:B------:R-:W-:Y:S01]  /*58c0*/  IADD3 R224, P0, R224, R128.reuse, RZ ;  /* 0x00000080e0e07210 */ /* 0x080fe20007f1e0ff */
[C---:B------:R-:W-:Y:S01]  /*58d0*/  IMAD R171, R10.reuse, 0x2b, RZ ;  /* 0x0000002b0aab7824 */ /* 0x040fe200078e02ff */
[-C--:B------:R-:W-:Y:S01]  /*58e0*/  LEA.HI.X.SX32 R227, R179, R129.reuse, 0x2, P3 ;  /* 0x00000081b3e37211 */ /* 0x080fe200018f16ff */
[----:B------:R-:W-:Y:S01]  /*58f0*/  STL [R1+0x17c], R22 ;  /* 0x00017c1601007387 */ /* 0x000fe20000100800 */
[----:B------:R-:W-:Y:S01]  /*5900*/  IMAD R194, R10, 0xb4, RZ ;  /* 0x000000b40ac27824 */ /* 0x000fe200078e02ff */
[-C--:B------:R-:W-:Y:S01]  /*5910*/  IADD3 R222, P3, R222, R128.reuse, RZ ;  /* 0x00000080dede7210 */ /* 0x080fe20007f7e0ff */
[----:B------:R-:W-:Y:S01]  /*5920*/  IMAD R210, R10, 0xb8, RZ ;  /* 0x000000b80ad27824 */ /* 0x000fe200078e02ff */
[----:B------:R-:W-:Y:S01]  /*5930*/  LEA.HI.X.SX32 R225, R175, R129, 0x2, P0 ;  /* 0x00000081afe17211 */ /* 0x000fe200000f16ff */
[----:B------:R-:W-:Y:S01]  /*5940*/  STL [R1+0x178], R13 ;  /* 0x0001780d01007387 */ /* 0x000fe20000100800 */
[----:B------:R-:W-:Y:S01]  /*5950*/  IADD3 R202, P0, R202, R128, RZ ;  /* 0x00000080caca7210 */ /* 0x000fe20007f1e0ff */
[----:B------:R-:W-:-:S02]  /*5960*/  IMAD R161, R10, 0x2d, RZ ;  /* 0x0000002d0aa17824 */ /* 0x000fc400078e02ff */
[----:B------:R-:W-:Y:S01]  /*5970*/  STL [R1+0x174], R12 ;  /* 0x0001740c01007387 */ /* 0x000fe20000100800 */
[-C--:B------:R-:W-:Y:S01]  /*5980*/  LEA.HI.X.SX32 R223, R171, R129.reuse, 0x2, P3 ;  /* 0x00000081abdf7211 */ /* 0x080fe200018f16ff */
[----:B------:R-:W-:Y:S02]  /*5990*/  IMAD R214, R10, 0xbc, RZ ;  /* 0x000000bc0ad67824 */ /* 0x000fe400078e02ff */
[----:B------:R-:W-:Y:S01]  /*59a0*/  STL [R1+0x170], R9 ;  /* 0x0001700901007387 */ /* 0x000fe20000100800 */
[-C--:B------:R-:W-:Y:S01]  /*59b0*/  IADD3 R194, P3, R194, R128.reuse, RZ ;  /* 0x00000080c2c27210 */ /* 0x080fe20007f7e0ff */
[----:B------:R-:W-:Y:S01]  /*59c0*/  IMAD R208, R10, 0xc0, RZ ;  /* 0x000000c00ad07824 */ /* 0x000fe200078e02ff */
[-C--:B------:R-:W-:Y:S01]  /*59d0*/  LEA.HI.X.SX32 R203, R160, R129.reuse, 0x2, P0 ;  /* 0x00000081a0cb7211 */ /* 0x080fe200000f16ff */
[----:B------:R2:W-:Y:S01]  /*59e0*/  STL [R1+0x16c], R5 ;  /* 0x00016c0501007387 */ /* 0x0005e20000100800 */
[-C--:B------:R-:W-:Y:S01]  /*59f0*/  IADD3 R210, P0, R210, R128.reuse, RZ ;  /* 0x00000080d2d27210 */ /* 0x080fe20007f1e0ff */
[C---:B------:R-:W-:Y:S01]  /*5a00*/  IMAD R159, R10.reuse, 0x2f, RZ ;  /* 0x0000002f0a9f7824 */ /* 0x040fe200078e02ff */
[----:B------:R-:W-:Y:S01]  /*5a10*/  LEA.HI.X.SX32 R195, R161, R129, 0x2, P3 ;  /* 0x00000081a1c37211 */ /* 0x000fe200018f16ff */
[----:B------:R-:W-:Y:S01]  /*5a20*/  IMAD R204, R10, 0xc4, RZ ;  /* 0x000000c40acc7824 */ /* 0x000fe200078e02ff */
[----:B------:R-:W-:Y:S01]  /*5a30*/  IADD3 R214, P3, R214, R128, RZ ;  /* 0x00000080d6d67210 */ /* 0x000fe20007f7e0ff */
[----:B--2---:R-:W-:-:S02]  /*5a40*/  IMAD R5, R10, 0x2e, RZ ;  /* 0x0000002e0a057824 */ /* 0x004fc400078e02ff */
[----:B------:R-:W-:-:S03]  /*5a50*/  IMAD R196, R10, 0xc8, RZ ;  /* 0x000000c80ac47824 */ /* 0x000fc600078e02ff */
[-C--:B------:R-:W-:Y:S02]  /*5a60*/  LEA.HI.X.SX32 R211, R5, R129.reuse, 0x2, P0 ;  /* 0x0000008105d37211 */ /* 0x080fe400000f16ff */
[-C--:B------:R-:W-:Y:S01]  /*5a70*/  IADD3 R208, P0, R208, R128.reuse, RZ ;  /* 0x00000080d0d07210 */ /* 0x080fe20007f1e0ff */
[C---:B------:R-:W-:Y:S01]  /*5a80*/  IMAD R23, R10.reuse, 0x31, RZ ;  /* 0x000000310a177824 */ /* 0x040fe200078e02ff */
[-C--:B------:R-:W-:Y:S01]  /*5a90*/  LEA.HI.X.SX32 R215, R159, R129.reuse, 0x2, P3 ;  /* 0x000000819fd77211 */ /* 0x080fe200018f16ff */
[----:B------:R-:W-:Y:S01]  /*5aa0*/  IMAD R3, R10, 0x32, RZ ;  /* 0x000000320a037824 */ /* 0x000fe200078e02ff */
[-C--:B------:R-:W-:Y:S01]  /*5ab0*/  IADD3 R204, P3, R204, R128.reuse, RZ ;  /* 0x00000080cccc7210 */ /* 0x080fe20007f7e0ff */
[----:B------:R-:W-:Y:S01]  /*5ac0*/  IMAD R170, R10, 0xcc, RZ ;  /* 0x000000cc0aaa7824 */ /* 0x000fe200078e02ff */
[-C--:B------:R-:W-:Y:S01]  /*5ad0*/  LEA.HI.X.SX32 R209, R156, R129.reuse, 0x2, P0 ;  /* 0x000000819cd17211 */ /* 0x080fe200000f16ff */
[----:B------:R-:W-:Y:S01]  /*5ae0*/  IMAD R190, R10, 0xd0, RZ ;  /* 0x000000d00abe7824 */ /* 0x000fe200078e02ff */
[-C--:B------:R-:W-:Y:S01]  /*5af0*/  IADD3 R196, P0, R196, R128.reuse, RZ ;  /* 0x00000080c4c47210 */ /* 0x080fe20007f1e0ff */
[C---:B------:R-:W-:Y:S01]  /*5b00*/  IMAD R22, R10.reuse, 0x33, RZ ;  /* 0x000000330a167824 */ /* 0x040fe200078e02ff */
[----:B------:R-:W-:Y:S01]  /*5b10*/  LEA.HI.X.SX32 R205, R23, R129, 0x2, P3 ;  /* 0x0000008117cd7211 */ /* 0x000fe200018f16ff */
[----:B------:R-:W-:Y:S01]  /*5b20*/  IMAD R174, R10, 0xd4, RZ ;  /* 0x000000d40aae7824 */ /* 0x000fe200078e02ff */
[----:B------:R-:W-:-:S02]  /*5b30*/  IADD3 R170, P3, R170, R128, RZ ;  /* 0x00000080aaaa7210 */ /* 0x000fc40007f7e0ff */
[-C--:B------:R-:W-:Y:S01]  /*5b40*/  LEA.HI.X.SX32 R197, R3, R129.reuse, 0x2, P0 ;  /* 0x0000008103c57211 */ /* 0x080fe200000f16ff */
[----:B------:R-:W-:Y:S01]  /*5b50*/  STL [R1+0x250], R7 ;  /* 0x0002500701007387 */ /* 0x000fe20000100800 */
[-C--:B------:R-:W-:Y:S01]  /*5b60*/  IADD3 R190, P0, R190, R128.reuse, RZ ;  /* 0x00000080bebe7210 */ /* 0x080fe20007f1e0ff */
[C---:B------:R-:W-:Y:S02]  /*5b70*/  IMAD R13, R10.reuse, 0x35, RZ ;  /* 0x000000350a0d7824 */ /* 0x040fe400078e02ff */
[----:B------:R2:W-:Y:S01]  /*5b80*/  STL [R1+0x2fc], R171 ;  /* 0x0002fcab01007387 */ /* 0x0005e20000100800 */
[----:B------:R-:W-:Y:S01]  /*5b90*/  IMAD R12, R10, 0x36, RZ ;  /* 0x000000360a0c7824 */ /* 0x000fe200078e02ff */
[-C--:B------:R-:W-:Y:S01]  /*5ba0*/  LEA.HI.X.SX32 R191, R158, R129.reuse, 0x2, P0 ;  /* 0x000000819ebf7211 */ /* 0x080fe200000f16ff */
[----:B------:R-:W-:Y:S01]  /*5bb0*/  IMAD R178, R10, 0xdc, RZ ;  /* 0x000000dc0ab27824 */ /* 0x000fe200078e02ff */
[----:B------:R-:W-:Y:S01]  /*5bc0*/  IADD3 R130, P0, R130, R128, RZ ;  /* 0x0000008082827210 */ /* 0x000fe20007f1e0ff */
[----:B------:R-:W-:Y:S01]  /*5bd0*/  IMAD R9, R10, 0x37, RZ ;  /* 0x000000370a097824 */ /* 0x000fe200078e02ff */
[----:B--2---:R-:W-:-:S02]  /*5be0*/  LEA.HI.X.SX32 R171, R22, R129, 0x2, P3 ;  /* 0x0000008116ab7211 */ /* 0x004fc400018f16ff */
[-C--:B------:R-:W-:Y:S01]  /*5bf0*/  IADD3 R174, P3, R174, R128.reuse, RZ ;  /* 0x00000080aeae7210 */ /* 0x080fe20007f7e0ff */
[----:B------:R-:W-:Y:S01]  /*5c00*/  IMAD R160, R10, 0xe4, RZ ;  /* 0x000000e40aa07824 */ /* 0x000fe200078e02ff */
[-C--:B------:R-:W-:Y:S02]  /*5c10*/  LEA.HI.X.SX32 R131, R12, R129.reuse, 0x2, P0 ;  /* 0x000000810c837211 */ /* 0x080fe400000f16ff */
[-C--:B------:R-:W-:Y:S01]  /*5c20*/  LEA.HI.X.SX32 R175, R13, R129.reuse, 0x2, P3 ;  /* 0x000000810daf7211 */ /* 0x080fe200018f16ff */
[----:B------:R-:W-:Y:S01]  /*5c30*/  IMAD R156, R10, 0xe8, RZ ;  /* 0x000000e80a9c7824 */ /* 0x000fe200078e02ff */
[-C--:B------:R-:W-:Y:S02]  /*5c40*/  IADD3 R178, P3, R178, R128.reuse, RZ ;  /* 0x00000080b2b27210 */ /* 0x080fe40007f7e0ff */
[-C--:B------:R-:W-:Y:S01]  /*5c50*/  IADD3 R150, P0, R150, R128.reuse, RZ ;  /* 0x0000008096967210 */ /* 0x080fe20007f1e0ff */
[----:B------:R-:W-:Y:S01]  /*5c60*/  STL [R1+0x2f4], R161 ;  /* 0x0002f4a101007387 */ /* 0x000fe20000100800 */
[C---:B------:R-:W-:Y:S01]  /*5c70*/  IMAD R7, R10.reuse, 0x39, RZ ;  /* 0x000000390a077824 */ /* 0x040fe200078e02ff */
[----:B------:R-:W-:Y:S01]  /*5c80*/  LEA.HI.X.SX32 R179, R9, R129, 0x2, P3 ;  /* 0x0000008109b37211 */ /* 0x000fe200018f16ff */
[----:B------:R-:W-:Y:S01]  /*5c90*/  IMAD R158, R10, 0xec, RZ ;  /* 0x000000ec0a9e7824 */ /* 0x000fe200078e02ff */
[----:B------:R2:W-:Y:S01]  /*5ca0*/  STL [R1+0x2f0], R5 ;  /* 0x0002f00501007387 */ /* 0x0005e20000100800 */
[----:B------:R-:W-:-:S02]  /*5cb0*/  IADD3 R160, P3, R160, R128, RZ ;  /* 0x00000080a0a07210 */ /* 0x000fc40007f7e0ff */
[----:B------:R-:W-:Y:S01]  /*5cc0*/  LEA.HI.X.SX32 R151, R157, R129, 0x2, P0 ;  /* 0x000000819d977211 */ /* 0x000fe200000f16ff */
[----:B------:R-:W-:Y:S01]  /*5cd0*/  STL [R1+0x2ec], R159 ;  /* 0x0002ec9f01007387 */ /* 0x000fe20000100800 */
[----:B------:R-:W-:-:S03]  /*5ce0*/  IADD3 R156, P0, R156, R128, RZ ;  /* 0x000000809c9c7210 */ /* 0x000fc60007f1e0ff */
[----:B------:R-:W-:Y:S01]  /*5cf0*/  STL [R1+0x2e4], R23 ;  /* 0x0002e41701007387 */ /* 0x000fe20000100800 */
[----:B--2---:R-:W-:-:S03]  /*5d00*/  IMAD R5, R10, 0x3a, RZ ;  /* 0x0000003a0a057824 */ /* 0x004fc600078e02ff */
[----:B------:R2:W-:Y:S01]  /*5d10*/  STL [R1+0x2e0], R3 ;  /* 0x0002e00301007387 */ /* 0x0005e20000100800 */
[----:B------:R-:W-:-:S03]  /*5d20*/  LEA.HI.X.SX32 R161, R7, R129, 0x2, P3 ;  /* 0x0000008107a17211 */ /* 0x000fc600018f16ff */
[----:B------:R-:W-:Y:S01]  /*5d30*/  STL [R1+0x2dc], R22 ;  /* 0x0002dc1601007387 */ /* 0x000fe20000100800 */
[-C--:B------:R-:W-:Y:S02]  /*5d40*/  IADD3 R158, P3, R158, R128.reuse, RZ ;  /* 0x000000809e9e7210 */ /* 0x080fe40007f7e0ff */
[-C--:B------:R-:W-:Y:S01]  /*5d50*/  LEA.HI.X.SX32 R157, R5, R129.reuse, 0x2, P0 ;  /* 0x00000081059d7211 */ /* 0x080fe200000f16ff */
[----:B------:R4:W-:Y:S01]  /*5d60*/  STL [R1+0x2d4], R13 ;  /* 0x0002d40d01007387 */ /* 0x0009e20000100800 */
[----:B--2---:R-:W-:Y:S01]  /*5d70*/  IMAD R3, R10, 0x3b, RZ ;  /* 0x0000003b0a037824 */ /* 0x004fe200078e02ff */
[----:B------:R-:W-:Y:S02]  /*5d80*/  IADD3 R142, P0, R142, R128, RZ ;  /* 0x000000808e8e7210 */ /* 0x000fe40007f1e0ff */
[----:B------:R-:W-:Y:S04]  /*5d90*/  STL [R1+0x2d0], R12 ;  /* 0x0002d00c01007387 */ /* 0x000fe80000100800 */
[----:B------:R2:W-:Y:S01]  /*5da0*/  STL [R1+0x2cc], R9 ;  /* 0x0002cc0901007387 */ /* 0x0005e20000100800 */
[-C--:B------:R-:W-:Y:S01]  /*5db0*/  LEA.HI.X.SX32 R159, R3, R129.reuse, 0x2, P3 ;  /* 0x00000081039f7211 */ /* 0x080fe200018f16ff */
[----:B----4-:R-:W4:Y:S02]  /*5dc0*/  LDC R13, c[0x0][0x230] ;  /* 0x00008c00ff0d7b82 */ /* 0x010f240000000800 */
[----:B------:R-:W-:Y:S01]  /*5dd0*/  STL [R1+0x2a8], R7 ;  /* 0x0002a80701007387 */ /* 0x000fe20000100800 */
[----:B------:R-:W-:-:S03]  /*5de0*/  LEA.HI.X.SX32 R143, R206, R129, 0x2, P0 ;  /* 0x00000081ce8f7211 */ /* 0x000fc600000f16ff */
[----:B------:R-:W-:Y:S01]  /*5df0*/  STL [R1+0x294], R5 ;  /* 0x0002940501007387 */ /* 0x000fe20000100800 */
[----:B------:R-:W-:Y:S01]  /*5e00*/  IADD3 R146, P0, R146, R128, RZ ;  /* 0x0000008092927210 */ /* 0x000fe20007f1e0ff */
[----:B--2---:R-:W2:Y:S02]  /*5e10*/  LDC R9, c[0x0][0x230] ;  /* 0x00008c00ff097b82 */ /* 0x004ea40000000800 */
[----:B------:R1:W-:Y:S01]  /*5e20*/  STL [R1+0x290], R3 ;  /* 0x0002900301007387 */ /* 0x0003e20000100800 */
[----:B------:R-:W-:Y:S01]  /*5e30*/  ISETP.GT.AND P3, PT, R252, 0x3f, PT ;  /* 0x0000003ffc00780c */ /* 0x000fe20003f64270 */
[----:B------:R-:W-:-:S04]  /*5e40*/  IMAD R206, R10, 0xfc, RZ ;  /* 0x000000fc0ace7824 */ /* 0x000fc800078e02ff */
[----:B------:R-:W3:Y:S01]  /*5e50*/  LDC R12, c[0x0][0x230] ;  /* 0x00008c00ff0c7b82 */ /* 0x000ee20000000800 */
[----:B-1----:R-:W-:-:S05]  /*5e60*/  IMAD R3, R10, 0x3d, RZ ;  /* 0x0000003d0a037824 */ /* 0x002fca00078e02ff */
[----:B------:R1:W-:Y:S01]  /*5e70*/  STL [R1+0x284], R3 ;  /* 0x0002840301007387 */ /* 0x0003e20000100800 */
[----:B------:R-:W-:Y:S02]  /*5e80*/  LEA.HI.X.SX32 R147, R3, R129, 0x2, P0 ;  /* 0x0000008103937211 */ /* 0x000fe400000f16ff */
[----:B------:R-:W-:Y:S01]  /*5e90*/  IADD3 R144, P0, R144, R128, RZ ;  /* 0x0000008090907210 */ /* 0x000fe20007f1e0ff */
[C---:B------:R-:W-:Y:S02]  /*5ea0*/  IMAD R5, R10.reuse, 0x3f, RZ ;  /* 0x0000003f0a057824 */ /* 0x040fe400078e02ff */
[----:B-1----:R-:W-:-:S05]  /*5eb0*/  IMAD R3, R10, 0x3e, RZ ;  /* 0x0000003e0a037824 */ /* 0x002fca00078e02ff */
[----:B------:R1:W-:Y:S01]  /*5ec0*/  STL [R1+0x280], R3 ;  /* 0x0002800301007387 */ /* 0x0003e20000100800 */
[----:B------:R-:W-:-:S03]  /*5ed0*/  LEA.HI.X.SX32 R145, R3, R129, 0x2, P0 ;  /* 0x0000008103917211 */ /* 0x000fc600000f16ff */
[----:B------:R-:W-:Y:S01]  /*5ee0*/  STL.64 [R1+0x520], R10 ;  /* 0x0005200a01007387 */ /* 0x000fe20000100a00 */
[----:B-1----:R-:W-:Y:S02]  /*5ef0*/  SEL R3, RZ, 0x4, !P3 ;  /* 0x00000004ff037807 */ /* 0x002fe40005800000 */
[----:B------:R-:W-:Y:S01]  /*5f00*/  IADD3 R206, P3, R206, R128, RZ ;  /* 0x00000080cece7210 */ /* 0x000fe20007f7e0ff */
[----:B------:R1:W-:Y:S01]  /*5f10*/  STL [R1+0x27c], R5 ;  /* 0x00027c0501007387 */ /* 0x0003e20000100800 */
[----:B------:R-:W-:Y:S02]  /*5f20*/  ISETP.GE.AND P0, PT, R0, UR5, PT ;  /* 0x0000000500007c0c */ /* 0x000fe4000bf06270 */
[----:B------:R-:W-:Y:S02]  /*5f30*/  LEA.HI.X.SX32 R207, R5, R129, 0x2, P3 ;  /* 0x0000008105cf7211 */ /* 0x000fe400018f16ff */
[----:B------:R-:W-:Y:S01]  /*5f40*/  SEL R3, R3, RZ, !P0 ;  /* 0x000000ff03037207 */ /* 0x000fe20004000000 */
[----:B-1----:R-:W1:Y:S01]  /*5f50*/  LDC R5, c[0x0][0x230] ;  /* 0x00008c00ff057b82 */ /* 0x002e620000000800 */
[----:B------:R-:W-:Y:S01]  /*5f60*/  ISETP.GE.U32.AND P0, PT, R4, 0x7fffffbb, PT ;  /* 0x7fffffbb0400780c */ /* 0x000fe20003f06070 */
[----:B------:R-:W-:Y:S01]  /*5f70*/  VIADD R7, R2, UR8 ;  /* 0x0000000802077c36 */ /* 0x000fe20008000000 */
[----:B------:R-:W-:-:S05]  /*5f80*/  ISETP.NE.U32.AND P3, PT, R3, RZ, PT ;  /* 0x000000ff0300720c */ /* 0x000fca0003f65070 */
[----:B------:R-:W4:Y:S01]  /*5f90*/  LDC R4, c[0x0][0x230] ;  /* 0x00008c00ff047b82 */ /* 0x000f220000000800 */
[----:B--2---:R-:W-:Y:S01]  /*5fa0*/  VIADD R3, R9, 0xffffffdf ;  /* 0xffffffdf09037836 */ /* 0x004fe20000000000 */
[----:B------:R-:W-:Y:S01]  /*5fb0*/  @!PT LDS RZ, [RZ] ;  /* 0x00000000fffff984 */ /* 0x000fe20000000800 */
[----:B------:R-:W-:Y:S01]  /*5fc0*/  @!PT LDS RZ, [RZ] ;  /* 0x00000000fffff984 */ /* 0x000fe20000000800 */
[----:B------:R-:W-:Y:S01]  /*5fd0*/  @!PT LDS RZ, [RZ] ;  /* 0x00000000fffff984 */ /* 0x000fe20000000800 */
[----:B------:R-:W-:Y:S06]  /*5fe0*/  LDGSTS.E [R7], desc[UR16][R128.64], !P2 ;  /* 0x0000000080077fae */ /* 0x000fec000d121850 */
[----:B------:R-:W2:Y:S01]  /*5ff0*/  LDC R9, c[0x0][0x230] ;  /* 0x00008c00ff097b82 */ /* 0x000ea20000000800 */
[----:B------:R-:W-:Y:S01]  /*6000*/  ISETP.GE.U32.AND P2, PT, R3, 0x7fffffa0, PT ;  /* 0x7fffffa00300780c */ /* 0x000fe20003f46070 */
[----:B---3--:R-:W-:Y:S01]  /*6010*/  VIADD R3, R12, 0xffffffde ;  /* 0xffffffde0c037836 */ /* 0x008fe20000000000 */
[----:B------:R-:W-:Y:S05]  /*6020*/  LDGSTS.E [R7+0x4], desc[UR16][R134.64], !P4 ;  /* 0x0000400086077fae */ /* 0x000fea000e121850 */
[----:B------:R-:W3:Y:S01]  /*6030*/  LDC R12, c[0x0][0x230] ;  /* 0x00008c00ff0c7b82 */ /* 0x000ee20000000800 */
[----:B------:R-:W-:Y:S01]  /*6040*/  ISETP.GE.U32.AND P4, PT, R3, 0x7fffff9f, PT ;  /* 0x7fffff9f0300780c */ /* 0x000fe20003f86070 */
[----:B-1----:R-:W-:Y:S01]  /*6050*/  VIADD R3, R5, 0xffffffdd ;  /* 0xffffffdd05037836 */ /* 0x002fe20000000000 */
[----:B------:R-:W-:Y:S05]  /*6060*/  LDGSTS.E [R7+0x8], desc[UR16][R126.64], !P5 ;  /* 0x000080007e077fae */ /* 0x000fea000e921850 */
[----:B------:R-:W1:Y:S01]  /*6070*/  LDC R5, c[0x0][0x230] ;  /* 0x00008c00ff057b82 */ /* 0x000e620000000800 */
[----:B------:R-:W-:Y:S01]  /*6080*/  ISETP.GE.U32.AND P5, PT, R3, 0x7fffff9e, PT ;  /* 0x7fffff9e0300780c */ /* 0x000fe20003fa6070 */
[----:B----4-:R-:W-:Y:S01]  /*6090*/  VIADD R3, R4, 0xffffffdc ;  /* 0xffffffdc04037836 */ /* 0x010fe20000000000 */
[----:B------:R-:W-:Y:S05]  /*60a0*/  LDGSTS.E [R7+0xc], desc[UR16][R136.64], !P6 ;  /* 0x0000c00088077fae */ /* 0x000fea000f121850 */
[----:B------:R-:W4:Y:S01]  /*60b0*/  LDC R4, c[0x0][0x230] ;  /* 0x00008c00ff047b82 */ /* 0x000f220000000800 */
[----:B------:R-:W-:Y:S01]  /*60c0*/  ISETP.GE.U32.AND P6, PT, R3, 0x7fffff9d, PT ;  /* 0x7fffff9d0300780c */ /* 0x000fe20003fc6070 */
[----:B--2---:R-:W-:Y:S01]  /*60d0*/  VIADD R3, R9, 0xfffffff9 ;  /* 0xfffffff909037836 */ /* 0x004fe20000000000 */
[----:B------:R-:W-:Y:S04]  /*60e0*/  LDGSTS.E [R7+0x4000], desc[UR16][R124.64], !P2 ;  /* 0x040000007c077fae */ /* 0x000fe8000d121850 */
[----:B------:R-:W-:Y:S01]  /*60f0*/  ISETP.GE.U32.AND P2, PT, R3, 0x7fffffba, PT ;  /* 0x7fffffba0300780c */ /* 0x000fe20003f46070 */
[----:B---3--:R-:W-:Y:S01]  /*6100*/  VIADD R3, R12, 0xfffffff8 ;  /* 0xfffffff80c037836 */ /* 0x008fe20000000000 */
[----:B------:R-:W-:Y:S01]  /*6110*/  LDGSTS.E [R7+0x4004], desc[UR16][R138.64], !P4 ;  /* 0x040040008a077fae */ /* 0x000fe2000e121850 */
[----:B------:R-:W2:Y:S03]  /*6120*/  LDC R12, c[0x0][0x230] ;  /* 0x00008c00ff0c7b82 */ /* 0x000ea60000000800 */
[----:B------:R-:W-:Y:S01]  /*6130*/  ISETP.GE.U32.AND P4, PT, R3, 0x7fffffb9, PT ;  /* 0x7fffffb90300780c */ /* 0x000fe20003f86070 */
[----:B------:R-:W-:Y:S01]  /*6140*/  LDGSTS.E [R7+0x4008], desc[UR16][R122.64], !P5 ;  /* 0x040080007a077fae */ /* 0x000fe2000e921850 */
[----:B-1----:R-:W-:-:S03]  /*6150*/  VIADD R3, R5, 0xffffffdb ;  /* 0xffffffdb05037836 */ /* 0x002fc60000000000 */
[----:B------:R-:W1:Y:S01]  /*6160*/  LDC R5, c[0x0][0x230] ;  /* 0x00008c00ff057b82 */ /* 0x000e620000000800 */
[----:B------:R-:W-:Y:S01]  /*6170*/  LOP3.LUT R9, R2, 0x10, RZ, 0x3c, !PT ;  /* 0x0000001002097812 */ /* 0x000fe200078e3cff */
[----:B------:R-:W-:Y:S01]  /*6180*/  LDGSTS.E [R7+0x400c], desc[UR16][R132.64], !P6 ;  /* 0x0400c00084077fae */ /* 0x000fe2000f121850 */
[----:B------:R-:W-:Y:S01]  /*6190*/  ISETP.GE.U32.AND P5, PT, R3, 0x7fffff9c, PT ;  /* 0x7fffff9c0300780c */ /* 0x000fe20003fa6070 */
[----:B----4-:R-:W-:-:S04]  /*61a0*/  VIADD R3, R4, 0xffffffda ;  /* 0xffffffda04037836 */ /* 0x010fc80000000000 */
[----:B------:R-:W3:Y:S01]  /*61b0*/  LDC R4, c[0x0][0x230] ;  /* 0x00008c00ff047b82 */ /* 0x000ee20000000800 */
[----:B------:R-:W-:Y:S01]  /*61c0*/  VIADD R9, R9, UR8 ;  /* 0x0000000809097c36 */ /* 0x000fe20008000000 */
[----:B------:R-:W-:-:S04]  /*61d0*/  ISETP.GE.U32.AND P6, PT, R3, 0x7fffff9b, PT ;  /* 0x7fffff9b0300780c */ /* 0x000fc80003fc6070 */
[----:B------:R-:W-:Y:S01]  /*61e0*/  LDGSTS.E [R9], desc[UR16][R118.64], !P1 ;  /* 0x0000000076097fae */ /* 0x000fe2000c921850 */
[----:B--2---:R-:W-:Y:S02]  /*61f0*/  VIADD R3, R12, 0xffffffd9 ;  /* 0xffffffd90c037836 */ /* 0x004fe40000000000 */
[----:B------:R-:W2:Y:S01]  /*6200*/  LDC R12, c[0x0][0x230] ;  /* 0x00008c00ff0c7b82 */ /* 0x000ea20000000800 */
[----:B------:R-:W-:Y:S02]  /*6210*/  LDGSTS.E [R9+0x4], desc[UR16][R120.64], !P0 ;  /* 0x0000400078097fae */ /* 0x000fe4000c121850 */
[----:B------:R-:W-:Y:S02]  /*6220*/  ISETP.GE.U32.AND P1, PT, R3, 0x7fffff9a, PT ;  /* 0x7fffff9a0300780c */ /* 0x000fe40003f26070 */
[----:B------:R-:W-:Y:S01]  /*6230*/  LDGSTS.E [R9+0x8], desc[UR16][R116.64], !P2 ;  /* 0x0000800074097fae */ /* 0x000fe2000d121850 */
[----:B-1----:R-:W-:Y:S02]  /*6240*/  VIADD R3, R5, 0xffffffd8 ;  /* 0xffffffd805037836 */ /* 0x002fe40000000000 */
[----:B------:R-:W1:Y:S01]  /*6250*/  LDC R5, c[0x0][0x230] ;  /* 0x00008c00ff057b82 */ /* 0x000e620000000800 */
[----:B------:R-:W-:Y:S02]  /*6260*/  LDGSTS.E [R9+0xc], desc[UR16][R140.64], !P4 ;  /* 0x0000c0008c097fae */ /* 0x000fe4000e121850 */
[----:B------:R-:W-:-:S02]  /*6270*/  ISETP.GE.U32.AND P0, PT, R3, 0x7fffff99, PT ;  /* 0x7fffff990300780c */ /* 0x000fc40003f06070 */
[----:B------:R-:W-:Y:S01]  /*6280*/  LDGSTS.E [R9+0x4000], desc[UR16][R176.64], !P5 ;  /* 0x04000000b0097fae */ /* 0x000fe2000e921850 */
[----:B---3--:R-:W-:Y:S02]  /*6290*/  VIADD R3, R4, 0xfffffff7 ;  /* 0xfffffff704037836 */ /* 0x008fe40000000000 */
[----:B------:R-:W3:Y:S01]  /*62a0*/  LDC R4, c[0x0][0x230] ;  /* 0x00008c00ff047b82 */ /* 0x000ee20000000800 */
[----:B------:R-:W-:Y:S02]  /*62b0*/  LDGSTS.E [R9+0x4004], desc[UR16][R242.64], !P6 ;  /* 0x04004000f2097fae */ /* 0x000fe4000f121850 */
[----:B------:R-:W-:Y:S01]  /*62c0*/  ISETP.GE.U32.AND P2, PT, R3, 0x7fffffb8, PT ;  /* 0x7fffffb80300780c */ /* 0x000fe20003f46070 */
[----:B------:R-:W-:Y:S01]  /*62d0*/  VIADD R3, R13, 0xfffffff6 ;  /* 0xfffffff60d037836 */ /* 0x000fe20000000000 */
[----:B------:R-:W-:Y:S03]  /*62e0*/  LDGSTS.E [R9+0x4008], desc[UR16][R240.64], !P1 ;  /* 0x04008000f0097fae */ /* 0x000fe6000c921850 */
[----:B------:R-:W4:Y:S01]  /*62f0*/  LDC R13, c[0x0][0x230] ;  /* 0x00008c00ff0d7b82 */ /* 0x000f220000000800 */
[----:B------:R-:W-:Y:S01]  /*6300*/  ISETP.GE.U32.AND P4, PT, R3, 0x7fffffb7, PT ;  /* 0x7fffffb70300780c */ /* 0x000fe20003f86070 */
[----:B--2---:R-:W-:Y:S01]  /*6310*/  VIADD R3, R12, 0xfffffff5 ;  /* 0xfffffff50c037836 */ /* 0x004fe20000000000 */
[----:B------:R-:W-:Y:S04]  /*6320*/  LDGSTS.E [R9+0x400c], desc[UR16][R238.64], !P0 ;  /* 0x0400c000ee097fae */ /* 0x000fe8000c121850 */
[----:B------:R-:W-:Y:S01]  /*6330*/  ISETP.GE.U32.AND P5, PT, R3, 0x7fffffb6, PT ;  /* 0x7fffffb60300780c */ /* 0x000fe20003fa6070 */
[----:B------:R-:W-:-:S02]  /*6340*/  VIADD R3, R244, 0xfffffff4 ;  /* 0xfffffff4f4037836 */ /* 0x000fc40000000000 */
[----:B------:R-:W2:Y:S03]  /*6350*/  LDC R244, c[0x0][0x230] ;  /* 0x00008c00fff47b82 */ /* 0x000ea60000000800 */
[----:B------:R-:W-:Y:S01]  /*6360*/  ISETP.GE.U32.AND P6, PT, R3, 0x7fffffb5, PT ;  /* 0x7fffffb50300780c */ /* 0x000fe20003fc6070 */
[----:B-1----:R-:W-:Y:S01]  /*6370*/  VIADD R3, R5, 0xffffffd7 ;  /* 0xffffffd705037836 */ /* 0x002fe20000000000 */
[----:B------:R-:W-:-:S03]  /*6380*/  LOP3.LUT R12, R2, 0x20, RZ, 0x3c, !PT ;  /* 0x00000020020c7812 */ /* 0x000fc600078e3cff */
[----:B------:R-:W1:Y:S01]  /*6390*/  LDC R5, c[0x0][0x230] ;  /* 0x00008c00ff057b82 */ /* 0x000e620000000800 */
[----:B------:R-:W-:Y:S01]  /*63a0*/  ISETP.GE.U32.AND P1, PT, R3, 0x7fffff98, PT ;  /* 0x7fffff980300780c */ /* 0x000fe20003f26070 */
[----:B---3--:R-:W-:Y:S02]  /*63b0*/  VIADD R3, R4, 0xffffffd6 ;  /* 0xffffffd604037836 */ /* 0x008fe40000000000 */
[----:B------:R-:W-:-:S03]  /*63c0*/  VIADD R12, R12, UR8 ;  /* 0x000000080c0c7c36 */ /* 0x000fc60008000000 */
[----:B------:R-:W-:Y:S01]  /*63d0*/  ISETP.GE.U32.AND P0, PT, R3, 0x7fffff97, PT ;  /* 0x7fffff970300780c */ /* 0x000fe20003f06070 */
[----:B------:R-:W3:Y:S01]  /*63e0*/  LDC R4, c[0x0][0x230] ;  /* 0x00008c00ff047b82 */ /* 0x000ee20000000800 */
[----:B------:R-:W-:Y:S04]  /*63f0*/  LDGSTS.E [R12], desc[UR16][R236.64], !P2 ;  /* 0x00000000ec0c7fae */ /* 0x000fe8000d121850 */
[----:B------:R-:W-:Y:S01]  /*6400*/  LDGSTS.E [R12+0x4], desc[UR16][R234.64], !P4 ;  /* 0x00004000ea0c7fae */ /* 0x000fe2000e121850 */
[----:B--2---:R-:W-:-:S03]  /*6410*/  VIADD R3, R244, 0xffffffd5 ;  /* 0xffffffd5f4037836 */ /* 0x004fc60000000000 */
[----:B------:R-:W-:Y:S01]  /*6420*/  LDGSTS.E [R12+0x8], desc[UR16][R232.64], !P5 ;  /* 0x00008000e80c7fae */ /* 0x000fe2000e921850 */
[----:B------:R-:W2:Y:S01]  /*6430*/  LDC R244, c[0x0][0x230] ;  /* 0x00008c00fff47b82 */ /* 0x000ea20000000800 */
[----:B------:R-:W-:Y:S01]  /*6440*/  ISETP.GE.U32.AND P2, PT, R3, 0x7fffff96, PT ;  /* 0x7fffff960300780c */ /* 0x000fe20003f46070 */
[----:B----4-:R-:W-:Y:S01]  /*6450*/  VIADD R3, R13, 0xffffffd4 ;  /* 0xffffffd40d037836 */ /* 0x010fe20000000000 */
[----:B------:R-:W-:Y:S05]  /*6460*/  LDGSTS.E [R12+0xc], desc[UR16][R230.64], !P6 ;  /* 0x0000c000e60c7fae */ /* 0x000fea000f121850 */
[----:B------:R-:W4:Y:S01]  /*6470*/  LDC R13, c[0x0][0x230] ;  /* 0x00008c00ff0d7b82 */ /* 0x000f220000000800 */
[----:B------:R-:W-:Y:S01]  /*6480*/  ISETP.GE.U32.AND P4, PT, R3, 0x7fffff95, PT ;  /* 0x7fffff950300780c */ /* 0x000fe20003f86070 */
[----:B------:R-:W-:Y:S01]  /*6490*/  VIADD R3, R245, 0xfffffff3 ;  /* 0xfffffff3f5037836 */ /* 0x000fe20000000000 */
[----:B------:R-:W-:Y:S04]  /*64a0*/  LDGSTS.E [R12+0x4000], desc[UR16][R228.64], !P1 ;  /* 0x04000000e40c7fae */ /* 0x000fe8000c921850 */
[----:B------:R-:W-:Y:S01]  /*64b0*/  ISETP.GE.U32.AND P5, PT, R3, 0x7fffffb4, PT ;  /* 0x7fffffb40300780c */ /* 0x000fe20003fa6070 */
[----:B-1----:R-:W-:Y:S01]  /*64c0*/  VIADD R3, R5, 0xfffffff2 ;  /* 0xfffffff205037836 */ /* 0x002fe20000000000 */
[----:B------:R-:W1:Y:S01]  /*64d0*/  LDC R245, c[0x0][0x230] ;  /* 0x00008c00fff57b82 */ /* 0x000e620000000800 */
[----:B------:R-:W-:Y:S03]  /*64e0*/  LDGSTS.E [R12+0x4004], desc[UR16][R226.64], !P0 ;  /* 0x04004000e20c7fae */ /* 0x000fe6000c121850 */
[----:B------:R-:W-:-:S04]  /*64f0*/  ISETP.GE.U32.AND P6, PT, R3, 0x7fffffb3, PT ;  /* 0x7fffffb30300780c */ /* 0x000fc80003fc6070 */
[----:B------:R-:W1:Y:S01]  /*6500*/  LDC R5, c[0x0][0x230] ;  /* 0x00008c00ff057b82 */ /* 0x000e620000000800 */
[----:B---3--:R-:W-:Y:S01]  /*6510*/  VIADD R3, R4, 0xfffffff1 ;  /* 0xfffffff104037836 */ /* 0x008fe20000000000 */
[----:B------:R-:W-:Y:S06]  /*6520*/  LDGSTS.E [R12+0x4008], desc[UR16][R224.64], !P2 ;  /* 0x04008000e00c7fae */ /* 0x000fec000d121850 */
[----:B------:R-:W3:Y:S01]  /*6530*/  LDC R4, c[0x0][0x230] ;  /* 0x00008c00ff047b82 */ /* 0x000ee20000000800 */
[----:B------:R-:W-:Y:S01]  /*6540*/  ISETP.GE.U32.AND P1, PT, R3, 0x7fffffb2, PT ;  /* 0x7fffffb20300780c */ /* 0x000fe20003f26070 */
[----:B----4-:R-:W-:Y:S01]  /*6550*/  VIADD R3, R13, 0xfffffff0 ;  /* 0xfffffff00d037836 */ /* 0x010fe20000000000 */
[----:B------:R-:W-:Y:S04]  /*6560*/  LDGSTS.E [R12+0x400c], desc[UR16][R222.64], !P4 ;  /* 0x0400c000de0c7fae */ /* 0x000fe8000e121850 */
[----:B------:R-:W-:Y:S01]  /*6570*/  ISETP.GE.U32.AND P0, PT, R3, 0x7fffffb1, PT ;  /* 0x7fffffb10300780c */ /* 0x000fe20003f06070 */
[----:B--2---:R-:W-:-:S02]  /*6580*/  VIADD R3, R244, 0xffffffd3 ;  /* 0xffffffd3f4037836 */ /* 0x004fc40000000000 */
[----:B------:R-:W2:Y:S01]  /*6590*/  LDC R244, c[0x0][0x230] ;  /* 0x00008c00fff47b82 */ /* 0x000ea20000000800 */
[----:B------:R-:W-:Y:S02]  /*65a0*/  LOP3.LUT R13, R2, 0x30, RZ, 0x3c, !PT ;  /* 0x00000030020d7812 */ /* 0x000fe400078e3cff */
[----:B------:R-:W-:Y:S01]  /*65b0*/  ISETP.GE.U32.AND P2, PT, R3, 0x7fffff94, PT ;  /* 0x7fffff940300780c */ /* 0x000fe20003f46070 */
[----:B-1----:R-:W-:-:S04]  /*65c0*/  VIADD R3, R5, 0xffffffd2 ;  /* 0xffffffd205037836 */ /* 0x002fc80000000000 */
[----:B------:R-:W1:Y:S01]  /*65d0*/  LDC R5, c[0x0][0x230] ;  /* 0x00008c00ff057b82 */ /* 0x000e620000000800 */
[----:B------:R-:W-:Y:S01]  /*65e0*/  VIADD R13, R13, UR8 ;  /* 0x000000080d0d7c36 */ /* 0x000fe20008000000 */
[----:B------:R-:W-:Y:S01]  /*65f0*/  ISETP.GE.U32.AND P4, PT, R3, 0x7fffff93, PT ;  /* 0x7fffff930300780c */ /* 0x000fe20003f86070 */
[----:B---3--:R-:W-:-:S03]  /*6600*/  VIADD R3, R4, 0xffffffd1 ;  /* 0xffffffd104037836 */ /* 0x008fc60000000000 */
[----:B------:R-:W-:Y:S02]  /*6610*/  LDGSTS.E [R13], desc[UR16][R220.64], !P5 ;  /* 0x00000000dc0d7fae */ /* 0x000fe4000e921850 */
[----:B------:R-:W3:Y:S02]  /*6620*/  LDC R4, c[0x0][0x230] ;  /* 0x00008c00ff047b82 */ /* 0x000ee40000000800 */
[----:B------:R4:W-:Y:S01]  /*6630*/  STL.64 [R1+0x528], R6 ;  /* 0x0005280601007387 */ /* 0x0009e20000100a00 */
[----:B------:R-:W-:Y:S01]  /*6640*/  ISETP.GE.U32.AND P5, PT, R3, 0x7fffff92, PT ;  /* 0x7fffff920300780c */ /* 0x000fe20003fa6070 */
[----:B------:R-:W-:Y:S02]  /*6650*/  VIADD R3, R245, 0xffffffd0 ;  /* 0xffffffd0f5037836 */ /* 0x000fe40000000000 */
[----:B------:R-:W-:Y:S02]  /*6660*/  STL.64 [R1+0x530], R176 ;  /* 0x000530b001007387 */ /* 0x000fe40000100a00 */
[----:B------:R-:W4:Y:S02]  /*6670*/  LDC R245, c[0x0][0x230] ;  /* 0x00008c00fff57b82 */ /* 0x000f240000000800 */
[----:B------:R4:W-:Y:S04]  /*6680*/  STL.64 [R1+0x538], R242 ;  /* 0x000538f201007387 */ /* 0x0009e80000100a00 */
[----:B------:R4:W-:Y:S04]  /*6690*/  STL.64 [R1+0x540], R240 ;  /* 0x000540f001007387 */ /* 0x0009e80000100a00 */
[----:B------:R-:W4:Y:S04]  /*66a0*/  LDL.64 R22, [R1+0x60] ;  /* 0x0000600001167983 */ /* 0x000f280000100a00 */
[----:B------:R-:W-:Y:S01]  /*66b0*/  LDGSTS.E [R13+0x4], desc[UR16][R218.64], !P6 ;  /* 0x00004000da0d7fae */ /* 0x000fe2000f121850 */
[----:B------:R-:W-:Y:S01]  /*66c0*/  ISETP.GE.U32.AND P6, PT, R3, 0x7fffff91, PT ;  /* 0x7fffff910300780c */ /* 0x000fe20003fc6070 */
[----:B--2---:R-:W-:-:S02]  /*66d0*/  VIADD R3, R244, 0xffffffef ;  /* 0xffffffeff4037836 */ /* 0x004fc40000000000 */
[----:B------:R-:W2:Y:S01]  /*66e0*/  LDC R244, c[0x0][0x230] ;  /* 0x00008c00fff47b82 */ /* 0x000ea20000000800 */
[----:B------:R-:W-:Y:S02]  /*66f0*/  LDGSTS.E [R13+0x8], desc[UR16][R212.64], !P1 ;  /* 0x00008000d40d7fae */ /* 0x000fe4000c921850 */
[----:B------:R-:W-:Y:S01]  /*6700*/  ISETP.GE.U32.AND P1, PT, R3, 0x7fffffb0, PT ;  /* 0x7fffffb00300780c */ /* 0x000fe20003f26070 */
[----:B-1----:R-:W-:Y:S01]  /*6710*/  VIADD R3, R5, 0xffffffee ;  /* 0xffffffee05037836 */ /* 0x002fe20000000000 */
[----:B------:R-:W-:Y:S03]  /*6720*/  LDGSTS.E [R13+0xc], desc[UR16][R216.64], !P0 ;  /* 0x0000c000d80d7fae */ /* 0x000fe6000c121850 */
[----:B------:R-:W1:Y:S01]  /*6730*/  LDC R5, c[0x0][0x230] ;  /* 0x00008c00ff057b82 */ /* 0x000e620000000800 */
[----:B------:R-:W-:Y:S01]  /*6740*/  ISETP.GE.U32.AND P0, PT, R3, 0x7fffffaf, PT ;  /* 0x7fffffaf0300780c */ /* 0x000fe20003f06070 */
[----:B---3--:R-:W-:Y:S01]  /*6750*/  VIADD R3, R4, 0xffffffed ;  /* 0xffffffed04037836 */ /* 0x008fe20000000000 */
[----:B------:R-:W-:Y:S01]  /*6760*/  LDGSTS.E [R13+0x4000], desc[UR16][R202.64], !P2 ;  /* 0x04000000ca0d7fae */ /* 0x000fe2000d121850 */
[----:B------:R-:W-:-:S02]  /*6770*/  LOP3.LUT R10, R2, 0x60, RZ, 0x3c, !PT ;  /* 0x00000060020a7812 */ /* 0x000fc400078e3cff */
[----:B----4-:R-:W-:Y:S01]  /*6780*/  LOP3.LUT R6, R2, 0x70, RZ, 0x3c, !PT ;  /* 0x0000007002067812 */ /* 0x010fe200078e3cff */
[----:B------:R-:W-:Y:S01]  /*6790*/  LDGSTS.E [R13+0x4004], desc[UR16][R194.64], !P4 ;  /* 0x04004000c20d7fae */ /* 0x000fe2000e121850 */
[----:B------:R-:W3:Y:S01]  /*67a0*/  LDC R4, c[0x0][0x230] ;  /* 0x00008c00ff047b82 */ /* 0x000ee20000000800 */
[----:B------:R-:W-:Y:S01]  /*67b0*/  ISETP.GE.U32.AND P2, PT, R3, 0x7fffffae, PT ;  /* 0x7fffffae0300780c */ /* 0x000fe20003f46070 */
[----:B------:R-:W-:Y:S01]  /*67c0*/  VIADD R3, R245, 0xffffffec ;  /* 0xffffffecf5037836 */ /* 0x000fe20000000000 */
[----:B------:R-:W-:Y:S04]  /*67d0*/  LDGSTS.E [R13+0x4008], desc[UR16][R210.64], !P5 ;  /* 0x04008000d20d7fae */ /* 0x000fe8000e921850 */
[----:B------:R-:W4:Y:S01]  /*67e0*/  LDL.64 R242, [R1+0x40] ;  /* 0x0000400001f27983 */ /* 0x000f220000100a00 */
[----:B------:R-:W3:Y:S01]  /*67f0*/  LDC R245, c[0x0][0x230] ;  /* 0x00008c00fff57b82 */ /* 0x000ee20000000800 */
[----:B------:R-:W-:Y:S01]  /*6800*/  ISETP.GE.U32.AND P4, PT, R3, 0x7fffffad, PT ;  /* 0x7fffffad0300780c */ /* 0x000fe20003f86070 */
[----:B--2---:R-:W-:Y:S01]  /*6810*/  VIADD R3, R244, 0xffffffcf ;  /* 0xffffffcff4037836 */ /* 0x004fe20000000000 */
[----:B------:R-:W-:Y:S01]  /*6820*/  LOP3.LUT R244, R2, 0x40, RZ, 0x3c, !PT ;  /* 0x0000004002f47812 */ /* 0x000fe200078e3cff */
[----:B------:R-:W-:Y:S03]  /*6830*/  LDGSTS.E [R13+0x400c], desc[UR16][R214.64], !P6 ;  /* 0x0400c000d60d7fae */ /* 0x000fe6000f121850 */
[----:B------:R-:W-:Y:S01]  /*6840*/  ISETP.GE.U32.AND P5, PT, R3, 0x7fffff90, PT ;  /* 0x7fffff900300780c */ /* 0x000fe20003fa6070 */
[----:B-1----:R-:W-:Y:S01]  /*6850*/  VIADD R3, R5, 0xffffffce ;  /* 0xffffffce05037836 */ /* 0x002fe20000000000 */
[----:B------:R-:W2:Y:S01]  /*6860*/  LDL.64 R176, [R1+0x20] ;  /* 0x0000200001b07983 */ /* 0x000ea20000100a00 */
[----:B------:R-:W-:Y:S01]  /*6870*/  VIADD R244, R244, UR8 ;  /* 0x00000008f4f47c36 */ /* 0x000fe20008000000 */
[----:B------:R-:W1:Y:S02]  /*6880*/  LDC R5, c[0x0][0x230] ;  /* 0x00008c00ff057b82 */ /* 0x000e640000000800 */
[----:B------:R-:W-:Y:S01]  /*6890*/  ISETP.GE.U32.AND P6, PT, R3, 0x7fffff8f, PT ;  /* 0x7fffff8f0300780c */ /* 0x000fe20003fc6070 */
[----:B------:R-:W2:Y:S01]  /*68a0*/  LDL.64 R240, [R1+0x58] ;  /* 0x0000580001f07983 */ /* 0x000ea20000100a00 */
[----:B---3--:R-:W-:-:S03]  /*68b0*/  VIADD R3, R4, 0xffffffcd ;  /* 0xffffffcd04037836 */ /* 0x008fc60000000000 */
[----:B------:R-:W-:Y:S01]  /*68c0*/  LDGSTS.E [R244], desc[UR16][R198.64], !P1 ;  /* 0x00000000c6f47fae */ /* 0x000fe2000c921850 */
[----:B------:R-:W3:Y:S01]  /*68d0*/  LDC R4, c[0x0][0x230] ;  /* 0x00008c00ff047b82 */ /* 0x000ee20000000800 */
[----:B------:R-:W-:Y:S02]  /*68e0*/  ISETP.GE.U32.AND P1, PT, R3, 0x7fffff8e, PT ;  /* 0x7fffff8e0300780c */ /* 0x000fe40003f26070 */
[----:B------:R-:W-:Y:S01]  /*68f0*/  LDGSTS.E [R244+0x4], desc[UR16][R188.64], !P0 ;  /* 0x00004000bcf47fae */ /* 0x000fe2000c121850 */
[----:B------:R-:W-:-:S03]  /*6900*/  VIADD R3, R245, 0xffffffcc ;  /* 0xffffffccf5037836 */ /* 0x000fc60000000000 */
[----:B------:R-:W-:Y:S01]  /*6910*/  LDGSTS.E [R244+0x8], desc[UR16][R186.64], !P2 ;  /* 0x00008000baf47fae */ /* 0x000fe2000d121850 */
[----:B------:R-:W3:Y:S01]  /*6920*/  LDC R245, c[0x0][0x230] ;  /* 0x00008c00fff57b82 */ /* 0x000ee20000000800 */
[----:B------:R-:W-:Y:S01]  /*6930*/  ISETP.GE.U32.AND P0, PT, R3, 0x7fffff8d, PT ;  /* 0x7fffff8d0300780c */ /* 0x000fe20003f06070 */
[----:B------:R-:W-:Y:S01]  /*6940*/  VIADD R3, R247, 0xffffffeb ;  /* 0xffffffebf7037836 */ /* 0x000fe20000000000 */
[----:B------:R-:W-:Y:S04]  /*6950*/  LDGSTS.E [R244+0xc], desc[UR16][R200.64], !P4 ;  /* 0x0000c000c8f47fae */ /* 0x000fe8000e121850 */
[----:B------:R-:W-:Y:S01]  /*6960*/  ISETP.GE.U32.AND P2, PT, R3, 0x7fffffac, PT ;  /* 0x7fffffac0300780c */ /* 0x000fe20003f46070 */
[----:B------:R-:W-:Y:S01]  /*6970*/  VIADD R3, R246, 0xffffffea ;  /* 0xffffffeaf6037836 */ /* 0x000fe20000000000 */
[----:B------:R-:W-:Y:S01]  /*6980*/  LDGSTS.E [R244+0x4000], desc[UR16][R208.64], !P5 ;  /* 0x04000000d0f47fae */ /* 0x000fe2000e921850 */
[----:B------:R-:W3:Y:S03]  /*6990*/  LDC R246, c[0x0][0x230] ;  /* 0x00008c00fff67b82 */ /* 0x000ee60000000800 */
[----:B------:R-:W-:Y:S01]  /*69a0*/  ISETP.GE.U32.AND P4, PT, R3, 0x7fffffab, PT ;  /* 0x7fffffab0300780c */ /* 0x000fe20003f86070 */
[----:B-1----:R-:W-:Y:S01]  /*69b0*/  VIADD R3, R5, 0xffffffe9 ;  /* 0xffffffe905037836 */ /* 0x002fe20000000000 */
[----:B------:R-:W-:Y:S03]  /*69c0*/  LDGSTS.E [R244+0x4004], desc[UR16][R204.64], !P6 ;  /* 0x04004000ccf47fae */ /* 0x000fe6000f121850 */
[----:B------:R-:W1:Y:S01]  /*69d0*/  LDC R5, c[0x0][0x230] ;  /* 0x00008c00ff057b82 */ /* 0x000e620000000800 */
[----:B------:R-:W-:Y:S01]  /*69e0*/  ISETP.GE.U32.AND P5, PT, R3, 0x7fffffaa, PT ;  /* 0x7fffffaa0300780c */ /* 0x000fe20003fa6070 */
[----:B------:R-:W-:Y:S01]  /*69f0*/  LDGSTS.E [R244+0x4008], desc[UR16][R196.64], !P1 ;  /* 0x04008000c4f47fae */ /* 0x000fe2000c921850 */
[----:B---3--:R-:W-:-:S03]  /*6a00*/  VIADD R3, R245, 0xffffffe8 ;  /* 0xffffffe8f5037836 */ /* 0x008fc60000000000 */
[----:B------:R-:W-:Y:S02]  /*6a10*/  LDGSTS.E [R244+0x400c], desc[UR16][R170.64], !P0 ;  /* 0x0400c000aaf47fae */ /* 0x000fe4000c121850 */
[----:B------:R-:W3:Y:S01]  /*6a20*/  LDC R247, c[0x0][0x230] ;  /* 0x00008c00fff77b82 */ /* 0x000ee20000000800 */
[----:B------:R-:W-:Y:S01]  /*6a30*/  ISETP.GE.U32.AND P6, PT, R3, 0x7fffffa9, PT ;  /* 0x7fffffa90300780c */ /* 0x000fe20003fc6070 */
[----:B------:R-:W-:-:S05]  /*6a40*/  VIADD R3, R4, 0xffffffcb ;  /* 0xffffffcb04037836 */ /* 0x000fca0000000000 */
[----:B------:R-:W-:Y:S01]  /*6a50*/  ISETP.GE.U32.AND P1, PT, R3, 0x7fffff8c, PT ;  /* 0x7fffff8c0300780c */ /* 0x000fe20003f26070 */
[----:B------:R-:W-:Y:S01]  /*6a60*/  VIADD R3, R246, 0xffffffca ;  /* 0xffffffcaf6037836 */ /* 0x000fe20000000000 */
[----:B------:R-:W-:Y:S01]  /*6a70*/  LOP3.LUT R245, R2, 0x50, RZ, 0x3c, !PT ;  /* 0x0000005002f57812 */ /* 0x000fe200078e3cff */
[----:B------:R-:W3:Y:S03]  /*6a80*/  LDC R246, c[0x0][0x230] ;  /* 0x00008c00fff67b82 */ /* 0x000ee60000000800 */
[----:B------:R-:W-:Y:S01]  /*6a90*/  ISETP.GE.U32.AND P0, PT, R3, 0x7fffff8b, PT ;  /* 0x7fffff8b0300780c */ /* 0x000fe20003f06070 */
[----:B------:R-:W-:-:S04]  /*6aa0*/  VIADD R245, R245, UR8 ;  /* 0x00000008f5f57c36 */ /* 0x000fc80008000000 */
[----:B------:R-:W3:Y:S01]  /*6ab0*/  LDC R4, c[0x0][0x230] ;  /* 0x00008c00ff047b82 */ /* 0x000ee20000000800 */
[----:B-1----:R-:W-:Y:S01]  /*6ac0*/  VIADD R3, R5, 0xffffffc9 ;  /* 0xffffffc905037836 */ /* 0x002fe20000000000 */
[----:B------:R-:W-:Y:S06]  /*6ad0*/  LDGSTS.E [R245], desc[UR16][R168.64], !P2 ;  /* 0x00000000a8f57fae */ /* 0x000fec000d121850 */
[----:B------:R-:W1:Y:S01]  /*6ae0*/  LDC R5, c[0x0][0x230] ;  /* 0x00008c00ff057b82 */ /* 0x000e620000000800 */
[----:B------:R-:W-:Y:S01]  /*6af0*/  ISETP.GE.U32.AND P2, PT, R3, 0x7fffff8a, PT ;  /* 0x7fffff8a0300780c */ /* 0x000fe20003f46070 */
[----:B---3--:R-:W-:Y:S01]  /*6b00*/  VIADD R3, R247, 0xffffffc8 ;  /* 0xffffffc8f7037836 */ /* 0x008fe20000000000 */
[----:B------:R-:W-:Y:S05]  /*6b10*/  LDGSTS.E [R245+0x4], desc[UR16][R184.64], !P4 ;  /* 0x00004000b8f57fae */ /* 0x000fea000e121850 */
[----:B------:R-:W3:Y:S01]  /*6b20*/  LDC R247, c[0x0][0x230] ;  /* 0x00008c00fff77b82 */ /* 0x000ee20000000800 */
[----:B------:R-:W-:Y:S01]  /*6b30*/  ISETP.GE.U32.AND P4, PT, R3, 0x7fffff89, PT ;  /* 0x7fffff890300780c */ /* 0x000fe20003f86070 */
[----:B------:R-:W-:Y:S01]  /*6b40*/  VIADD R3, R246, 0xffffffe7 ;  /* 0xffffffe7f6037836 */ /* 0x000fe20000000000 */
[----:B------:R-:W-:Y:S04]  /*6b50*/  LDGSTS.E [R245+0x8], desc[UR16][R192.64], !P5 ;  /* 0x00008000c0f57fae */ /* 0x000fe8000e921850 */
[----:B------:R-:W-:Y:S01]  /*6b60*/  ISETP.GE.U32.AND P5, PT, R3, 0x7fffffa8, PT ;  /* 0x7fffffa80300780c */ /* 0x000fe20003fa6070 */
[----:B------:R-:W-:Y:S01]  /*6b70*/  VIADD R3, R4, 0xffffffe6 ;  /* 0xffffffe604037836 */ /* 0x000fe20000000000 */
[----:B------:R-:W3:Y:S01]  /*6b80*/  LDC R246, c[0x0][0x230] ;  /* 0x00008c00fff67b82 */ /* 0x000ee20000000800 */
[----:B------:R-:W-:Y:S03]  /*6b90*/  LDGSTS.E [R245+0xc], desc[UR16][R172.64], !P6 ;  /* 0x0000c000acf57fae */ /* 0x000fe6000f121850 */
[----:B------:R-:W-:Y:S01]  /*6ba0*/  ISETP.GE.U32.AND P6, PT, R3, 0x7fffffa7, PT ;  /* 0x7fffffa70300780c */ /* 0x000fe20003fc6070 */
[----:B------:R-:W-:Y:S01]  /*6bb0*/  LDGSTS.E [R245+0x4000], desc[UR16][R190.64], !P1 ;  /* 0x04000000bef57fae */ /* 0x000fe2000c921850 */
[----:B-1----:R-:W-:-:S02]  /*6bc0*/  VIADD R3, R5, 0xffffffe5 ;  /* 0xffffffe505037836 */ /* 0x002fc40000000000 */
[----:B------:R-:W1:Y:S01]  /*6bd0*/  LDC R4, c[0x0][0x230] ;  /* 0x00008c00ff047b82 */ /* 0x000e620000000800 */
[----:B------:R-:W-:Y:S02]  /*6be0*/  LDGSTS.E [R245+0x4004], desc[UR16][R174.64], !P0 ;  /* 0x04004000aef57fae */ /* 0x000fe4000c121850 */
[----:B------:R-:W-:Y:S02]  /*6bf0*/  ISETP.GE.U32.AND P1, PT, R3, 0x7fffffa6, PT ;  /* 0x7fffffa60300780c */ /* 0x000fe40003f26070 */
[----:B------:R-:W-:Y:S01]  /*6c00*/  LDGSTS.E [R245+0x4008], desc[UR16][R130.64], !P2 ;  /* 0x0400800082f57fae */ /* 0x000fe2000d121850 */
[----:B---3--:R-:W-:Y:S02]  /*6c10*/  VIADD R3, R247, 0xffffffe4 ;  /* 0xffffffe4f7037836 */ /* 0x008fe40000000000 */
[----:B------:R-:W3:Y:S01]  /*6c20*/  LDC R5, c[0x0][0x230] ;  /* 0x00008c00ff057b82 */ /* 0x000ee20000000800 */
[----:B------:R-:W-:Y:S07]  /*6c30*/  LDGSTS.E [R245+0x400c], desc[UR16][R178.64], !P4 ;  /* 0x0400c000b2f57fae */ /* 0x000fee000e121850 */
[----:B------:R-:W1:Y:S01]  /*6c40*/  LDC R247, c[0x0][0x230] ;  /* 0x00008c00fff77b82 */ /* 0x000e620000000800 */
[----:B------:R-:W-:Y:S01]  /*6c50*/  ISETP.GE.U32.AND P0, PT, R3, 0x7fffffa5, PT ;  /* 0x7fffffa50300780c */ /* 0x000fe20003f06070 */
[----:B------:R-:W-:-:S05]  /*6c60*/  VIADD R3, R246, 0xffffffc7 ;  /* 0xffffffc7f6037836 */ /* 0x000fca0000000000 */
[----:B------:R-:W-:Y:S01]  /*6c70*/  ISETP.GE.U32.AND P2, PT, R3, 0x7fffff88, PT ;  /* 0x7fffff880300780c */ /* 0x000fe20003f46070 */
[----:B------:R-:W-:Y:S02]  /*6c80*/  VIADD R3, R248, 0xffffffc6 ;  /* 0xffffffc6f8037836 */ /* 0x000fe40000000000 */
[----:B------:R-:W-:Y:S01]  /*6c90*/  VIADD R246, R10, UR8 ;  /* 0x000000080af67c36 */ /* 0x000fe20008000000 */
[----:B------:R-:W4:Y:S01]  /*6ca0*/  LDC R248, c[0x0][0x230] ;  /* 0x00008c00fff87b82 */ /* 0x000f220000000800 */
[----:B------:R-:W2:Y:S01]  /*6cb0*/  LDL.64 R10, [R1+0x18] ;  /* 0x00001800010a7983 */ /* 0x000ea20000100a00 */
[----:B------:R-:W-:-:S03]  /*6cc0*/  ISETP.GE.U32.AND P4, PT, R3, 0x7fffff87, PT ;  /* 0x7fffff870300780c */ /* 0x000fc60003f86070 */
[----:B------:R-:W-:Y:S04]  /*6cd0*/  LDGSTS.E [R246], desc[UR16][R154.64], !P5 ;  /* 0x000000009af67fae */ /* 0x000fe8000e921850 */
[----:B------:R-:W-:Y:S01]  /*6ce0*/  LDGSTS.E [R246+0x4], desc[UR16][R182.64], !P6 ;  /* 0x00004000b6f67fae */ /* 0x000fe2000f121850 */
[----:B-1----:R-:W-:-:S03]  /*6cf0*/  VIADD R3, R247, 0xffffffc5 ;  /* 0xffffffc5f7037836 */ /* 0x002fc60000000000 */
[----:B------:R-:W-:Y:S01]  /*6d00*/  LDGSTS.E [R246+0x8], desc[UR16][R180.64], !P1 ;  /* 0x00008000b4f67fae */ /* 0x000fe2000c921850 */
[----:B------:R-:W1:Y:S01]  /*6d10*/  LDC R247, c[0x0][0x230] ;  /* 0x00008c00fff77b82 */ /* 0x000e620000000800 */
[----:B------:R-:W-:Y:S01]  /*6d20*/  ISETP.GE.U32.AND P5, PT, R3, 0x7fffff86, PT ;  /* 0x7fffff860300780c */ /* 0x000fe20003fa6070 */
[----:B------:R-:W-:Y:S01]  /*6d30*/  VIADD R3, R4, 0xffffffc4 ;  /* 0xffffffc404037836 */ /* 0x000fe20000000000 */
[----:B------:R-:W-:Y:S05]  /*6d40*/  LDGSTS.E [R246+0xc], desc[UR16][R166.64], !P0 ;  /* 0x0000c000a6f67fae */ /* 0x000fea000c121850 */
[----:B------:R-:W4:Y:S01]  /*6d50*/  LDC R4, c[0x0][0x230] ;  /* 0x00008c00ff047b82 */ /* 0x000f220000000800 */
[----:B------:R-:W-:Y:S01]  /*6d60*/  ISETP.GE.U32.AND P6, PT, R3, 0x7fffff85, PT ;  /* 0x7fffff850300780c */ /* 0x000fe20003fc6070 */
[----:B---3--:R-:W-:Y:S01]  /*6d70*/  VIADD R3, R5, 0xffffffe3 ;  /* 0xffffffe305037836 */ /* 0x008fe20000000000 */
[----:B------:R-:W-:Y:S04]  /*6d80*/  LDGSTS.E [R246+0x4000], desc[UR16][R150.64], !P2 ;  /* 0x0400000096f67fae */ /* 0x000fe8000d121850 */
[----:B------:R-:W-:Y:S01]  /*6d90*/  ISETP.GE.U32.AND P1, PT, R3, 0x7fffffa4, PT ;  /* 0x7fffffa40300780c */ /* 0x000fe20003f26070 */
[----:B------:R-:W3:Y:S01]  /*6da0*/  LDC R5, c[0x0][0x230] ;  /* 0x00008c00ff057b82 */ /* 0x000ee20000000800 */
[----:B------:R-:W-:Y:S04]  /*6db0*/  LDGSTS.E [R246+0x4004], desc[UR16][R160.64], !P4 ;  /* 0x04004000a0f67fae */ /* 0x000fe8000e121850 */
[----:B------:R-:W-:Y:S01]  /*6dc0*/  LDGSTS.E [R246+0x4008], desc[UR16][R156.64], !P5 ;  /* 0x040080009cf67fae */ /* 0x000fe2000e921850 */
[----:B-1----:R-:W-:-:S03]  /*6dd0*/  VIADD R3, R247, 0xffffffe2 ;  /* 0xffffffe2f7037836 */ /* 0x002fc60000000000 */
[----:B------:R-:W-:Y:S02]  /*6de0*/  LDGSTS.E [R246+0x400c], desc[UR16][R158.64], !P6 ;  /* 0x0400c0009ef67fae */ /* 0x000fe4000f121850 */
[----:B------:R-:W-:Y:S01]  /*6df0*/  ISETP.GE.U32.AND P0, PT, R3, 0x7fffffa3, PT ;  /* 0x7fffffa30300780c */ /* 0x000fe20003f06070 */
[----:B------:R-:W-:Y:S02]  /*6e00*/  VIADD R3, R249, 0xffffffe1 ;  /* 0xffffffe1f9037836 */ /* 0x000fe40000000000 */
[----:B------:R-:W-:Y:S01]  /*6e10*/  VIADD R247, R6, UR8 ;  /* 0x0000000806f77c36 */ /* 0x000fe20008000000 */
[----:B------:R-:W1:Y:S01]  /*6e20*/  LDC R249, c[0x0][0x230] ;  /* 0x00008c00fff97b82 */ /* 0x000e620000000800 */
[----:B------:R-:W2:Y:S01]  /*6e30*/  LDL.64 R6, [R1] ;  /* 0x0000000001067983 */ /* 0x000ea20000100a00 */
[----:B------:R-:W-:Y:S01]  /*6e40*/  ISETP.GE.U32.AND P2, PT, R3, 0x7fffffa2, PT ;  /* 0x7fffffa20300780c */ /* 0x000fe20003f46070 */
[----:B----4-:R-:W-:Y:S02]  /*6e50*/  VIADD R3, R248, 0xffffffe0 ;  /* 0xffffffe0f8037836 */ /* 0x010fe40000000000 */
[----:B------:R-:W-:Y:S03]  /*6e60*/  LDGSTS.E [R247], desc[UR16][R162.64], !P1 ;  /* 0x00000000a2f77fae */ /* 0x000fe6000c921850 */
[----:B------:R-:W4:Y:S01]  /*6e70*/  LDC R248, c[0x0][0x230] ;  /* 0x00008c00fff87b82 */ /* 0x000f220000000800 */
[----:B------:R-:W-:Y:S01]  /*6e80*/  ISETP.GE.U32.AND P4, PT, R3, 0x7fffffa1, PT ;  /* 0x7fffffa10300780c */ /* 0x000fe20003f86070 */
[----:B------:R-:W-:Y:S01]  /*6e90*/  VIADD R3, R4, 0xffffffc3 ;  /* 0xffffffc304037836 */ /* 0x000fe20000000000 */
[----:B------:R-:W-:Y:S05]  /*6ea0*/  LDGSTS.E [R247+0x4], desc[UR16][R164.64], !P0 ;  /* 0x00004000a4f77fae */ /* 0x000fea000c121850 */
[----:B------:R-:W1:Y:S01]  /*6eb0*/  LDC R4, c[0x0][0x230] ;  /* 0x00008c00ff047b82 */ /* 0x000e620000000800 */
[----:B------:R-:W-:Y:S01]  /*6ec0*/  ISETP.GE.U32.AND P5, PT, R3, 0x7fffff84, PT ;  /* 0x7fffff840300780c */ /* 0x000fe20003fa6070 */
[----:B---3--:R-:W-:Y:S01]  /*6ed0*/  VIADD R3, R5, 0xffffffc2 ;  /* 0xffffffc205037836 */ /* 0x008fe20000000000 */
[----:B------:R-:W-:Y:S04]  /*6ee0*/  LDGSTS.E [R247+0x8], desc[UR16][R152.64], !P2 ;  /* 0x0000800098f77fae */ /* 0x000fe8000d121850 */
[----:B------:R-:W-:Y:S01]  /*6ef0*/  ISETP.GE.U32.AND P6, PT, R3, 0x7fffff83, PT ;  /* 0x7fffff830300780c */ /* 0x000fe20003fc6070 */
[----:B------:R-:W3:Y:S01]  /*6f00*/  LDC R5, c[0x0][0x230] ;  /* 0x00008c00ff057b82 */ /* 0x000ee20000000800 */
[----:B------:R-:W-:Y:S05]  /*6f10*/  LDGSTS.E [R247+0xc], desc[UR16][R148.64], !P4 ;  /* 0x0000c00094f77fae */ /* 0x000fea000e121850 */
[----:B------:R-:W-:Y:S01]  /*6f20*/  LDGSTS.E [R247+0x4000], desc[UR16][R142.64], !P5 ;  /* 0x040000008ef77fae */ /* 0x000fe2000e921850 */
[----:B----4-:R-:W-:-:S02]  /*6f30*/  VIADD R3, R248, 0xffffffc1 ;  /* 0xffffffc1f8037836 */ /* 0x010fc40000000000 */
[----:B------:R-:W4:Y:S03]  /*6f40*/  LDC R248, c[0x0][0x230] ;  /* 0x00008c00fff87b82 */ /* 0x000f260000000800 */
[----:B------:R-:W-:Y:S01]  /*6f50*/  LDGSTS.E [R247+0x4004], desc[UR16][R146.64], !P6 ;  /* 0x0400400092f77fae */ /* 0x000fe2000f121850 */
[----:B-1----:R-:W-:Y:S01]  /*6f60*/  VIADD R4, R4, 0xffffffc0 ;  /* 0xffffffc004047836 */ /* 0x002fe20000000000 */
[----:B------:R-:W-:-:S04]  /*6f70*/  ISETP.GE.U32.AND P1, PT, R3, 0x7fffff82, PT ;  /* 0x7fffff820300780c */ /* 0x000fc80003f26070 */
[----:B------:R-:W-:-:S04]  /*6f80*/  ISETP.GE.AND P0, PT, R0, R4, PT ;  /* 0x000000040000720c */ /* 0x000fc80003f06270 */
[----:B------:R-:W-:Y:S02]  /*6f90*/  SEL R3, RZ, 0x4, P0 ;  /* 0x00000004ff037807 */ /* 0x000fe40000000000 */
[----:B------:R-:W-:-:S03]  /*6fa0*/  ISETP.GT.AND P0, PT, R252, 0x7f, PT ;  /* 0x0000007ffc00780c */ /* 0x000fc60003f04270 */
[----:B------:R-:W-:Y:S01]  /*6fb0*/  LDGSTS.E [R247+0x4008], desc[UR16][R144.64], !P1 ;  /* 0x0400800090f77fae */ /* 0x000fe2000c921850 */
[----:B------:R-:W-:-:S04]  /*6fc0*/  SEL R3, R3, RZ, P0 ;  /* 0x000000ff03037207 */ /* 0x000fc80000000000 */
[----:B------:R-:W-:Y:S01]  /*6fd0*/  ISETP.NE.U32.AND P2, PT, R3, RZ, PT ;  /* 0x000000ff0300720c */ /* 0x000fe20003f45070 */
[----:B----4-:R-:W-:Y:S02]  /*6fe0*/  VIADD R3, R248, 0xffffffbf ;  /* 0xffffffbff8037836 */ /* 0x010fe40000000000 */
[----:B------:R-:W1:Y:S01]  /*6ff0*/  S2R R248, SR_TID.X ;  /* 0x0000000000f87919 */ /* 0x000e620000002100 */
[----:B------:R-:W-:Y:S02]  /*7000*/  ISETP.GE.U32.AND P0, PT, R4, 0x7fffff81, PT ;  /* 0x7fffff810400780c */ /* 0x000fe40003f06070 */
[----:B------:R-:W4:Y:S01]  /*7010*/  LDC R4, c[0x0][0x230] ;  /* 0x00008c00ff047b82 */ /* 0x000f220000000800 */
[----:B------:R-:W-:Y:S01]  /*7020*/  ISETP.GE.U32.AND P4, PT, R3, 0x7fffff80, PT ;  /* 0x7fffff800300780c */ /* 0x000fe20003f86070 */
[----:B---3--:R-:W-:-:S05]  /*7030*/  VIADD R3, R5, 0xffffffbe ;  /* 0xffffffbe05037836 */ /* 0x008fca0000000000 */
[----:B------:R-:W-:Y:S01]  /*7040*/  ISETP.GE.U32.AND P5, PT, R3, 0x7fffff7f, PT ;  /* 0x7fffff7f0300780c */ /* 0x000fe20003fa6070 */
[----:B------:R-:W-:Y:S01]  /*7050*/  VIADD R3, R249, 0xffffffbd ;  /* 0xffffffbdf9037836 */ /* 0x000fe20000000000 */
[----:B------:R-:W3:Y:S02]  /*7060*/  LDC R5, c[0x0][0x230] ;  /* 0x00008c00ff057b82 */ /* 0x000ee40000000800 */
[----:B------:R-:W-:Y:S02]  /*7070*/  LDGSTS.E [R247+0x400c], desc[UR16][R206.64], !P0 ;  /* 0x0400c000cef77fae */ /* 0x000fe4000c121850 */
[----:B------:R-:W-:Y:S01]  /*7080*/  ISETP.GE.U32.AND P6, PT, R3, 0x7fffff7e, PT ;  /* 0x7fffff7e0300780c */ /* 0x000fe20003fc6070 */
[----:B------:R-:W-:Y:S01]  /*7090*/  VIADD R3, R250, 0xffffffbc ;  /* 0xffffffbcfa037836 */ /* 0x000fe20000000000 */
[----:B------:R-:W0:Y:S04]  /*70a0*/  LDGDEPBAR ;  /* 0x00000000000079af */ /* 0x000e280000000000 */
[----:B------:R-:W-:Y:S01]  /*70b0*/  ISETP.GE.U32.AND P1, PT, R3, 0x7fffff7d, PT ;  /* 0x7fffff7d0300780c */ /* 0x000fe20003f26070 */
[----:B------:R-:W3:Y:S01]  /*70c0*/  LDL.64 R250, [R1+0x38] ;  /* 0x0000380001fa7983 */ /* 0x000ee20000100a00 */
[----:B----4-:R-:W-:Y:S01]  /*70d0*/  VIADD R4, R4, 0xffffff9f ;  /* 0xffffff9f04047836 */ /* 0x010fe20000000000 */
[----:B-1----:R-:W-:-:S04]  /*70e0*/  SHF.R.S32.HI R3, RZ, 0x6, R248 ;  /* 0x00000006ff037819 */ /* 0x002fc800000114f8 */
[----:B------:R-:W-:Y:S02]  /*70f0*/  ISETP.GE.U32.AND P0, PT, R4, 0x7fffff60, PT ;  /* 0x7fffff600400780c */ /* 0x000fe40003f06070 */
[----:B------:R-:W-:Y:S01]  /*7100*/  SGXT R3, R3, 0x1 ;  /* 0x000000010303781a */ /* 0x000fe20000000200 */
[----:B------:R-:W-:-:S03]  /*7110*/  IMAD.SHL.U32 R4, R248, 0x4, RZ ;  /* 0x00000004f8047824 */ /* 0x000fc600078e00ff */
[----:B------:R-:W-:-:S04]  /*7120*/  LOP3.LUT R3, R3, 0x90, RZ, 0xc0, !PT ;  /* 0x0000009003037812 */ /* 0x000fc800078ec0ff */
[----:B------:R-:W-:Y:S01]  /*7130*/  LOP3.LUT R3, R3, 0x7c, R4, 0x78, !PT ;  /* 0x0000007c03037812 */ /* 0x000fe200078e7804 */
[----:B------:R-:W-:-:S05]  /*7140*/  IMAD.SHL.U32 R4, R248, 0x200, RZ ;  /* 0x00000200f8047824 */ /* 0x000fca00078e00ff */
[----:B------:R-:W-:-:S05]  /*7150*/  LOP3.LUT R3, R3, 0x4000, R4, 0xf8, !PT ;  /* 0x0000400003037812 */ /* 0x000fca00078ef804 */
[----:B------:R-:W-:-:S05]  /*7160*/  VIADD R248, R3, UR8 ;  /* 0x0000000803f87c36 */ /* 0x000fca0008000000 */
[----:B------:R-:W-:Y:S04]  /*7170*/  LDGSTS.E [R248+0x28000], desc[UR16][R22.64], P3 ;  /* 0x2800000016f87fae */ /* 0x000fe80009921850 */
[----:B------:R-:W-:Y:S04]  /*7180*/  LDGSTS.E [R248+0x28400], desc[UR16][R242.64], P3 ;  /* 0x28400000f2f87fae */ /* 0x000fe80009921850 */
[----:B--2---:R-:W-:Y:S04]  /*7190*/  LDGSTS.E [R248+0x28800], desc[UR16][R176.64], P3 ;  /* 0x28800000b0f87fae */ /* 0x004fe80009921850 */
[----:B------:R-:W2:Y:S04]  /*71a0*/  LDL.LU.64 R22, [R1+0x548] ;  /* 0x0005480001167983 */ /* 0x000ea80000300a00 */
[----:B------:R-:W4:Y:S04]  /*71b0*/  LDL.64 R242, [R1+0x50] ;  /* 0x0000500001f27983 */ /* 0x000f280000100a00 */
[----:B------:R-:W4:Y:S01]  /*71c0*/  LDL.64 R176, [R1+0x30] ;  /* 0x0000300001b07983 */ /* 0x000f220000100a00 */
[----:B---3--:R-:W-:Y:S01]  /*71d0*/  VIADD R4, R5, 0xffffff9e ;  /* 0xffffff9e05047836 */ /* 0x008fe20000000000 */
[----:B------:R-:W-:-:S05]  /*71e0*/  LOP3.LUT R5, R3, 0x20, RZ, 0x3c, !PT ;  /* 0x0000002003057812 */ /* 0x000fca00078e3cff */
[----:B------:R-:W-:Y:S01]  /*71f0*/  VIADD R249, R5, UR8 ;  /* 0x0000000805f97c36 */ /* 0x000fe20008000000 */
[----:B------:R-:W-:Y:S04]  /*7200*/  LDGSTS.E [R248+0x28c00], desc[UR16][R6.64], P3 ;  /* 0x28c0000006f87fae */ /* 0x000fe80009921850 */
[----:B------:R-:W-:Y:S04]  /*7210*/  LDGSTS.E [R248+0x29000], desc[UR16][R38.64], P3 ;  /* 0x2900000026f87fae */ /* 0x000fe80009921850 */
[----:B------:R-:W3:Y:S04]  /*7220*/  LDL.64 R6, [R1+0x10] ;  /* 0x0000100001067983 */ /* 0x000ee80000100a00 */
[----:B--2---:R-:W-:Y:S04]  /*7230*/  LDGSTS.E [R248+0x29400], desc[UR16][R22.64], P3 ;  /* 0x2940000016f87fae */ /* 0x004fe80009921850 */
[----:B------:R-:W-:Y:S04]  /*7240*/  LDGSTS.E [R248+0x29800], desc[UR16][R34.64], P3 ;  /* 0x2980000022f87fae */ /* 0x000fe80009921850 */
        /* <DEDUP_REMOVED lines=10> */
[----:B------:R1:W-:Y:S04]  /*72f0*/  LDGSTS.E [R249+0x28500], desc[UR16][R250.64], P3 ;  /* 0x28500000faf97fae */ /* 0x0003e80009921850 */
[----:B------:R-:W-:Y:S04]  /*7300*/  LDGSTS.E [R249+0x28900], desc[UR16][R10.64], P3 ;  /* 0x289000000af97fae */ /* 0x000fe80009921850 */
[----:B------:R-:W2:Y:S01]  /*7310*/  LDL.LU.64 R240, [R1+0x540] ;  /* 0x0005400001f07983 */ /* 0x000ea20000300a00 */
[----:B------:R-:W-:-:S03]  /*7320*/  LOP3.LUT R5, R3, 0x40, RZ, 0x3c, !PT ;  /* 0x0000004003057812 */ /* 0x000fc600078e3cff */
[----:B------:R-:W-:Y:S04]  /*7330*/  LDGSTS.E [R249+0x28d00], desc[UR16][R114.64], P3 ;  /* 0x28d0000072f97fae */ /* 0x000fe80009921850 */
[----:B------:R-:W2:Y:S04]  /*7340*/  LDL.64 R10, [R1+0x48] ;  /* 0x00004800010a7983 */ /* 0x000ea80000100a00 */
[----:B------:R-:W-:Y:S04]  /*7350*/  LDGSTS.E [R249+0x29100], desc[UR16][R112.64], P3 ;  /* 0x2910000070f97fae */ /* 0x000fe80009921850 */
[----:B------:R-:W-:Y:S04]  /*7360*/  LDGSTS.E [R249+0x29500], desc[UR16][R110.64], P3 ;  /* 0x295000006ef97fae */ /* 0x000fe80009921850 */
[----:B------:R-:W-:Y:S04]  /*7370*/  LDGSTS.E [R249+0x29900], desc[UR16][R108.64], P3 ;  /* 0x299000006cf97fae */ /* 0x000fe80009921850 */
[----:B------:R-:W-:Y:S01]  /*7380*/  LDGSTS.E [R249+0x29d00], desc[UR16][R94.64], P3 ;  /* 0x29d000005ef97fae */ /* 0x000fe20009921850 */
[----:B-1----:R-:W-:-:S03]  /*7390*/  VIADD R250, R5, UR8 ;  /* 0x0000000805fa7c36 */ /* 0x002fc60008000000 */
        /* <DEDUP_REMOVED lines=8> */
[----:B------:R1:W-:Y:S04]  /*7420*/  STL.64 [R1+0x500], R248 ;  /* 0x000500f801007387 */ /* 0x0003e80000100a00 */
[----:B----4-:R-:W-:Y:S01]  /*7430*/  LDGSTS.E [R250+0x28200], desc[UR16][R242.64], P3 ;  /* 0x28200000f2fa7fae */ /* 0x010fe20009921850 */
[----:B------:R-:W-:-:S03]  /*7440*/  LOP3.LUT R5, R3, 0x60, RZ, 0x3c, !PT ;  /* 0x0000006003057812 */ /* 0x000fc600078e3cff */
[----:B------:R-:W-:Y:S04]  /*7450*/  LDGSTS.E [R250+0x28600], desc[UR16][R176.64], P3 ;  /* 0x28600000b0fa7fae */ /* 0x000fe80009921850 */
[----:B-1----:R-:W4:Y:S04]  /*7460*/  LDL.LU.64 R248, [R1+0x8] ;  /* 0x0000080001f87983 */ /* 0x002f280000300a00 */
[----:B------:R-:W4:Y:S04]  /*7470*/  LDL.LU.64 R242, [R1+0x538] ;  /* 0x0005380001f27983 */ /* 0x000f280000300a00 */
[----:B------:R-:W4:Y:S01]  /*7480*/  LDL.LU.64 R176, [R1+0x530] ;  /* 0x0005300001b07983 */ /* 0x000f220000300a00 */
[----:B------:R-:W-:-:S02]  /*7490*/  VIADD R251, R5, UR8 ;  /* 0x0000000805fb7c36 */ /* 0x000fc40008000000 */
[----:B------:R-:W1:Y:S01]  /*74a0*/  LDC R5, c[0x0][0x230] ;  /* 0x00008c00ff057b82 */ /* 0x000e620000000800 */
[----:B---3--:R-:W-:Y:S04]  /*74b0*/  LDGSTS.E [R250+0x28a00], desc[UR16][R6.64], P3 ;  /* 0x28a0000006fa7fae */ /* 0x008fe80009921850 */
[----:B------:R-:W-:Y:S04]  /*74c0*/  LDGSTS.E [R250+0x28e00], desc[UR16][R90.64], P3 ;  /* 0x28e000005afa7fae */ /* 0x000fe80009921850 */
[----:B------:R-:W-:Y:S04]  /*74d0*/  LDGSTS.E [R250+0x29200], desc[UR16][R86.64], P3 ;  /* 0x2920000056fa7fae */ /* 0x000fe80009921850 */
[----:B------:R-:W3:Y:S04]  /*74e0*/  LDL.LU.64 R6, [R1+0x528] ;  /* 0x0005280001067983 */ /* 0x000ee80000300a00 */
[----:B------:R1:W-:Y:S04]  /*74f0*/  STL.64 [R1+0x3b0], R2 ;  /* 0x0003b00201007387 */ /* 0x0003e80000100a00 */
[----:B------:R-:W-:Y:S04]  /*7500*/  LDGSTS.E [R250+0x29600], desc[UR16][R84.64], P3 ;  /* 0x2960000054fa7fae */ /* 0x000fe80009921850 */
[----:B------:R-:W-:Y:S04]  /*7510*/  LDGSTS.E [R250+0x29a00], desc[UR16][R70.64], P3 ;  /* 0x29a0000046fa7fae */ /* 0x000fe80009921850 */
[----:B-1----:R-:W3:Y:S04]  /*7520*/  LDL.64 R2, [R1+0x28] ;  /* 0x0000280001027983 */ /* 0x002ee80000100a00 */
        /* <DEDUP_REMOVED lines=9> */
[----:B--2---:R-:W-:Y:S04]  /*75c0*/  LDGSTS.E [R251+0x28300], desc[UR16][R10.64], P3 ;  /* 0x283000000afb7fae */ /* 0x004fe80009921850 */
[----:B------:R-:W2:Y:S01]  /*75d0*/  LDL.LU.64 R10, [R1+0x520] ;  /* 0x00052000010a7983 */ /* 0x000ea20000300a00 */
[----:B------:R-:W-:-:S03]  /*75e0*/  VIADD R5, R5, 0xffffff9d ;  /* 0xffffff9d05057836 */ /* 0x000fc60000000000 */
[----:B----4-:R-:W-:Y:S04]  /*75f0*/  STL.64 [R1+0x508], R248 ;  /* 0x000508f801007387 */ /* 0x010fe80000100a00 */
[----:B------:R-:W-:Y:S04]  /*7600*/  STL.64 [R1+0x458], R250 ;  /* 0x000458fa01007387 */ /* 0x000fe80000100a00 */
[----:B---3--:R1:W-:Y:S04]  /*7610*/  LDGSTS.E [R251+0x28700], desc[UR16][R2.64], P3 ;  /* 0x2870000002fb7fae */ /* 0x0083e80009921850 */
        /* <DEDUP_REMOVED lines=14> */
[----:B------:R-:W0:Y:S01]  /*7700*/  LDGDEPBAR ;  /* 0x00000000000079af */ /* 0x000e220000000000 */
[----:B------:R-:W-:Y:S01]  /*7710*/  BAR.SYNC.DEFER_BLOCKING 0x0 ;  /* 0x0000000000007b1d */ /* 0x000fe20000010000 */
[----:B------:R-:W-:Y:S01]  /*7720*/  ISETP.GE.U32.AND P3, PT, R4, 0x7fffff5f, PT ;  /* 0x7fffff5f0400780c */ /* 0x000fe20003f66070 */
[----:B--2---:R-:W-:-:S04]  /*7730*/  IMAD.SHL.U32 R4, R10, 0x40, RZ ;  /* 0x000000400a047824 */ /* 0x004fc800078e00ff */
[----:B-1----:R-:W-:-:S05]  /*7740*/  IMAD.WIDE R2, R4, 0x4, R128 ;  /* 0x0000000404027825 */ /* 0x002fca00078e0280 */
[----:B------:R-:W-:Y:S01]  /*7750*/  @!PT LDS RZ, [RZ] ;  /* 0x00000000fffff984 */ /* 0x000fe20000000800 */
[----:B------:R-:W-:Y:S01]  /*7760*/  @!PT LDS RZ, [RZ] ;  /* 0x00000000fffff984 */ /* 0x000fe20000000800 */
[----:B------:R-:W-:Y:S01]  /*7770*/  @!PT LDS RZ, [RZ] ;  /* 0x00000000fffff984 */ /* 0x000fe20000000800 */
[----:B------:R1:W-:Y:S01]  /*7780*/  LDGSTS.E [R7+0x8000], desc[UR16][R2.64], !P4 ;  /* 0x0800000002077fae */ /* 0x0003e2000e121850 */
[----:B------:R-:W-:Y:S02]  /*7790*/  ISETP.GE.U32.AND P4, PT, R5, 0x7fffff5e, PT ;  /* 0x7fffff5e0500780c */ /* 0x000fe40003f86070 */
[----:B------:R-:W2:Y:S01]  /*77a0*/  LDC R5, c[0x0][0x230] ;  /* 0x00008c00ff057b82 */ /* 0x000ea20000000800 */
[----:B------:R1:W-:Y:S02]  /*77b0*/  STL.64 [R1+0x88], R2 ;  /* 0x0000880201007387 */ /* 0x0003e40000100a00 */
[----:B-1----:R-:W-:-:S05]  /*77c0*/  IMAD.WIDE R2, R4, 0x4, R134 ;  /* 0x0000000404027825 */ /* 0x002fca00078e0286 */
[----:B------:R1:W-:Y:S01]  /*77d0*/  LDGSTS.E [R7+0x8004], desc[UR16][R2.64], !P5 ;  /* 0x0800400002077fae */ /* 0x0003e2000e921850 */
[----:B--2---:R-:W-:-:S05]  /*77e0*/  VIADD R5, R5, 0xffffff9c ;  /* 0xffffff9c05057836 */ /* 0x004fca0000000000 */
        /* <DEDUP_REMOVED lines=14> */
[----:B------:R-:W-:-:S05]  /*78d0*/  IMAD.WIDE R136, R4, 0x4, R124 ;  /* 0x0000000404887825 */ /* 0x000fca00078e027c */
[----:B------:R-:W-:Y:S01]  /*78e0*/  LDGSTS.E [R7+0xc000], desc[UR16][R136.64], !P0 ;  /* 0x0c00000088077fae */ /* 0x000fe2000c121850 */
        /* <DEDUP_REMOVED lines=18> */
[----:B------:R1:W-:Y:S02]  /*7a10*/  STL.64 [R1+0x70], R2 ;  /* 0x0000700201007387 */ /* 0x0003e40000100a00 */
[----:B-1----:R-:W-:-:S05]  /*7a20*/  IMAD.WIDE R2, R4, 0x4, R118 ;  /* 0x0000000404027825 */ /* 0x002fca00078e0276 */
[----:B------:R-:W-:Y:S01]  /*7a30*/  LDGSTS.E [R9+0x8000], desc[UR16][R2.64], !P6 ;  /* 0x0800000002097fae */ /* 0x000fe2000f121850 */
[----:B--2---:R-:W-:-:S05]  /*7a40*/  VIADD R5, R5, 0xffffff99 ;  /* 0xffffff9905057836 */ /* 0x004fca0000000000 */
[----:B------:R-:W-:Y:S02]  /*7a50*/  ISETP.GE.U32.AND P6, PT, R5, 0x7fffff5a, PT ;  /* 0x7fffff5a0500780c */ /* 0x000fe40003fc6070 */
[----:B------:R-:W1:Y:S01]  /*7a60*/  LDC R5, c[0x0][0x230] ;  /* 0x00008c00ff057b82 */ /* 0x000e620000000800 */
[----:B------:R-:W-:-:S05]  /*7a70*/  IMAD.WIDE R128, R4, 0x4, R120 ;  /* 0x0000000404807825 */ /* 0x000fca00078e0278 */
[----:B------:R-:W-:Y:S01]  /*7a80*/  LDGSTS.E [R9+0x8004], desc[UR16][R128.64], !P1 ;  /* 0x0800400080097fae */ /* 0x000fe2000c921850 */
[----:B-1----:R-:W-:-:S05]  /*7a90*/  VIADD R5, R5, 0xffffff98 ;  /* 0xffffff9805057836 */ /* 0x002fca0000000000 */
[----:B------:R-:W-:Y:S02]  /*7aa0*/  ISETP.GE.U32.AND P1, PT, R5, 0x7fffff59, PT ;  /* 0x7fffff590500780c */ /* 0x000fe40003f26070 */
[----:B------:R-:W1:Y:S01]  /*7ab0*/  LDC R5, c[0x0][0x230] ;  /* 0x00008c00ff057b82 */ /* 0x000e620000000800 */
[----:B------:R-:W-:-:S05]  /*7ac0*/  IMAD.WIDE R126, R4, 0x4, R116 ;  /* 0x00000004047e7825 */ /* 0x000fca00078e0274 */
[----:B------:R-:W-:Y:S01]  /*7ad0*/  LDGSTS.E [R9+0x8008], desc[UR16][R126.64], !P0 ;  /* 0x080080007e097fae */ /* 0x000fe2000c121850 */
[----:B------:R-:W-:Y:S01]  /*7ae0*/  IMAD.WIDE R140, R4, 0x4, R140 ;  /* 0x00000004048c7825 */ /* 0x000fe200078e028c */
[----:B------:R-:W2:Y:S04]  /*7af0*/  LDC R116, c[0x0][0x230] ;  /* 0x00008c00ff747b82 */ /* 0x000ea80000000800 */
[----:B------:R-:W-:Y:S01]  /*7b00*/  LDGSTS.E [R9+0x800c], desc[UR16][R140.64], !P3 ;  /* 0x0800c0008c097fae */ /* 0x000fe2000d921850 */
[----:B-1----:R-:W-:-:S05]  /*7b10*/  VIADD R5, R5, 0xffffffb7 ;  /* 0xffffffb705057836 */ /* 0x002fca0000000000 */
[----:B------:R-:W-:Y:S02]  /*7b20*/  ISETP.GE.U32.AND P0, PT, R5, 0x7fffff78, PT ;  /* 0x7fffff780500780c */ /* 0x000fe40003f06070 */
[----:B------:R-:W1:Y:S02]  /*7b30*/  LDC R5, c[0x0][0x230] ;  /* 0x00008c00ff057b82 */ /* 0x000e640000000800 */
[----:B-1----:R-:W-:-:S05]  /*7b40*/  VIADD R5, R5, 0xffffffb6 ;  /* 0xffffffb605057836 */ /* 0x002fca0000000000 */
        /* <DEDUP_REMOVED lines=98> */
[----:B------:R3:W-:Y:S01]  /*8170*/  LDGSTS.E [R13+0xc00c], desc[UR16][R214.64], !P5 ;  /* 0x0c00c000d60d7fae */ /* 0x0007e2000e921850 */
        /* <DEDUP_REMOVED lines=103> */
[----:B------:R-:W-:Y:S01]  /*87f0*/  IMAD.WIDE R150, R4, 0x4, R150 ;  /* 0x0000000404967825 */ /* 0x000fe200078e0296 */
[----:B------:R-:W-:Y:S04]  /*8800*/  STL.64 [R1+0x460], R6 ;  /* 0x0004600601007387 */ /* 0x000fe80000100a00 */
[----:B------:R2:W-:Y:S04]  /*8810*/  STL.64 [R1+0x468], R2 ;  /* 0x0004680201007387 */ /* 0x0005e80000100a00 */
[----:B------:R-:W-:Y:S04]  /*8820*/  STL.64 [R1+0x470], R176 ;  /* 0x000470b001007387 */ /* 0x000fe80000100a00 */
[----:B------:R-:W-:Y:S04]  /*8830*/  STL.64 [R1+0x478], R242 ;  /* 0x000478f201007387 */ /* 0x000fe80000100a00 */
[----:B------:R-:W-:Y:S01]  /*8840*/  LDGSTS.E [R246+0xc000], desc[UR16][R150.64], !P0 ;  /* 0x0c00000096f67fae */ /* 0x000fe2000c121850 */
[----:B-1----:R-:W-:-:S03]  /*8850*/  VIADD R5, R5, 0xffffffa1 ;  /* 0xffffffa105057836 */ /* 0x002fc60000000000 */
[----:B------:R-:W-:Y:S02]  /*8860*/  STL.64 [R1+0x480], R240 ;  /* 0x000480f001007387 */ /* 0x000fe40000100a00 */
[----:B------:R-:W-:Y:S02]  /*8870*/  ISETP.GE.U32.AND P0, PT, R5, 0x7fffff62, PT ;  /* 0x7fffff620500780c */ /* 0x000fe40003f06070 */
[----:B------:R-:W-:Y:S01]  /*8880*/  STL.64 [R1+0x488], R8 ;  /* 0x0004880801007387 */ /* 0x000fe20000100a00 */
[----:B------:R-:W1:Y:S03]  /*8890*/  LDC R5, c[0x0][0x230] ;  /* 0x00008c00ff057b82 */ /* 0x000e660000000800 */
[----:B------:R-:W-:Y:S04]  /*88a0*/  STL.64 [R1+0x490], R230 ;  /* 0x000490e601007387 */ /* 0x000fe80000100a00 */
        /* <DEDUP_REMOVED lines=11> */
[----:B------:R3:W-:Y:S04]  /*8960*/  STL.64 [R1+0x4f8], R12 ;  /* 0x0004f80c01007387 */ /* 0x0007e80000100a00 */
[----:B------:R4:W-:Y:S04]  /*8970*/  STL.64 [R1+0x4f0], R214 ;  /* 0x0004f0d601007387 */ /* 0x0009e80000100a00 */
[----:B------:R4:W-:Y:S04]  /*8980*/  STL.64 [R1+0x510], R198 ;  /* 0x000510c601007387 */ /* 0x0009e80000100a00 */
[----:B------:R4:W-:Y:S04]  /*8990*/  STL.64 [R1+0x518], R188 ;  /* 0x000518bc01007387 */ /* 0x0009e80000100a00 */
[----:B--2---:R-:W2:Y:S04]  /*89a0*/  LDL.LU.64 R2, [R1+0x60] ;  /* 0x0000600001027983 */ /* 0x004ea80000300a00 */
[----:B------:R-:W3:Y:S04]  /*89b0*/  LDL.LU.64 R6, [R1+0x40] ;  /* 0x0000400001067983 */ /* 0x000ee80000300a00 */
[----:B------:R-:W4:Y:S01]  /*89c0*/  LDL.LU.64 R250, [R1+0x20] ;  /* 0x0000200001fa7983 */ /* 0x000f220000300a00 */
[----:B------:R-:W-:-:S03]  /*89d0*/  IMAD.WIDE R160, R4, 0x4, R160 ;  /* 0x0000000404a07825 */ /* 0x000fc600078e02a0 */
[----:B------:R-:W2:Y:S01]  /*89e0*/  LDL.LU.64 R248, [R1] ;  /* 0x0000000001f87983 */ /* 0x000ea20000300a00 */
[----:B-1----:R-:W-:-:S03]  /*89f0*/  VIADD R5, R5, 0xffffffa0 ;  /* 0xffffffa005057836 */ /* 0x002fc60000000000 */
[----:B------:R-:W-:Y:S02]  /*8a00*/  LDGSTS.E [R246+0xc004], desc[UR16][R160.64], !P3 ;  /* 0x0c004000a0f67fae */ /* 0x000fe4000d921850 */
        /* <DEDUP_REMOVED lines=17> */
[----:B------:R-:W-:-:S04]  /*8b20*/  IMAD.WIDE R164, R4, 0x4, R164 ;  /* 0x0000000404a47825 */ /* 0x000fc800078e02a4 */
[----:B------:R-:W-:Y:S01]  /*8b30*/  IMAD.WIDE R152, R4, 0x4, R152 ;  /* 0x0000000404987825 */ /* 0x000fe200078e0298 */
[----:B------:R-:W-:Y:S04]  /*8b40*/  LDGSTS.E [R247+0x8004], desc[UR16][R164.64], !P1 ;  /* 0x08004000a4f77fae */ /* 0x000fe8000c921850 */
[----:B------:R-:W-:Y:S01]  /*8b50*/  LDGSTS.E [R247+0x8008], desc[UR16][R152.64], !P0 ;  /* 0x0800800098f77fae */ /* 0x000fe2000c121850 */
[----:B-1----:R-:W-:-:S05]  /*8b60*/  VIADD R5, R5, 0xffffff80 ;  /* 0xffffff8005057836 */ /* 0x002fca0000000000 */
[----:B------:R-:W-:Y:S02]  /*8b70*/  ISETP.GE.AND P0, PT, R0, R5, PT ;  /* 0x000000050000720c */ /* 0x000fe40003f06270 */
[----:B------:R-:W-:Y:S02]  /*8b80*/  ISETP.GE.U32.AND P1, PT, R5, 0x7fffff41, PT ;  /* 0x7fffff410500780c */ /* 0x000fe40003f26070 */
[----:B------:R-:W-:Y:S02]  /*8b90*/  SEL R5, RZ, 0x4, P0 ;  /* 0x00000004ff057807 */ /* 0x000fe40000000000 */
[----:B------:R-:W-:-:S04]  /*8ba0*/  ISETP.GT.AND P0, PT, R252, 0xbf, PT ;  /* 0x000000bffc00780c */ /* 0x000fc80003f04270 */
[----:B------:R-:W-:-:S04]  /*8bb0*/  SEL R5, R5, RZ, P0 ;  /* 0x000000ff05057207 */ /* 0x000fc80000000000 */
[----:B------:R-:W-:Y:S02]  /*8bc0*/  ISETP.NE.U32.AND P0, PT, R5, RZ, PT ;  /* 0x000000ff0500720c */ /* 0x000fe40003f05070 */
        /* <DEDUP_REMOVED lines=22> */
[----:B------:R-:W-:Y:S04]  /*8d30*/  LDGSTS.E [R247+0xc00c], desc[UR16][R206.64], !P1 ;  /* 0x0c00c000cef77fae */ /* 0x000fe8000c921850 */
[----:B------:R-:W0:Y:S01]  /*8d40*/  LDGDEPBAR ;  /* 0x00000000000079af */ /* 0x000e220000000000 */
[----:B-1----:R-:W-:-:S05]  /*8d50*/  VIADD R5, R5, 0xffffff5f ;  /* 0xffffff5f05057836 */ /* 0x002fca0000000000 */
[----:B------:R-:W-:Y:S01]  /*8d60*/  ISETP.GE.U32.AND P1, PT, R5, 0x7fffff20, PT ;  /* 0x7fffff200500780c */ /* 0x000fe20003f26070 */
[----:B------:R-:W-:-:S04]  /*8d70*/  IMAD.SHL.U32 R5, R11, 0x40, RZ ;  /* 0x000000400b057824 */ /* 0x000fc800078e00ff */
[C---:B---3--:R-:W-:Y:S02]  /*8d80*/  IMAD.WIDE R12, R5.reuse, 0x4, R6 ;  /* 0x00000004050c7825 */ /* 0x048fe400078e0206 */
[----:B------:R-:W3:Y:S02]  /*8d90*/  LDL.LU.64 R6, [R1+0x58] ;  /* 0x0000580001067983 */ /* 0x000ee40000300a00 */
[C---:B----4-:R-:W-:Y:S02]  /*8da0*/  IMAD.WIDE R214, R5.reuse, 0x4, R250 ;  /* 0x0000000405d67825 */ /* 0x050fe400078e02fa */
[----:B------:R-:W4:Y:S02]  /*8db0*/  LDL.LU.64 R250, [R1+0x38] ;  /* 0x0000380001fa7983 */ /* 0x000f240000300a00 */
[C---:B--2---:R-:W-:Y:S02]  /*8dc0*/  IMAD.WIDE R210, R5.reuse, 0x4, R248 ;  /* 0x0000000405d27825 */ /* 0x044fe400078e02f8 */
[----:B------:R-:W2:Y:S02]  /*8dd0*/  LDL.LU.64 R248, [R1+0x18] ;  /* 0x0000180001f87983 */ /* 0x000ea40000300a00 */
[----:B------:R-:W-:-:S02]  /*8de0*/  IMAD.WIDE R194, R5, 0x4, R38 ;  /* 0x0000000405c27825 */ /* 0x000fc400078e0226 */
[----:B------:R-:W4:Y:S02]  /*8df0*/  LDL.LU.64 R234, [R1+0x50] ;  /* 0x0000500001ea7983 */ /* 0x000f240000300a00 */
[C---:B------:R-:W-:Y:S02]  /*8e00*/  IMAD.WIDE R202, R5.reuse, 0x4, R22 ;  /* 0x0000000405ca7825 */ /* 0x040fe400078e0216 */
[----:B------:R-:W4:Y:S02]  /*8e10*/  LDL.LU.64 R236, [R1+0x30] ;  /* 0x0000300001ec7983 */ /* 0x000f240000300a00 */
[C---:B------:R-:W-:Y:S02]  /*8e20*/  IMAD.WIDE R216, R5.reuse, 0x4, R34 ;  /* 0x0000000405d87825 */ /* 0x040fe400078e0222 */
[----:B------:R-:W4:Y:S02]  /*8e30*/  LDL.LU.64 R238, [R1+0x10] ;  /* 0x0000100001ee7983 */ /* 0x000f240000300a00 */
[----:B------:R-:W-:-:S02]  /*8e40*/  IMAD.WIDE R212, R5, 0x4, R36 ;  /* 0x0000000405d47825 */ /* 0x000fc400078e0224 */
[----:B------:R-:W-:Y:S02]  /*8e50*/  STL.64 [R1+0x90], R12 ;  /* 0x0000900c01007387 */ /* 0x000fe40000100a00 */
[C---:B------:R-:W-:Y:S02]  /*8e60*/  IMAD.WIDE R218, R5.reuse, 0x4, R30 ;  /* 0x0000000405da7825 */ /* 0x040fe400078e021e */
[----:B------:R-:W-:Y:S02]  /*8e70*/  STL.64 [R1+0xa0], R214 ;  /* 0x0000a0d601007387 */ /* 0x000fe40000100a00 */
[C---:B------:R-:W-:Y:S02]  /*8e80*/  IMAD.WIDE R220, R5.reuse, 0x4, R28 ;  /* 0x0000000405dc7825 */ /* 0x040fe400078e021c */
[----:B------:R-:W-:Y:S02]  /*8e90*/  STL.64 [R1+0xb8], R210 ;  /* 0x0000b8d201007387 */ /* 0x000fe40000100a00 */
        /* <DEDUP_REMOVED lines=9> */
[----:B------:R-:W-:Y:S04]  /*8f30*/  STL.64 [R1+0x110], R218 ;  /* 0x000110da01007387 */ /* 0x000fe80000100a00 */
[----:B------:R-:W-:Y:S04]  /*8f40*/  STL.64 [R1+0x120], R220 ;  /* 0x000120dc01007387 */ /* 0x000fe80000100a00 */
[----:B------:R-:W-:Y:S04]  /*8f50*/  STL.64 [R1+0x130], R222 ;  /* 0x000130de01007387 */ /* 0x000fe80000100a00 */
[----:B------:R-:W-:Y:S04]  /*8f60*/  STL.64 [R1+0x138], R224 ;  /* 0x000138e001007387 */ /* 0x000fe80000100a00 */
[----:B------:R-:W-:Y:S04]  /*8f70*/  STL.64 [R1+0x140], R226 ;  /* 0x000140e201007387 */ /* 0x000fe80000100a00 */
[----:B------:R-:W-:Y:S04]  /*8f80*/  STL.64 [R1+0x148], R228 ;  /* 0x000148e401007387 */ /* 0x000fe80000100a00 */
[----:B------:R-:W-:Y:S04]  /*8f90*/  STL.64 [R1+0x150], R230 ;  /* 0x000150e601007387 */ /* 0x000fe80000100a00 */
[----:B------:R-:W4:Y:S01]  /*8fa0*/  LDL.LU.64 R198, [R1+0x48] ;  /* 0x0000480001c67983 */ /* 0x000f220000300a00 */
[----:B--2---:R-:W-:-:S03]  /*8fb0*/  IMAD.WIDE R18, R5, 0x4, R248 ;  /* 0x0000000405127825 */ /* 0x004fc600078e02f8 */
[----:B------:R-:W2:Y:S01]  /*8fc0*/  LDL.LU.64 R248, [R1+0x28] ;  /* 0x0000280001f87983 */ /* 0x000ea20000300a00 */
[----:B------:R-:W-:-:S04]  /*8fd0*/  IMAD.WIDE R8, R5, 0x4, R14 ;  /* 0x0000000405087825 */ /* 0x000fc800078e020e */
[C---:B------:R-:W-:Y:S01]  /*8fe0*/  IMAD.WIDE R240, R5.reuse, 0x4, R104 ;  /* 0x0000000405f07825 */ /* 0x040fe200078e0268 */
[----:B------:R-:W-:Y:S03]  /*8ff0*/  STL.64 [R1+0x158], R8 ;  /* 0x0001580801007387 */ /* 0x000fe60000100a00 */
[----:B------:R-:W-:Y:S02]  /*9000*/  VIADD R11, R116, 0xffffff5e ;  /* 0xffffff5e740b7836 */ /* 0x000fe40000000000 */
[C---:B------:R-:W-:Y:S01]  /*9010*/  IMAD.WIDE R242, R5.reuse, 0x4, R102 ;  /* 0x0000000405f27825 */ /* 0x040fe200078e0266 */
[----:B------:R-:W-:Y:S03]  /*9020*/  STL.64 [R1+0xb0], R240 ;  /* 0x0000b0f001007387 */ /* 0x000fe60000100a00 */
[----:B------:R-:W-:-:S04]  /*9030*/  IMAD.WIDE R116, R5, 0x4, R2 ;  /* 0x0000000405747825 */ /* 0x000fc800078e0202 */
[C---:B------:R-:W-:Y:S01]  /*9040*/  IMAD.WIDE R176, R5.reuse, 0x4, R100 ;  /* 0x0000000405b07825 */ /* 0x040fe200078e0264 */
[----:B------:R-:W-:Y:S03]  /*9050*/  STL.64 [R1+0xd8], R242 ;  /* 0x0000d8f201007387 */ /* 0x000fe60000100a00 */
[----:B---3--:R-:W-:-:S04]  /*9060*/  IMAD.WIDE R14, R5, 0x4, R6 ;  /* 0x00000004050e7825 */ /* 0x008fc800078e0206 */
[C---:B------:R-:W-:Y:S01]  /*9070*/  IMAD.WIDE R2, R5.reuse, 0x4, R88 ;  /* 0x0000000405027825 */ /* 0x040fe200078e0258 */
[----:B------:R-:W-:Y:S03]  /*9080*/  STL.64 [R1+0xe8], R176 ;  /* 0x0000e8b001007387 */ /* 0x000fe60000100a00 */
[----:B----4-:R-:W-:-:S04]  /*9090*/  IMAD.WIDE R16, R5, 0x4, R250 ;  /* 0x0000000405107825 */ /* 0x010fc800078e02fa */
[C---:B------:R-:W-:Y:S01]  /*90a0*/  IMAD.WIDE R6, R5.reuse, 0x4, R96 ;  /* 0x0000000405067825 */ /* 0x040fe200078e0260 */
[----:B------:R-:W-:Y:S03]  /*90b0*/  STL.64 [R1+0xf8], R2 ;  /* 0x0000f80201007387 */ /* 0x000fe60000100a00 */
[C---:B------:R-:W-:Y:S01]  /*90c0*/  IMAD.WIDE R250, R5.reuse, 0x4, R98 ;  /* 0x0000000405fa7825 */ /* 0x040fe200078e0262 */
[----:B------:R-:W-:Y:S03]  /*90d0*/  STL.64 [R1+0x108], R6 ;  /* 0x0001080601007387 */ /* 0x000fe60000100a00 */
[C---:B------:R-:W-:Y:S01]  /*90e0*/  IMAD.WIDE R232, R5.reuse, 0x4, R92 ;  /* 0x0000000405e87825 */ /* 0x040fe200078e025c */
[----:B------:R-:W-:Y:S03]  /*90f0*/  STL.64 [R1+0x118], R250 ;  /* 0x000118fa01007387 */ /* 0x000fe60000100a00 */
[C---:B------:R-:W-:Y:S01]  /*9100*/  IMAD.WIDE R188, R5.reuse, 0x4, R66 ;  /* 0x0000000405bc7825 */ /* 0x040fe200078e0242 */
[----:B------:R-:W-:Y:S03]  /*9110*/  STL.64 [R1+0x128], R232 ;  /* 0x000128e801007387 */ /* 0x000fe60000100a00 */
[C---:B------:R-:W-:Y:S01]  /*9120*/  IMAD.WIDE R24, R5.reuse, 0x4, R238 ;  /* 0x0000000405187825 */ /* 0x040fe200078e02ee */
[----:B------:R1:W-:Y:S03]  /*9130*/  STL.64 [R1+0xd0], R188 ;  /* 0x0000d0bc01007387 */ /* 0x0003e60000100a00 */
[----:B------:R-:W-:-:S04]  /*9140*/  IMAD.WIDE R238, R5, 0x4, R72 ;  /* 0x0000000405ee7825 */ /* 0x000fc800078e0248 */
[----:B------:R-:W-:-:S04]  /*9150*/  IMAD.WIDE R22, R5, 0x4, R236 ;  /* 0x0000000405167825 */ /* 0x000fc800078e02ec */
[C---:B------:R-:W-:Y:S01]  /*9160*/  IMAD.WIDE R236, R5.reuse, 0x4, R74 ;  /* 0x0000000405ec7825 */ /* 0x040fe200078e024a */
[----:B-1----:R-:W3:Y:S04]  /*9170*/  LDL.LU.64 R188, [R1+0x518] ;  /* 0x0005180001bc7983 */ /* 0x002ee80000300a00 */
[----:B------:R-:W-:Y:S01]  /*9180*/  STL.64 [R1+0x98], R238 ;  /* 0x000098ee01007387 */ /* 0x000fe20000100a00 */
[----:B------:R-:W-:-:S03]  /*9190*/  IMAD.WIDE R26, R5, 0x4, R198 ;  /* 0x00000004051a7825 */ /* 0x000fc600078e02c6 */
[----:B------:R-:W4:Y:S04]  /*91a0*/  LDL.LU.64 R198, [R1+0x510] ;  /* 0x0005100001c67983 */ /* 0x000f280000300a00 */
[----:B------:R-:W-:Y:S01]  /*91b0*/  STL.64 [R1+0xa8], R236 ;  /* 0x0000a8ec01007387 */ /* 0x000fe20000100a00 */
[----:B--2---:R-:W-:-:S03]  /*91c0*/  IMAD.WIDE R28, R5, 0x4, R248 ;  /* 0x00000004051c7825 */ /* 0x004fc600078e02f8 */
[----:B------:R-:W2:Y:S01]  /*91d0*/  LDL.LU.64 R248, [R1+0x508] ;  /* 0x0005080001f87983 */ /* 0x000ea20000300a00 */
[----:B------:R-:W-:-:S04]  /*91e0*/  IMAD.WIDE R20, R5, 0x4, R234 ;  /* 0x0000000405147825 */ /* 0x000fc800078e02ea */
[----:B------:R-:W-:-:S05]  /*91f0*/  IMAD.WIDE R234, R5, 0x4, R68 ;  /* 0x0000000405ea7825 */ /* 0x000fca00078e0244 */
[----:B------:R-:W-:Y:S01]  /*9200*/  STL.64 [R1+0xc0], R234 ;  /* 0x0000c0ea01007387 */ /* 0x000fe20000100a00 */
[----:B--2---:R-:W-:-:S03]  /*9210*/  IMAD.WIDE R30, R5, 0x4, R248 ;  /* 0x00000004051e7825 */ /* 0x004fc600078e02f8 */
[----:B------:R-:W2:Y:S01]  /*9220*/  LDL.LU.64 R248, [R1+0x500] ;  /* 0x0005000001f87983 */ /* 0x000ea20000300a00 */
[----:B------:R-:W-:-:S04]  /*9230*/  IMAD.WIDE R114, R5, 0x4, R114 ;  /* 0x0000000405727825 */ /* 0x000fc800078e0272 */
[----:B------:R-:W-:-:S04]  /*9240*/  IMAD.WIDE R112, R5, 0x4, R112 ;  /* 0x0000000405707825 */ /* 0x000fc800078e0270 */
[----:B------:R-:W-:-:S04]  /*9250*/  IMAD.WIDE R110, R5, 0x4, R110 ;  /* 0x00000004056e7825 */ /* 0x000fc800078e026e */
[----:B------:R-:W-:-:S04]  /*9260*/  IMAD.WIDE R108, R5, 0x4, R108 ;  /* 0x00000004056c7825 */ /* 0x000fc800078e026c */
[----:B------:R-:W-:-:S04]  /*9270*/  IMAD.WIDE R94, R5, 0x4, R94 ;  /* 0x00000004055e7825 */ /* 0x000fc800078e025e */
[C---:B------:R-:W-:Y:S01]  /*9280*/  IMAD.WIDE R106, R5.reuse, 0x4, R106 ;  /* 0x00000004056a7825 */ /* 0x040fe200078e026a */
        /* <DEDUP_REMOVED lines=11> */
[----:B------:R-:W2:Y:S04]  /*9340*/  LDL.LU.64 R12, [R1+0x4f8] ;  /* 0x0004f800010c7983 */ /* 0x000ea80000300a00 */
[----:B------:R-:W-:Y:S04]  /*9350*/  LDGSTS.E [R248+0x32c00], desc[UR16][R224.64], P2 ;  /* 0x32c00000e0f87fae */ /* 0x000fe80009121850 */
[----:B------:R-:W3:Y:S04]  /*9360*/  LDL.LU.64 R214, [R1+0x4f0] ;  /* 0x0004f00001d67983 */ /* 0x000ee80000300a00 */
[----:B------:R-:W-:Y:S04]  /*9370*/  LDGSTS.E [R248+0x33000], desc[UR16][R226.64], P2 ;  /* 0x33000000e2f87fae */ /* 0x000fe80009121850 */
[----:B------:R-:W4:Y:S04]  /*9380*/  LDL.LU.64 R210, [R1+0x4e8] ;  /* 0x0004e80001d27983 */ /* 0x000f280000300a00 */
        /* <DEDUP_REMOVED lines=23> */
[----:B------:R-:W2:Y:S04]  /*9500*/  LDL.LU.64 R8, [R1+0x488] ;  /* 0x0004880001087983 */ /* 0x000ea80000300a00 */
[----:B------:R-:W-:Y:S04]  /*9510*/  LDGSTS.E [R249+0x32500], desc[UR16][R106.64], P2 ;  /* 0x325000006af97fae */ /* 0x000fe80009121850 */
[----:B------:R-:W4:Y:S04]  /*9520*/  LDL.LU.64 R240, [R1+0x480] ;  /* 0x0004800001f07983 */ /* 0x000f280000300a00 */
[----:B------:R-:W-:Y:S04]  /*9530*/  LDGSTS.E [R249+0x32900], desc[UR16][R242.64], P2 ;  /* 0x32900000f2f97fae */ /* 0x000fe80009121850 */
[----:B------:R-:W-:Y:S04]  /*9540*/  LDGSTS.E [R249+0x32d00], desc[UR16][R176.64], P2 ;  /* 0x32d00000b0f97fae */ /* 0x000fe80009121850 */
[----:B------:R-:W-:Y:S04]  /*9550*/  LDGSTS.E [R249+0x33100], desc[UR16][R2.64], P2 ;  /* 0x3310000002f97fae */ /* 0x000fe80009121850 */
[----:B------:R-:W3:Y:S04]  /*9560*/  LDL.LU.64 R242, [R1+0x478] ;  /* 0x0004780001f27983 */ /* 0x000ee80000300a00 */
[----:B------:R-:W4:Y:S04]  /*9570*/  LDL.LU.64 R176, [R1+0x470] ;  /* 0x0004700001b07983 */ /* 0x000f280000300a00 */
[----:B------:R-:W2:Y:S04]  /*9580*/  LDL.LU.64 R2, [R1+0x468] ;  /* 0x0004680001027983 */ /* 0x000ea80000300a00 */
[----:B------:R-:W-:Y:S04]  /*9590*/  LDGSTS.E [R249+0x33500], desc[UR16][R6.64], P2 ;  /* 0x3350000006f97fae */ /* 0x000fe80009121850 */
[----:B------:R-:W-:Y:S04]  /*95a0*/  LDGSTS.E [R249+0x33900], desc[UR16][R250.64], P2 ;  /* 0x33900000faf97fae */ /* 0x000fe80009121850 */
[----:B------:R1:W-:Y:S04]  /*95b0*/  LDGSTS.E [R249+0x33d00], desc[UR16][R232.64], P2 ;  /* 0x33d00000e8f97fae */ /* 0x0003e80009121850 */
[----:B------:R-:W3:Y:S04]  /*95c0*/  LDL.LU.64 R6, [R1+0x460] ;  /* 0x0004600001067983 */ /* 0x000ee80000300a00 */
[----:B------:R-:W4:Y:S04]  /*95d0*/  LDL.LU.64 R250, [R1+0x458] ;  /* 0x0004580001fa7983 */ /* 0x000f280000300a00 */
[----:B------:R-:W1:Y:S04]  /*95e0*/  LDL.LU.64 R232, [R1+0x88] ;  /* 0x0000880001e87983 */ /* 0x000e680000300a00 */
[----:B------:R2:W-:Y:S04]  /*95f0*/  STL.64 [R1+0x3b8], R248 ;  /* 0x0003b8f801007387 */ /* 0x0005e80000100a00 */
[----:B--2---:R-:W2:Y:S01]  /*9600*/  LDL.LU.64 R248, [R1+0xd0] ;  /* 0x0000d00001f87983 */ /* 0x004ea20000300a00 */
[----:B------:R-:W-:-:S04]  /*9610*/  IMAD.WIDE R90, R5, 0x4, R90 ;  /* 0x00000004055a7825 */ /* 0x000fc800078e025a */
        /* <DEDUP_REMOVED lines=8> */
[C---:B------:R-:W-:Y:S01]  /*96a0*/  IMAD.WIDE R62, R5.reuse, 0x4, R62 ;  /* 0x00000004053e7825 */ /* 0x040fe200078e023e */
[----:B----4-:R-:W-:Y:S04]  /*96b0*/  LDGSTS.E [R250+0x30200], desc[UR16][R20.64], P2 ;  /* 0x3020000014fa7fae */ /* 0x010fe80009121850 */
        /* <DEDUP_REMOVED lines=13> */
[----:B------:R-:W-:Y:S01]  /*9790*/  LDGSTS.E [R250+0x33a00], desc[UR16][R234.64], P2 ;  /* 0x33a00000eafa7fae */ /* 0x000fe20009121850 */
[----:B------:R-:W-:-:S03]  /*97a0*/  IMAD.WIDE R60, R5, 0x4, R60 ;  /* 0x00000004053c7825 */ /* 0x000fc600078e023c */
[----:B--2---:R-:W-:Y:S01]  /*97b0*/  LDGSTS.E [R250+0x33e00], desc[UR16][R248.64], P2 ;  /* 0x33e00000f8fa7fae */ /* 0x004fe20009121850 */
[----:B------:R-:W-:-:S03]  /*97c0*/  IMAD.WIDE R46, R5, 0x4, R46 ;  /* 0x00000004052e7825 */ /* 0x000fc600078e022e */
[----:B------:R-:W-:Y:S04]  /*97d0*/  LDGSTS.E [R251+0x30300], desc[UR16][R26.64], P2 ;  /* 0x303000001afb7fae */ /* 0x000fe80009121850 */
[----:B------:R-:W2:Y:S04]  /*97e0*/  LDL.LU.64 R234, [R1+0x80] ;  /* 0x0000800001ea7983 */ /* 0x000ea80000300a00 */
[----:B------:R-:W4:Y:S04]  /*97f0*/  LDL.LU.64 R236, [R1+0x78] ;  /* 0x0000780001ec7983 */ /* 0x000f280000300a00 */
[----:B------:R-:W4:Y:S01]  /*9800*/  LDL.LU.64 R238, [R1+0x70] ;  /* 0x0000700001ee7983 */ /* 0x000f220000300a00 */
[----:B------:R-:W-:-:S03]  /*9810*/  IMAD.WIDE R56, R5, 0x4, R56 ;  /* 0x0000000405387825 */ /* 0x000fc600078e0238 */
[----:B------:R-:W-:Y:S01]  /*9820*/  LDGSTS.E [R251+0x30700], desc[UR16][R28.64], P2 ;  /* 0x307000001cfb7fae */ /* 0x000fe20009121850 */
        /* <DEDUP_REMOVED lines=17> */
[----:B------:R-:W-:Y:S04]  /*9940*/  LDGSTS.E [R251+0x32b00], desc[UR16][R40.64], P2 ;  /* 0x32b0000028fb7fae */ /* 0x000fe80009121850 */
[----:B------:R-:W-:Y:S04]  /*9950*/  LDGSTS.E [R251+0x32f00], desc[UR16][R48.64], P2 ;  /* 0x32f0000030fb7fae */ /* 0x000fe80009121850 */
[----:B------:R-:W-:Y:S04]  /*9960*/  LDGSTS.E [R251+0x33300], desc[UR16][R50.64], P2 ;  /* 0x3330000032fb7fae */ /* 0x000fe80009121850 */
[----:B------:R-:W-:Y:S04]  /*9970*/  LDGSTS.E [R251+0x33700], desc[UR16][R44.64], P2 ;  /* 0x337000002cfb7fae */ /* 0x000fe80009121850 */
[----:B------:R-:W-:Y:S04]  /*9980*/  LDGSTS.E [R251+0x33b00], desc[UR16][R42.64], P2 ;  /* 0x33b000002afb7fae */ /* 0x000fe80009121850 */
[----:B------:R-:W-:Y:S01]  /*9990*/  LDGSTS.E [R251+0x33f00], desc[UR16][R32.64], P2 ;  /* 0x33f0000020fb7fae */ /* 0x000fe20009121850 */
[----:B------:R-:W-:-:S02]  /*99a0*/  ISETP.GE.U32.AND P2, PT, R11, 0x7fffff1f, PT ;  /* 0x7fffff1f0b00780c */ /* 0x000fc40003f46070 */
[----:B------:R-:W3:Y:S01]  /*99b0*/  LDC R11, c[0x0][0x230] ;  /* 0x00008c00ff0b7b82 */ /* 0x000ee20000000800 */
[----:B------:R-:W0:Y:S01]  /*99c0*/  LDGDEPBAR ;  /* 0x00000000000079af */ /* 0x000e220000000000 */
[----:B-1----:R-:W-:-:S06]  /*99d0*/  IMAD.WIDE R232, R4, 0x4, R232 ;  /* 0x0000000404e87825 */ /* 0x002fcc00078e02e8 */
[----:B------:R-:W-:Y:S01]  /*99e0*/  BAR.SYNC.DEFER_BLOCKING 0x0 ;  /* 0x0000000000007b1d */ /* 0x000fe20000010000 */
[----:B---3--:R-:W-:-:S05]  /*99f0*/  VIADD R11, R11, 0xffffff5d ;  /* 0xffffff5d0b0b7836 */ /* 0x008fca0000000000 */
[----:B------:R-:W-:Y:S01]  /*9a00*/  @!PT LDS RZ, [RZ] ;  /* 0x00000000fffff984 */ /* 0x000fe20000000800 */
[----:B------:R-:W-:Y:S01]  /*9a10*/  @!PT LDS RZ, [RZ] ;  /* 0x00000000fffff984 */ /* 0x000fe20000000800 */
[----:B------:R-:W-:Y:S01]  /*9a20*/  @!PT LDS RZ, [RZ] ;  /* 0x00000000fffff984 */ /* 0x000fe20000000800 */
[----:B------:R2:W-:Y:S01]  /*9a30*/  LDGSTS.E [R7+0x10000], desc[UR16][R232.64], !P3 ;  /* 0x10000000e8077fae */ /* 0x0005e2000d921850 */
[----:B------:R-:W-:Y:S02]  /*9a40*/  ISETP.GE.U32.AND P3, PT, R11, 0x7fffff1e, PT ;  /* 0x7fffff1e0b00780c */ /* 0x000fe40003f66070 */
[----:B------:R-:W1:Y:S01]  /*9a50*/  LDC R11, c[0x0][0x230] ;  /* 0x00008c00ff0b7b82 */ /* 0x000e620000000800 */
[----:B------:R-:W-:Y:S04]  /*9a60*/  STL.64 [R1+0x3c0], R248 ;  /* 0x0003c0f801007387 */ /* 0x000fe80000100a00 */
[----:B------:R-:W-:Y:S04]  /*9a70*/  STL.64 [R1+0x3c8], R250 ;  /* 0x0003c8fa01007387 */ /* 0x000fe80000100a00 */
[----:B------:R2:W-:Y:S01]  /*9a80*/  STL.64 [R1+0x88], R232 ;  /* 0x000088e801007387 */ /* 0x0005e20000100a00 */
[----:B-1----:R-:W-:-:S02]  /*9a90*/  VIADD R11, R11, 0xffffff5c ;  /* 0xffffff5c0b0b7836 */ /* 0x002fc40000000000 */
[----:B--2---:R-:W-:-:S05]  /*9aa0*/  IMAD.WIDE R232, R4, 0x4, R234 ;  /* 0x0000000404e87825 */ /* 0x004fca00078e02ea */
[----:B------:R4:W-:Y:S01]  /*9ab0*/  LDGSTS.E [R7+0x10004], desc[UR16][R232.64], !P4 ;  /* 0x10004000e8077fae */ /* 0x0009e2000e121850 */
[----:B------:R-:W-:Y:S02]  /*9ac0*/  ISETP.GE.U32.AND P4, PT, R11, 0x7fffff1d, PT ;  /* 0x7fffff1d0b00780c */ /* 0x000fe40003f86070 */
[----:B------:R-:W1:Y:S01]  /*9ad0*/  LDC R11, c[0x0][0x230] ;  /* 0x00008c00ff0b7b82 */ /* 0x000e620000000800 */
[----:B------:R4:W-:Y:S02]  /*9ae0*/  STL.64 [R1+0x60], R232 ;  /* 0x000060e801007387 */ /* 0x0009e40000100a00 */
[----:B----4-:R-:W-:-:S05]  /*9af0*/  IMAD.WIDE R232, R4, 0x4, R236 ;  /* 0x0000000404e87825 */ /* 0x010fca00078e02ec */
[----:B------:R2:W-:Y:S01]  /*9b00*/  LDGSTS.E [R7+0x10008], desc[UR16][R232.64], !P5 ;  /* 0x10008000e8077fae */ /* 0x0005e2000e921850 */
[----:B-1----:R-:W-:-:S05]  /*9b10*/  VIADD R11, R11, 0xffffff7b ;  /* 0xffffff7b0b0b7836 */ /* 0x002fca0000000000 */
[----:B------:R-:W-:Y:S02]  /*9b20*/  ISETP.GE.U32.AND P5, PT, R11, 0x7fffff3c, PT ;  /* 0x7fffff3c0b00780c */ /* 0x000fe40003fa6070 */
[----:B------:R-:W1:Y:S01]  /*9b30*/  LDC R11, c[0x0][0x230] ;  /* 0x00008c00ff0b7b82 */ /* 0x000e620000000800 */
[----:B------:R2:W-:Y:S02]  /*9b40*/  STL.64 [R1+0x58], R232 ;  /* 0x000058e801007387 */ /* 0x0005e40000100a00 */
[----:B--2---:R-:W-:-:S05]  /*9b50*/  IMAD.WIDE R232, R4, 0x4, R238 ;  /* 0x0000000404e87825 */ /* 0x004fca00078e02ee */
[----:B------:R2:W-:Y:S01]  /*9b60*/  LDGSTS.E [R7+0x1000c], desc[UR16][R232.64], !P6 ;  /* 0x1000c000e8077fae */ /* 0x0005e2000f121850 */
[----:B-1----:R-:W-:-:S05]  /*9b70*/  VIADD R11, R11, 0xffffff7a ;  /* 0xffffff7a0b0b7836 */ /* 0x002fca0000000000 */
[----:B------:R-:W-:Y:S02]  /*9b80*/  ISETP.GE.U32.AND P6, PT, R11, 0x7fffff3b, PT ;  /* 0x7fffff3b0b00780c */ /* 0x000fe40003fc6070 */
[----:B------:R-:W1:Y:S01]  /*9b90*/  LDC R11, c[0x0][0x230] ;  /* 0x00008c00ff0b7b82 */ /* 0x000e620000000800 */
[----:B------:R2:W-:Y:S02]  /*9ba0*/  STL.64 [R1+0x50], R232 ;  /* 0x000050e801007387 */ /* 0x0005e40000100a00 */
[----:B--2---:R-:W-:-:S05]  /*9bb0*/  IMAD.WIDE R232, R4, 0x4, R136 ;  /* 0x0000000404e87825 */ /* 0x004fca00078e0288 */
        /* <DEDUP_REMOVED lines=24> */
[----:B------:R-:W-:Y:S04]  /*9d40*/  STL.64 [R1+0x3d0], R232 ;  /* 0x0003d0e801007387 */ /* 0x000fe80000100a00 */
[----:B------:R-:W-:Y:S04]  /*9d50*/  STL.64 [R1+0x3e0], R234 ;  /* 0x0003e0ea01007387 */ /* 0x000fe80000100a00 */
[----:B------:R-:W-:Y:S04]  /*9d60*/  STL.64 [R1+0x3e8], R236 ;  /* 0x0003e8ec01007387 */ /* 0x000fe80000100a00 */
[----:B------:R-:W-:Y:S04]  /*9d70*/  STL.64 [R1+0x3f8], R6 ;  /* 0x0003f80601007387 */ /* 0x000fe80000100a00 */
[----:B------:R-:W-:Y:S04]  /*9d80*/  STL.64 [R1+0x3f0], R238 ;  /* 0x0003f0ee01007387 */ /* 0x000fe80000100a00 */
[----:B------:R2:W-:Y:S01]  /*9d90*/  STL.64 [R1+0x48], R2 ;  /* 0x0000480201007387 */ /* 0x0005e20000100a00 */
[----:B-1----:R-:W-:-:S02]  /*9da0*/  VIADD R11, R11, 0xffffff58 ;  /* 0xffffff580b0b7836 */ /* 0x002fc40000000000 */
[----:B--2---:R-:W-:-:S05]  /*9db0*/  IMAD.WIDE R2, R4, 0x4, R128 ;  /* 0x0000000404027825 */ /* 0x004fca00078e0280 */
        /* <DEDUP_REMOVED lines=37> */
[----:B------:R1:W-:Y:S02]  /*a010*/  STL.64 [R1], R2 ;  /* 0x0000000201007387 */ /* 0x0003e40000100a00 */
[----:B-1----:R-:W-:-:S05]  /*a020*/  IMAD.WIDE R2, R4, 0x4, R122 ;  /* 0x0000000404027825 */ /* 0x002fca00078e027a */
[----:B------:R1:W-:Y:S01]  /*a030*/  LDGSTS.E [R12+0x10000], desc[UR16][R2.64], !P1 ;  /* 0x10000000020c7fae */ /* 0x0003e2000c921850 */
[----:B--2---:R-:W-:-:S05]  /*a040*/  VIADD R11, R11, 0xffffff55 ;  /* 0xffffff550b0b7836 */ /* 0x004fca0000000000 */
[----:B------:R-:W-:Y:S02]  /*a050*/  ISETP.GE.U32.AND P1, PT, R11, 0x7fffff16, PT ;  /* 0x7fffff160b00780c */ /* 0x000fe40003f26070 */
[----:B------:R-:W2:Y:S01]  /*a060*/  LDC R11, c[0x0][0x230] ;  /* 0x00008c00ff0b7b82 */ /* 0x000ea20000000800 */
[----:B------:R-:W-:Y:S04]  /*a070*/  STL.64 [R1+0x400], R242 ;  /* 0x000400f201007387 */ /* 0x000fe80000100a00 */
[----:B------:R-:W-:Y:S04]  /*a080*/  STL.64 [R1+0x410], R8 ;  /* 0x0004100801007387 */ /* 0x000fe80000100a00 */
[----:B------:R-:W-:Y:S04]  /*a090*/  STL.64 [R1+0x408], R240 ;  /* 0x000408f001007387 */ /* 0x000fe80000100a00 */
[----:B------:R1:W-:Y:S01]  /*a0a0*/  STL.64 [R1+0x28], R2 ;  /* 0x0000280201007387 */ /* 0x0003e20000100a00 */
[----:B--2---:R-:W-:-:S02]  /*a0b0*/  VIADD R11, R11, 0xffffff54 ;  /* 0xffffff540b0b7836 */ /* 0x004fc40000000000 */
[----:B-1----:R-:W-:-:S05]  /*a0c0*/  IMAD.WIDE R2, R4, 0x4, R120 ;  /* 0x0000000404027825 */ /* 0x002fca00078e0278 */
        /* <DEDUP_REMOVED lines=9> */
[----:B------:R1:W-:Y:S01]  /*a160*/  STL.64 [R1+0x18], R2 ;  /* 0x0000180201007387 */ /* 0x0003e20000100a00 */
[----:B------:R-:W-:-:S03]  /*a170*/  IMAD.WIDE R220, R4, 0x4, R220 ;  /* 0x0000000404dc7825 */ /* 0x000fc600078e02dc */
[----:B------:R-:W3:Y:S01]  /*a180*/  LDL.LU.64 R248, [R1+0x90] ;  /* 0x0000900001f87983 */ /* 0x000ee20000300a00 */
        /* <DEDUP_REMOVED lines=26> */
[----:B------:R-:W-:Y:S01]  /*a330*/  P2R R0, PR, RZ, 0x1 ;  /* 0x00000001ff007803 */ /* 0x000fe20000000000 */
[----:B------:R-:W4:Y:S02]  /*a340*/  LDL.LU.64 R6, [R1+0xa0] ;  /* 0x0000a00001067983 */ /* 0x000f240000300a00 */
[C---:B-1----:R-:W-:Y:S02]  /*a350*/  IMAD.WIDE R2, R4.reuse, 0x4, R230 ;  /* 0x0000000404027825 */ /* 0x042fe400078e02e6 */
[----:B------:R-:W4:Y:S02]  /*a360*/  LDL.LU.64 R236, [R1+0xb8] ;  /* 0x0000b80001ec7983 */ /* 0x000f240000300a00 */
[----:B--2---:R-:W-:Y:S02]  /*a370*/  VIADD R11, R11, 0xffffff72 ;  /* 0xffffff720b0b7836 */ /* 0x004fe40000000000 */
[----:B------:R-:W-:Y:S03]  /*a380*/  LDGSTS.E [R12+0x1000c], desc[UR16][R2.64], !P4 ;  /* 0x1000c000020c7fae */ /* 0x000fe6000e121850 */
[----:B------:R-:W-:Y:S01]  /*a390*/  ISETP.GE.U32.AND P4, PT, R11, 0x7fffff33, PT ;  /* 0x7fffff330b00780c */ /* 0x000fe20003f86070 */
[C---:B------:R-:W-:Y:S01]  /*a3a0*/  IMAD.WIDE R230, R4.reuse, 0x4, R228 ;  /* 0x0000000404e67825 */ /* 0x040fe200078e02e4 */
[----:B------:R-:W1:Y:S01]  /*a3b0*/  LDC R11, c[0x0][0x230] ;  /* 0x00008c00ff0b7b82 */ /* 0x000e620000000800 */
[----:B------:R-:W2:Y:S04]  /*a3c0*/  LDL.LU.64 R234, [R1+0xc8] ;  /* 0x0000c80001ea7983 */ /* 0x000ea80000300a00 */
[----:B------:R-:W-:Y:S01]  /*a3d0*/  LDGSTS.E [R12+0x14000], desc[UR16][R230.64], !P5 ;  /* 0x14000000e60c7fae */ /* 0x000fe2000e921850 */
[----:B------:R-:W-:-:S03]  /*a3e0*/  IMAD.WIDE R228, R4, 0x4, R226 ;  /* 0x0000000404e47825 */ /* 0x000fc600078e02e2 */
[----:B------:R-:W2:Y:S04]  /*a3f0*/  LDL.LU.64 R232, [R1+0xe0] ;  /* 0x0000e00001e87983 */ /* 0x000ea80000300a00 */
        /* <DEDUP_REMOVED lines=15> */
[----:B------:R-:W2:Y:S02]  /*a4f0*/  LDC R222, c[0x0][0x230] ;  /* 0x00008c00ffde7b82 */ /* 0x000ea40000000800 */
[----:B------:R-:W-:Y:S04]  /*a500*/  LDGSTS.E [R13+0x10000], desc[UR16][R220.64], !P3 ;  /* 0x10000000dc0d7fae */ /* 0x000fe8000d921850 */
[----:B------:R-:W-:Y:S04]  /*a510*/  LDGSTS.E [R13+0x10004], desc[UR16][R218.64], !P4 ;  /* 0x10004000da0d7fae */ /* 0x000fe8000e121850 */
[----:B------:R-:W-:Y:S01]  /*a520*/  LDGSTS.E [R13+0x10008], desc[UR16][R212.64], !P5 ;  /* 0x10008000d40d7fae */ /* 0x000fe2000e921850 */
[----:B-1----:R-:W-:-:S05]  /*a530*/  VIADD R11, R11, 0xffffff52 ;  /* 0xffffff520b0b7836 */ /* 0x002fca0000000000 */
[----:B------:R-:W-:Y:S02]  /*a540*/  ISETP.GE.U32.AND P2, PT, R11, 0x7fffff13, PT ;  /* 0x7fffff130b00780c */ /* 0x000fe40003f46070 */
[----:B------:R-:W1:Y:S02]  /*a550*/  LDC R11, c[0x0][0x230] ;  /* 0x00008c00ff0b7b82 */ /* 0x000e640000000800 */
        /* <DEDUP_REMOVED lines=41> */
[----:B------:R-:W-:Y:S04]  /*a7f0*/  LDGSTS.E [R244+0x10008], desc[UR16][R186.64], !P1 ;  /* 0x10008000baf47fae */ /* 0x000fe8000c921850 */
[----:B------:R-:W-:Y:S04]  /*a800*/  LDGSTS.E [R244+0x1000c], desc[UR16][R200.64], !P2 ;  /* 0x1000c000c8f47fae */ /* 0x000fe8000d121850 */
[----:B------:R-:W-:Y:S04]  /*a810*/  LDGSTS.E [R244+0x14000], desc[UR16][R208.64], !P3 ;  /* 0x14000000d0f47fae */ /* 0x000fe8000d921850 */
[----:B------:R-:W-:Y:S01]  /*a820*/  LDGSTS.E [R244+0x14004], desc[UR16][R204.64], !P4 ;  /* 0x14004000ccf47fae */ /* 0x000fe2000e121850 */
[----:B-1----:R-:W-:-:S03]  /*a830*/  VIADD R11, R11, 0xffffff4c ;  /* 0xffffff4c0b0b7836 */ /* 0x002fc60000000000 */
[----:B------:R-:W-:Y:S02]  /*a840*/  LDGSTS.E [R244+0x14008], desc[UR16][R196.64], !P5 ;  /* 0x14008000c4f47fae */ /* 0x000fe4000e921850 */
[----:B------:R-:W-:Y:S02]  /*a850*/  ISETP.GE.U32.AND P6, PT, R11, 0x7fffff0d, PT ;  /* 0x7fffff0d0b00780c */ /* 0x000fe40003fc6070 */
[----:B------:R-:W1:Y:S11]  /*a860*/  LDC R11, c[0x0][0x230] ;  /* 0x00008c00ff0b7b82 */ /* 0x000e760000000800 */
[----:B------:R-:W-:Y:S01]  /*a870*/  LDGSTS.E [R244+0x1400c], desc[UR16][R170.64], !P6 ;  /* 0x1400c000aaf47fae */ /* 0x000fe2000f121850 */
[----:B-1----:R-:W-:-:S05]  /*a880*/  VIADD R11, R11, 0xffffff6b ;  /* 0xffffff6b0b0b7836 */ /* 0x002fca0000000000 */
        /* <DEDUP_REMOVED lines=109> */
[----:B------:R-:W1:Y:S02]  /*af60*/  LDC R11, c[0x0][0x230] ;  /* 0x00008c00ff0b7b82 */ /* 0x000e640000000800 */
[----:B-1----:R-:W-:-:S05]  /*af70*/  VIADD R11, R11, 0xffffff39 ;  /* 0xffffff390b0b7836 */ /* 0x002fca0000000000 */
[----:B------:R-:W-:Y:S02]  /*af80*/  ISETP.GE.U32.AND P6, PT, R11, 0x7ffffefa, PT ;  /* 0x7ffffefa0b00780c */ /* 0x000fe40003fc6070 */
[----:B------:R-:W1:Y:S01]  /*af90*/  LDC R11, c[0x0][0x230] ;  /* 0x00008c00ff0b7b82 */ /* 0x000e620000000800 */
[----:B------:R-:W-:Y:S01]  /*afa0*/  STL.64 [R1+0x418], R2 ;  /* 0x0004180201007387 */ /* 0x000fe20000100a00 */
[----:B------:R-:W-:-:S03]  /*afb0*/  IMAD.WIDE R206, R4, 0x4, R206 ;  /* 0x0000000404ce7825 */ /* 0x000fc600078e02ce */
[----:B------:R-:W-:Y:S04]  /*afc0*/  STL.64 [R1+0x420], R230 ;  /* 0x000420e601007387 */ /* 0x000fe80000100a00 */
[----:B------:R-:W-:Y:S01]  /*afd0*/  STL.64 [R1+0x428], R228 ;  /* 0x000428e401007387 */ /* 0x000fe20000100a00 */
[----:B-1----:R-:W-:-:S05]  /*afe0*/  VIADD R11, R11, 0xffffff40 ;  /* 0xffffff400b0b7836 */ /* 0x002fca0000000000 */
[----:B------:R-:W-:Y:S01]  /*aff0*/  ISETP.GE.U32.AND P0, PT, R11, 0x7fffff01, PT ;  /* 0x7fffff010b00780c */ /* 0x000fe20003f06070 */
[----:B------:R-:W-:Y:S04]  /*b000*/  STL.64 [R1+0x430], R226 ;  /* 0x000430e201007387 */ /* 0x000fe80000100a00 */
[----:B------:R-:W-:Y:S04]  /*b010*/  STL.64 [R1+0x438], R224 ;  /* 0x000438e001007387 */ /* 0x000fe80000100a00 */
[----:B------:R-:W-:Y:S04]  /*b020*/  STL.64 [R1+0x440], R220 ;  /* 0x000440dc01007387 */ /* 0x000fe80000100a00 */
[----:B------:R-:W-:Y:S01]  /*b030*/  LDGSTS.E [R247+0x1400c], desc[UR16][R206.64], !P0 ;  /* 0x1400c000cef77fae */ /* 0x000fe2000c121850 */
[----:B------:R-:W-:-:S03]  /*b040*/  ISETP.NE.AND P0, PT, R0, RZ, PT ;  /* 0x000000ff0000720c */ /* 0x000fc60003f05270 */
[----:B------:R1:W-:Y:S01]  /*b050*/  STL.64 [R1+0x448], R218 ;  /* 0x000448da01007387 */ /* 0x0003e20000100a00 */
[----:B---3--:R-:W-:-:S03]  /*b060*/  IMAD.WIDE R34, R5, 0x4, R248 ;  /* 0x0000000405227825 */ /* 0x008fc600078e02f8 */
[----:B------:R-:W3:Y:S04]  /*b070*/  LDL.LU R0, [R1+0x450] ;  /* 0x0004500001007983 */ /* 0x000ee80000300800 */
[----:B------:R-:W3:Y:S04]  /*b080*/  LDL.LU.64 R250, [R1+0xf0] ;  /* 0x0000f00001fa7983 */ /* 0x000ee80000300a00 */
[----:B------:R-:W3:Y:S04]  /*b090*/  LDL.LU.64 R248, [R1+0x100] ;  /* 0x0001000001f87983 */ /* 0x000ee80000300a00 */
[----:B-1----:R-:W3:Y:S04]  /*b0a0*/  LDL.LU.64 R218, [R1+0x110] ;  /* 0x0001100001da7983 */ /* 0x002ee80000300a00 */
[----:B------:R-:W3:Y:S04]  /*b0b0*/  LDL.LU.64 R220, [R1+0xb0] ;  /* 0x0000b00001dc7983 */ /* 0x000ee80000300a00 */
[----:B------:R-:W3:Y:S04]  /*b0c0*/  LDL.LU.64 R224, [R1+0x120] ;  /* 0x0001200001e07983 */ /* 0x000ee80000300a00 */
[----:B------:R-:W3:Y:S04]  /*b0d0*/  LDL.LU.64 R226, [R1+0x130] ;  /* 0x0001300001e27983 */ /* 0x000ee80000300a00 */
[----:B------:R-:W3:Y:S04]  /*b0e0*/  LDL.LU.64 R228, [R1+0xd8] ;  /* 0x0000d80001e47983 */ /* 0x000ee80000300a00 */
[----:B------:R-:W3:Y:S01]  /*b0f0*/  LDL.LU.64 R230, [R1+0x138] ;  /* 0x0001380001e67983 */ /* 0x000ee20000300a00 */
[----:B----4-:R-:W-:-:S03]  /*b100*/  IMAD.WIDE R36, R5, 0x4, R6 ;  /* 0x0000000405247825 */ /* 0x010fc600078e0206 */
[----:B------:R-:W4:Y:S04]  /*b110*/  LDL.LU.64 R2, [R1+0xe8] ;  /* 0x0000e80001027983 */ /* 0x000f280000300a00 */
[----:B------:R-:W4:Y:S01]  /*b120*/  LDL.LU.64 R8, [R1+0x140] ;  /* 0x0001400001087983 */ /* 0x000f220000300a00 */
[----:B------:R-:W-:-:S03]  /*b130*/  IMAD.WIDE R38, R5, 0x4, R236 ;  /* 0x0000000405267825 */ /* 0x000fc600078e02ec */
[----:B------:R-:W4:Y:S01]  /*b140*/  LDL.LU.64 R240, [R1+0xf8] ;  /* 0x0000f80001f07983 */ /* 0x000f220000300a00 */
[----:B--2---:R-:W-:-:S03]  /*b150*/  IMAD.WIDE R64, R5, 0x4, R234 ;  /* 0x0000000405407825 */ /* 0x004fc600078e02ea */
[----:B------:R-:W2:Y:S01]  /*b160*/  LDL.LU.64 R242, [R1+0x98] ;  /* 0x0000980001f27983 */ /* 0x000ea20000300a00 */
[----:B------:R-:W-:-:S03]  /*b170*/  IMAD.WIDE R66, R5, 0x4, R232 ;  /* 0x0000000405427825 */ /* 0x000fc600078e02e8 */
[----:B------:R-:W2:Y:S04]  /*b180*/  LDL.LU.64 R6, [R1+0x148] ;  /* 0x0001480001067983 */ /* 0x000ea80000300a00 */
[----:B------:R-:W2:Y:S04]  /*b190*/  LDL.LU.64 R238, [R1+0x108] ;  /* 0x0001080001ee7983 */ /* 0x000ea80000300a00 */
[----:B------:R-:W2:Y:S04]  /*b1a0*/  LDL.LU.64 R236, [R1+0xa8] ;  /* 0x0000a80001ec7983 */ /* 0x000ea80000300a00 */
[----:B------:R-:W2:Y:S04]  /*b1b0*/  LDL.LU.64 R234, [R1+0x150] ;  /* 0x0001500001ea7983 */ /* 0x000ea80000300a00 */
[----:B------:R-:W2:Y:S01]  /*b1c0*/  LDL.LU.64 R232, [R1+0x118] ;  /* 0x0001180001e87983 */ /* 0x000ea20000300a00 */
[----:B------:R-:W-:-:S03]  /*b1d0*/  IMAD.WIDE R74, R5, 0x4, R94 ;  /* 0x00000004054a7825 */ /* 0x000fc600078e025e */
[----:B------:R-:W0:Y:S01]  /*b1e0*/  LDGDEPBAR ;  /* 0x00000000000079af */ /* 0x000e220000000000 */
[----:B---3--:R-:W-:-:S03]  /*b1f0*/  IMAD.WIDE R72, R5, 0x4, R250 ;  /* 0x0000000405487825 */ /* 0x008fc600078e02fa */
[----:B------:R-:W3:Y:S01]  /*b200*/  LDL.LU.64 R250, [R1+0xc0] ;  /* 0x0000c00001fa7983 */ /* 0x000ee20000300a00 */
[----:B------:R-:W-:-:S03]  /*b210*/  IMAD.WIDE R88, R5, 0x4, R248 ;  /* 0x0000000405587825 */ /* 0x000fc600078e02f8 */
[----:B------:R-:W3:Y:S04]  /*b220*/  LDL.LU.64 R176, [R1+0x158] ;  /* 0x0001580001b07983 */ /* 0x000ee80000300a00 */
[----:B------:R-:W3:Y:S01]  /*b230*/  LDL.LU.64 R248, [R1+0x128] ;  /* 0x0001280001f87983 */ /* 0x000ee20000300a00 */
[----:B------:R-:W-:-:S03]  /*b240*/  IMAD.WIDE R94, R5, 0x4, R218 ;  /* 0x00000004055e7825 */ /* 0x000fc600078e02da */
[----:B------:R-:W3:Y:S01]  /*b250*/  LDL.LU.64 R218, [R1+0x448] ;  /* 0x0004480001da7983 */ /* 0x000ee20000300a00 */
[----:B------:R-:W-:-:S03]  /*b260*/  IMAD.WIDE R92, R5, 0x4, R220 ;  /* 0x00000004055c7825 */ /* 0x000fc600078e02dc */
[----:B------:R-:W3:Y:S01]  /*b270*/  LDL.LU.64 R220, [R1+0x440] ;  /* 0x0004400001dc7983 */ /* 0x000ee20000300a00 */
[----:B------:R-:W-:-:S03]  /*b280*/  IMAD.WIDE R98, R5, 0x4, R224 ;  /* 0x0000000405627825 */ /* 0x000fc600078e02e0 */
[----:B------:R-:W3:Y:S01]  /*b290*/  LDL.LU.64 R224, [R1+0x438] ;  /* 0x0004380001e07983 */ /* 0x000ee20000300a00 */
[----:B------:R-:W-:-:S03]  /*b2a0*/  IMAD.WIDE R102, R5, 0x4, R226 ;  /* 0x0000000405667825 */ /* 0x000fc600078e02e2 */
[----:B------:R-:W3:Y:S01]  /*b2b0*/  LDL.LU.64 R226, [R1+0x430] ;  /* 0x0004300001e27983 */ /* 0x000ee20000300a00 */
[----:B------:R-:W-:-:S04]  /*b2c0*/  IMAD.WIDE R68, R5, 0x4, R108 ;  /* 0x0000000405447825 */ /* 0x000fc800078e026c */
[C---:B------:R-:W-:Y:S02]  /*b2d0*/  IMAD.WIDE R100, R5.reuse, 0x4, R228 ;  /* 0x0000000405647825 */ /* 0x040fe400078e02e4 */
[----:B------:R-:W3:Y:S02]  /*b2e0*/  LDL.LU.64 R228, [R1+0x428] ;  /* 0x0004280001e47983 */ /* 0x000ee40000300a00 */
[----:B------:R-:W-:-:S04]  /*b2f0*/  IMAD.WIDE R96, R5, 0x4, R106 ;  /* 0x0000000405607825 */ /* 0x000fc800078e026a */
[C---:B------:R-:W-:Y:S02]  /*b300*/  IMAD.WIDE R108, R5.reuse, 0x4, R230 ;  /* 0x00000004056c7825 */ /* 0x040fe400078e02e6 */
[----:B------:R-:W3:Y:S02]  /*b310*/  LDL.LU.64 R230, [R1+0x420] ;  /* 0x0004200001e67983 */ /* 0x000ee40000300a00 */
[C---:B----4-:R-:W-:Y:S02]  /*b320*/  IMAD.WIDE R106, R5.reuse, 0x4, R2 ;  /* 0x00000004056a7825 */ /* 0x050fe400078e0202 */
[----:B------:R-:W4:Y:S02]  /*b330*/  LDL.LU.64 R2, [R1+0x418] ;  /* 0x0004180001027983 */ /* 0x000f240000300a00 */
[C---:B------:R-:W-:Y:S02]  /*b340*/  IMAD.WIDE R122, R5.reuse, 0x4, R8 ;  /* 0x00000004057a7825 */ /* 0x040fe400078e0208 */
[----:B------:R-:W4:Y:S02]  /*b350*/  LDL.LU.64 R8, [R1+0x410] ;  /* 0x0004100001087983 */ /* 0x000f240000300a00 */
[----:B------:R-:W-:-:S02]  /*b360*/  IMAD.WIDE R120, R5, 0x4, R240 ;  /* 0x0000000405787825 */ /* 0x000fc400078e02f0 */
[----:B------:R-:W4:Y:S02]  /*b370*/  LDL.LU.64 R240, [R1+0x408] ;  /* 0x0004080001f07983 */ /* 0x000f240000300a00 */
[C---:B--2---:R-:W-:Y:S02]  /*b380*/  IMAD.WIDE R118, R5.reuse, 0x4, R242 ;  /* 0x0000000405767825 */ /* 0x044fe400078e02f2 */
[----:B------:R-:W2:Y:S02]  /*b390*/  LDL.LU.64 R242, [R1+0x400] ;  /* 0x0004000001f27983 */ /* 0x000ea40000300a00 */
[C---:B------:R-:W-:Y:S02]  /*b3a0*/  IMAD.WIDE R128, R5.reuse, 0x4, R6 ;  /* 0x0000000405807825 */ /* 0x040fe400078e0206 */
[----:B------:R-:W4:Y:S02]  /*b3b0*/  LDL.LU.64 R6, [R1+0x3f8] ;  /* 0x0003f80001067983 */ /* 0x000f240000300a00 */
[----:B------:R-:W-:-:S02]  /*b3c0*/  IMAD.WIDE R126, R5, 0x4, R238 ;  /* 0x00000004057e7825 */ /* 0x000fc400078e02ee */
[----:B------:R-:W2:Y:S02]  /*b3d0*/  LDL.LU.64 R238, [R1+0x3f0] ;  /* 0x0003f00001ee7983 */ /* 0x000ea40000300a00 */
[C---:B------:R-:W-:Y:S02]  /*b3e0*/  IMAD.WIDE R124, R5.reuse, 0x4, R236 ;  /* 0x00000004057c7825 */ /* 0x040fe400078e02ec */
[----:B------:R-:W2:Y:S02]  /*b3f0*/  LDL.LU.64 R236, [R1+0x3e8] ;  /* 0x0003e80001ec7983 */ /* 0x000ea40000300a00 */
[C---:B------:R-:W-:Y:S02]  /*b400*/  IMAD.WIDE R136, R5.reuse, 0x4, R234 ;  /* 0x0000000405887825 */ /* 0x040fe400078e02ea */
[----:B------:R-:W2:Y:S02]  /*b410*/  LDL.LU.64 R234, [R1+0x3e0] ;  /* 0x0003e00001ea7983 */ /* 0x000ea40000300a00 */
[----:B------:R-:W-:-:S02]  /*b420*/  IMAD.WIDE R134, R5, 0x4, R232 ;  /* 0x0000000405867825 */ /* 0x000fc400078e02e8 */
[----:B------:R-:W2:Y:S02]  /*b430*/  LDL.LU.64 R232, [R1+0x3d0] ;  /* 0x0003d00001e87983 */ /* 0x000ea40000300a00 */
[C---:B---3--:R-:W-:Y:S02]  /*b440*/  IMAD.WIDE R132, R5.reuse, 0x4, R250 ;  /* 0x0000000405847825 */ /* 0x048fe400078e02fa */
[----:B------:R-:W3:Y:S02]  /*b450*/  LDL.LU.64 R250, [R1+0x3c8] ;  /* 0x0003c80001fa7983 */ /* 0x000ee40000300a00 */
[C---:B------:R-:W-:Y:S02]  /*b460*/  IMAD.WIDE R140, R5.reuse, 0x4, R248 ;  /* 0x00000004058c7825 */ /* 0x040fe400078e02f8 */
[----:B------:R-:W4:Y:S02]  /*b470*/  LDL.LU.64 R248, [R1+0x3c0] ;  /* 0x0003c00001f87983 */ /* 0x000f240000300a00 */
[----:B------:R-:W-:-:S04]  /*b480*/  IMAD.WIDE R116, R5, 0x4, R116 ;  /* 0x0000000405747825 */ /* 0x000fc800078e0274 */
[C---:B----4-:R-:W-:Y:S02]  /*b490*/  IMAD.WIDE R138, R5.reuse, 0x4, R248 ;  /* 0x00000004058a7825 */ /* 0x050fe400078e02f8 */
[----:B------:R-:W4:Y:S02]  /*b4a0*/  LDL.LU.64 R248, [R1+0x3b8] ;  /* 0x0003b80001f87983 */ /* 0x000f240000300a00 */
        /* <DEDUP_REMOVED lines=35> */
[----:B------:R-:W-:Y:S01]  /*b6e0*/  VIADD R222, R222, 0xffffff3f ;  /* 0xffffff3fdede7836 */ /* 0x000fe20000000000 */
        /* <DEDUP_REMOVED lines=32> */
[----:B---3--:R-:W-:Y:S04]  /*b8f0*/  LDGSTS.E [R250+0x38200], desc[UR16][R20.64], P0 ;  /* 0x3820000014fa7fae */ /* 0x008fe80008121850 */
        /* <DEDUP_REMOVED lines=31> */
[----:B------:R-:W-:-:S03]  /*baf0*/  ISETP.GE.U32.AND P0, PT, R222, 0x7fffff00, PT ;  /* 0x7fffff00de00780c */ /* 0x000fc60003f06070 */
[----:B------:R-:W3:Y:S04]  /*bb00*/  LDL.LU.64 R222, [R1+0x88] ;  /* 0x0000880001de7983 */ /* 0x000ee80000300a00 */
[----:B------:R-:W0:Y:S01]  /*bb10*/  LDGDEPBAR ;  /* 0x00000000000079af */ /* 0x000e220000000000 */
[----:B------:R-:W-:Y:S01]  /*bb20*/  BAR.SYNC.DEFER_BLOCKING 0x0 ;  /* 0x0000000000007b1d */ /* 0x000fe20000010000 */
[----:B---3--:R-:W-:-:S05]  /*bb30*/  IMAD.WIDE R222, R4, 0x4, R222 ;  /* 0x0000000404de7825 */ /* 0x008fca00078e02de */
[----:B------:R-:W-:Y:S01]  /*bb40*/  @!PT LDS RZ, [RZ] ;  /* 0x00000000fffff984 */ /* 0x000fe20000000800 */
[----:B------:R-:W-:Y:S01]  /*bb50*/  @!PT LDS RZ, [RZ] ;  /* 0x00000000fffff984 */ /* 0x000fe20000000800 */
[----:B------:R-:W-:Y:S01]  /*bb60*/  @!PT LDS RZ, [RZ] ;  /* 0x00000000fffff984 */ /* 0x000fe20000000800 */
[----:B------:R1:W-:Y:S02]  /*bb70*/  LDGSTS.E [R7+0x18000], desc[UR16][R222.64], !P0 ;  /* 0x18000000de077fae */ /* 0x0003e4000c121850 */
[----:B-1----:R-:W1:Y:S02]  /*bb80*/  LDC R223, c[0x0][0x230] ;  /* 0x00008c00ffdf7b82 */ /* 0x002e640000000800 */
[----:B-1----:R-:W-:-:S05]  /*bb90*/  VIADD R222, R223, 0xffffff38 ;  /* 0xffffff38dfde7836 */ /* 0x002fca0000000000 */
[----:B------:R-:W-:Y:S02]  /*bba0*/  ISETP.GE.U32.AND P0, PT, R222, 0x7ffffef9, PT ;  /* 0x7ffffef9de00780c */ /* 0x000fe40003f06070 */
[----:B------:R-:W3:Y:S02]  /*bbb0*/  LDL.LU.64 R222, [R1+0x60] ;  /* 0x0000600001de7983 */ /* 0x000ee40000300a00 */
[----:B---3--:R-:W-:-:S05]  /*bbc0*/  IMAD.WIDE R222, R4, 0x4, R222 ;  /* 0x0000000404de7825 */ /* 0x008fca00078e02de */
        /* <DEDUP_REMOVED lines=15> */
[----:B------:R-:W-:Y:S01]  /*bcc0*/  ISETP.GE.U32.AND P3, PT, R222, 0x7ffffee0, PT ;  /* 0x7ffffee0de00780c */ /* 0x000fe20003f66070 */
[----:B--2---:R-:W-:Y:S02]  /*bcd0*/  IMAD.WIDE R222, R4, 0x4, R232 ;  /* 0x0000000404de7825 */ /* 0x004fe400078e02e8 */
[----:B------:R-:W1:Y:S08]  /*bce0*/  LDC R233, c[0x0][0x230] ;  /* 0x00008c00ffe97b82 */ /* 0x000e700000000800 */
[----:B------:R-:W2:Y:S02]  /*bcf0*/  LDC R232, c[0x0][0x230] ;  /* 0x00008c00ffe87b82 */ /* 0x000ea40000000800 */
[----:B------:R1:W-:Y:S02]  /*bd00*/  LDGSTS.E [R7+0x1c000], desc[UR16][R222.64], !P3 ;  /* 0x1c000000de077fae */ /* 0x0003e4000d921850 */
[----:B-1----:R-:W-:-:S05]  /*bd10*/  VIADD R222, R233, 0xffffff1e ;  /* 0xffffff1ee9de7836 */ /* 0x002fca0000000000 */
[----:B------:R-:W-:Y:S01]  /*bd20*/  ISETP.GE.U32.AND P3, PT, R222, 0x7ffffedf, PT ;  /* 0x7ffffedfde00780c */ /* 0x000fe20003f66070 */
[----:B------:R-:W-:Y:S02]  /*bd30*/  IMAD.WIDE R222, R4, 0x4, R234 ;  /* 0x0000000404de7825 */ /* 0x000fe400078e02ea */
[----:B------:R-:W3:Y:S10]  /*bd40*/  LDL.LU.64 R234, [R1+0x30] ;  /* 0x0000300001ea7983 */ /* 0x000ef40000300a00 */
[----:B------:R2:W-:Y:S02]  /*bd50*/  LDGSTS.E [R7+0x1c004], desc[UR16][R222.64], !P3 ;  /* 0x1c004000de077fae */ /* 0x0005e4000d921850 */
[----:B--2---:R-:W-:-:S02]  /*bd60*/  VIADD R222, R232, 0xffffff1d ;  /* 0xffffff1de8de7836 */ /* 0x004fc40000000000 */
[----:B------:R-:W1:Y:S03]  /*bd70*/  LDC R232, c[0x0][0x230] ;  /* 0x00008c00ffe87b82 */ /* 0x000e660000000800 */
[----:B------:R-:W-:Y:S01]  /*bd80*/  ISETP.GE.U32.AND P3, PT, R222, 0x7ffffede, PT ;  /* 0x7ffffedede00780c */ /* 0x000fe20003f66070 */
[----:B------:R-:W-:Y:S02]  /*bd90*/  IMAD.WIDE R222, R4, 0x4, R236 ;  /* 0x0000000404de7825 */ /* 0x000fe400078e02ec */
[----:B------:R-:W2:Y:S10]  /*bda0*/  LDL.LU.64 R236, [R1+0x38] ;  /* 0x0000380001ec7983 */ /* 0x000eb40000300a00 */
[----:B------:R1:W-:Y:S02]  /*bdb0*/  LDGSTS.E [R7+0x1c008], desc[UR16][R222.64], !P3 ;  /* 0x1c008000de077fae */ /* 0x0003e4000d921850 */
[----:B-1----:R-:W-:-:S02]  /*bdc0*/  VIADD R222, R232, 0xffffff1c ;  /* 0xffffff1ce8de7836 */ /* 0x002fc40000000000 */
[----:B------:R-:W1:Y:S03]  /*bdd0*/  LDC R232, c[0x0][0x230] ;  /* 0x00008c00ffe87b82 */ /* 0x000e660000000800 */
[----:B------:R-:W-:Y:S01]  /*bde0*/  ISETP.GE.U32.AND P3, PT, R222, 0x7ffffedd, PT ;  /* 0x7ffffeddde00780c */ /* 0x000fe20003f66070 */
[----:B------:R-:W-:Y:S02]  /*bdf0*/  IMAD.WIDE R222, R4, 0x4, R238 ;  /* 0x0000000404de7825 */ /* 0x000fe400078e02ee */
[----:B------:R-:W4:Y:S10]  /*be00*/  LDL.LU.64 R238, [R1+0x40] ;  /* 0x0000400001ee7983 */ /* 0x000f340000300a00 */
[----:B------:R1:W-:Y:S04]  /*be10*/  LDGSTS.E [R7+0x1c00c], desc[UR16][R222.64], !P3 ;  /* 0x1c00c000de077fae */ /* 0x0003e8000d921850 */
[----:B------:R-:W3:Y:S01]  /*be20*/  LDL.LU.64 R222, [R1+0x48] ;  /* 0x0000480001de7983 */ /* 0x000ee20000300a00 */
[----:B-1----:R-:W-:-:S03]  /*be30*/  VIADD R7, R232, 0xffffff35 ;  /* 0xffffff35e8077836 */ /* 0x002fc60000000000 */
[----:B------:R-:W2:Y:S02]  /*be40*/  LDL.LU.64 R232, [R1] ;  /* 0x0000000001e87983 */ /* 0x000ea40000300a00 */
[----:B------:R-:W-:Y:S02]  /*be50*/  ISETP.GE.U32.AND P3, PT, R7, 0x7ffffef6, PT ;  /* 0x7ffffef60700780c */ /* 0x000fe40003f66070 */
[----:B------:R-:W1:Y:S02]  /*be60*/  LDC R7, c[0x0][0x230] ;  /* 0x00008c00ff077b82 */ /* 0x000e640000000800 */
[----:B-1----:R-:W-:Y:S02]  /*be70*/  VIADD R7, R7, 0xffffff34 ;  /* 0xffffff3407077836 */ /* 0x002fe40000000000 */
[----:B---3--:R-:W-:-:S05]  /*be80*/  IMAD.WIDE R222, R4, 0x4, R222 ;  /* 0x0000000404de7825 */ /* 0x008fca00078e02de */
[----:B------:R4:W-:Y:S02]  /*be90*/  LDGSTS.E [R9+0x18000], desc[UR16][R222.64], !P4 ;  /* 0x18000000de097fae */ /* 0x0009e4000e121850 */
[C---:B----4-:R-:W-:Y:S02]  /*bea0*/  IMAD.WIDE R222, R4.reuse, 0x4, R238 ;  /* 0x0000000404de7825 */ /* 0x050fe400078e02ee */
[----:B------:R-:W3:Y:S04]  /*beb0*/  LDL.LU.64 R238, [R1+0x28] ;  /* 0x0000280001ee7983 */ /* 0x000ee80000300a00 */
[----:B------:R2:W-:Y:S02]  /*bec0*/  LDGSTS.E [R9+0x18004], desc[UR16][R222.64], !P5 ;  /* 0x18004000de097fae */ /* 0x0005e4000e921850 */
[----:B--2---:R-:W-:-:S02]  /*bed0*/  IMAD.WIDE R222, R4, 0x4, R236 ;  /* 0x0000000404de7825 */ /* 0x004fc400078e02ec */
[----:B------:R-:W2:Y:S04]  /*bee0*/  LDL.LU.64 R236, [R1+0x20] ;  /* 0x0000200001ec7983 */ /* 0x000ea80000300a00 */
[----:B------:R1:W-:Y:S02]  /*bef0*/  LDGSTS.E [R9+0x18008], desc[UR16][R222.64], !P6 ;  /* 0x18008000de097fae */ /* 0x0003e4000f121850 */
[----:B-1----:R-:W-:Y:S02]  /*bf00*/  IMAD.WIDE R222, R4, 0x4, R234 ;  /* 0x0000000404de7825 */ /* 0x002fe400078e02ea */
[----:B------:R-:W4:Y:S04]  /*bf10*/  LDL.LU.64 R234, [R1+0x18] ;  /* 0x0000180001ea7983 */ /* 0x000f280000300a00 */
[----:B------:R1:W-:Y:S04]  /*bf20*/  LDGSTS.E [R9+0x1800c], desc[UR16][R222.64], !P0 ;  /* 0x1800c000de097fae */ /* 0x0003e8000c121850 */
[----:B------:R-:W1:Y:S01]  /*bf30*/  LDL.LU.64 R222, [R1+0x8] ;  /* 0x0000080001de7983 */ /* 0x000e620000300a00 */
[----:B------:R-:W-:-:S02]  /*bf40*/  ISETP.GE.U32.AND P4, PT, R7, 0x7ffffef5, PT ;  /* 0x7ffffef50700780c */ /* 0x000fc40003f86070 */
[----:B------:R-:W3:Y:S02]  /*bf50*/  LDC R7, c[0x0][0x230] ;  /* 0x00008c00ff077b82 */ /* 0x000ee40000000800 */
[----:B---3--:R-:W-:-:S05]  /*bf60*/  VIADD R7, R7, 0xffffff33 ;  /* 0xffffff3307077836 */ /* 0x008fca0000000000 */
[----:B------:R-:W-:Y:S02]  /*bf70*/  ISETP.GE.U32.AND P5, PT, R7, 0x7ffffef4, PT ;  /* 0x7ffffef40700780c */ /* 0x000fe40003fa6070 */
[----:B------:R-:W3:Y:S02]  /*bf80*/  LDC R7, c[0x0][0x230] ;  /* 0x00008c00ff077b82 */ /* 0x000ee40000000800 */
[----:B---3--:R-:W-:-:S05]  /*bf90*/  VIADD R7, R7, 0xffffff32 ;  /* 0xffffff3207077836 */ /* 0x008fca0000000000 */
[----:B------:R-:W-:Y:S02]  /*bfa0*/  ISETP.GE.U32.AND P6, PT, R7, 0x7ffffef3, PT ;  /* 0x7ffffef30700780c */ /* 0x000fe40003fc6070 */
[----:B------:R-:W3:Y:S02]  /*bfb0*/  LDC R7, c[0x0][0x230] ;  /* 0x00008c00ff077b82 */ /* 0x000ee40000000800 */
[----:B---3--:R-:W-:-:S05]  /*bfc0*/  VIADD R7, R7, 0xffffff1b ;  /* 0xffffff1b07077836 */ /* 0x008fca0000000000 */
[----:B------:R-:W-:Y:S02]  /*bfd0*/  ISETP.GE.U32.AND P0, PT, R7, 0x7ffffedc, PT ;  /* 0x7ffffedc0700780c */ /* 0x000fe40003f06070 */
[----:B------:R-:W3:Y:S02]  /*bfe0*/  LDC R7, c[0x0][0x230] ;  /* 0x00008c00ff077b82 */ /* 0x000ee40000000800 */
[----:B---3--:R-:W-:Y:S02]  /*bff0*/  VIADD R7, R7, 0xffffff1a ;  /* 0xffffff1a07077836 */ /* 0x008fe40000000000 */
[----:B-1----:R-:W-:-:S07]  /*c000*/  IMAD.WIDE R222, R4, 0x4, R222 ;  /* 0x0000000404de7825 */ /* 0x002fce00078e02de */
[----:B------:R1:W-:Y:S01]  /*c010*/  LDGSTS.E [R9+0x1c000], desc[UR16][R222.64], !P0 ;  /* 0x1c000000de097fae */ /* 0x0003e2000c121850 */
[----:B------:R-:W-:Y:S02]  /*c020*/  ISETP.GE.U32.AND P0, PT, R7, 0x7ffffedb, PT ;  /* 0x7ffffedb0700780c */ /* 0x000fe40003f06070 */
[----:B------:R-:W3:Y:S01]  /*c030*/  LDC R7, c[0x0][0x230] ;  /* 0x00008c00ff077b82 */ /* 0x000ee20000000800 */
[----:B-1----:R-:W-:-:S10]  /*c040*/  IMAD.WIDE R222, R4, 0x4, R232 ;  /* 0x0000000404de7825 */ /* 0x002fd400078e02e8 */
[----:B------:R1:W-:Y:S01]  /*c050*/  LDGSTS.E [R9+0x1c004], desc[UR16][R222.64], !P0 ;  /* 0x1c004000de097fae */ /* 0x0003e2000c121850 */
[----:B---3--:R-:W-:-:S05]  /*c060*/  VIADD R7, R7, 0xffffff19 ;  /* 0xffffff1907077836 */ /* 0x008fca0000000000 */
        /* <DEDUP_REMOVED lines=9> */
[----:B---3--:R-:W-:Y:S01]  /*c100*/  VIADD R7, R7, 0xffffff31 ;  /* 0xffffff3107077836 */ /* 0x008fe20000000000 */
[----:B------:R-:W3:Y:S01]  /*c110*/  S2R R233, SR_TID.X ;  /* 0x0000000000e97919 */ /* 0x000ee20000002100 */
[----:B------:R-:W-:Y:S01]  /*c120*/  IMAD.WIDE R228, R4, 0x4, R228 ;  /* 0x0000000404e47825 */ /* 0x000fe200078e02e4 */
[----:B-1----:R-:W1:Y:S02]  /*c130*/  LDC R9, c[0x0][0x230] ;  /* 0x00008c00ff097b82 */ /* 0x002e640000000800 */
[----:B------:R-:W-:-:S06]  /*c140*/  ISETP.GE.U32.AND P0, PT, R7, 0x7ffffef2, PT ;  /* 0x7ffffef20700780c */ /* 0x000fcc0003f06070 */
[----:B------:R-:W2:Y:S01]  /*c150*/  LDC R7, c[0x0][0x230] ;  /* 0x00008c00ff077b82 */ /* 0x000ea20000000800 */
[----:B------:R-:W-:-:S05]  /*c160*/  IMAD.WIDE R222, R4, 0x4, R238 ;  /* 0x0000000404de7825 */ /* 0x000fca00078e02ee */
[----:B------:R4:W-:Y:S01]  /*c170*/  LDGSTS.E [R12+0x18000], desc[UR16][R222.64], !P1 ;  /* 0x18000000de0c7fae */ /* 0x0009e2000c921850 */
[----:B--2---:R-:W-:-:S05]  /*c180*/  VIADD R7, R7, 0xffffff30 ;  /* 0xffffff3007077836 */ /* 0x004fca0000000000 */
[----:B------:R-:W-:Y:S02]  /*c190*/  ISETP.GE.U32.AND P1, PT, R7, 0x7ffffef1, PT ;  /* 0x7ffffef10700780c */ /* 0x000fe40003f26070 */
[----:B------:R-:W2:Y:S01]  /*c1a0*/  LDC R7, c[0x0][0x230] ;  /* 0x00008c00ff077b82 */ /* 0x000ea20000000800 */
[----:B----4-:R-:W-:-:S05]  /*c1b0*/  IMAD.WIDE R222, R4, 0x4, R236 ;  /* 0x0000000404de7825 */ /* 0x010fca00078e02ec */
        /* <DEDUP_REMOVED lines=9> */
[----:B----4-:R-:W-:-:S04]  /*c250*/  IMAD.WIDE R222, R4, 0x4, R2 ;  /* 0x0000000404de7825 */ /* 0x010fc800078e0202 */
[C---:B------:R-:W-:Y:S01]  /*c260*/  IMAD.WIDE R226, R4.reuse, 0x4, R226 ;  /* 0x0000000404e27825 */ /* 0x040fe200078e02e2 */
[----:B------:R4:W-:Y:S03]  /*c270*/  LDGSTS.E [R12+0x1800c], desc[UR16][R222.64], !P4 ;  /* 0x1800c000de0c7fae */ /* 0x0009e6000e121850 */
[----:B------:R-:W-:Y:S01]  /*c280*/  IMAD.WIDE R224, R4, 0x4, R224 ;  /* 0x0000000404e07825 */ /* 0x000fe200078e02e0 */
[----:B---3--:R-:W-:Y:S01]  /*c290*/  LOP3.LUT R233, R233, 0x3f, RZ, 0xc0, !PT ;  /* 0x0000003fe9e97812 */ /* 0x008fe200078ec0ff */
[----:B------:R-:W5:Y:S02]  /*c2a0*/  LDL.LU.64 R2, [R1+0x3b0] ;  /* 0x0003b00001027983 */ /* 0x000f640000300a00 */
[----:B--2---:R-:W-:-:S05]  /*c2b0*/  VIADD R7, R7, 0xffffff16 ;  /* 0xffffff1607077836 */ /* 0x004fca0000000000 */
[----:B------:R-:W-:Y:S02]  /*c2c0*/  ISETP.GE.U32.AND P4, PT, R7, 0x7ffffed7, PT ;  /* 0x7ffffed70700780c */ /* 0x000fe40003f86070 */
[----:B------:R-:W2:Y:S01]  /*c2d0*/  LDC R7, c[0x0][0x230] ;  /* 0x00008c00ff077b82 */ /* 0x000ea20000000800 */
[----:B----4-:R-:W-:-:S05]  /*c2e0*/  IMAD.WIDE R222, R4, 0x4, R230 ;  /* 0x0000000404de7825 */ /* 0x010fca00078e02e6 */
[----:B------:R-:W-:Y:S05]  /*c2f0*/  LDGSTS.E [R12+0x1c000], desc[UR16][R222.64], !P3 ;  /* 0x1c000000de0c7fae */ /* 0x000fea000d921850 */
[----:B------:R-:W-:Y:S01]  /*c300*/  LDGSTS.E [R12+0x1c004], desc[UR16][R228.64], !P4 ;  /* 0x1c004000e40c7fae */ /* 0x000fe2000e121850 */
[----:B--2---:R-:W-:-:S05]  /*c310*/  VIADD R7, R7, 0xffffff15 ;  /* 0xffffff1507077836 */ /* 0x004fca0000000000 */
[----:B------:R-:W-:Y:S02]  /*c320*/  ISETP.GE.U32.AND P3, PT, R7, 0x7ffffed6, PT ;  /* 0x7ffffed60700780c */ /* 0x000fe40003f66070 */
[----:B------:R-:W2:Y:S01]  /*c330*/  LDC R7, c[0x0][0x230] ;  /* 0x00008c00ff077b82 */ /* 0x000ea20000000800 */
[----:B------:R-:W-:-:S04]  /*c340*/  IMAD.WIDE R220, R4, 0x4, R220 ;  /* 0x0000000404dc7825 */ /* 0x000fc800078e02dc */
[----:B------:R-:W-:-:S04]  /*c350*/  IMAD.WIDE R218, R4, 0x4, R218 ;  /* 0x0000000404da7825 */ /* 0x000fc800078e02da */
[----:B------:R-:W-:Y:S02]  /*c360*/  IMAD.WIDE R212, R4, 0x4, R212 ;  /* 0x0000000404d47825 */ /* 0x000fe400078e02d4 */
[----:B------:R-:W-:Y:S02]  /*c370*/  LDGSTS.E [R12+0x1c008], desc[UR16][R226.64], !P3 ;  /* 0x1c008000e20c7fae */ /* 0x000fe4000d921850 */
[----:B--2---:R-:W-:-:S05]  /*c380*/  VIADD R7, R7, 0xffffff14 ;  /* 0xffffff1407077836 */ /* 0x004fca0000000000 */
[----:B------:R-:W-:Y:S02]  /*c390*/  ISETP.GE.U32.AND P4, PT, R7, 0x7ffffed5, PT ;  /* 0x7ffffed50700780c */ /* 0x000fe40003f86070 */
[----:B------:R-:W2:Y:S11]  /*c3a0*/  LDC R7, c[0x0][0x230] ;  /* 0x00008c00ff077b82 */ /* 0x000eb60000000800 */
[----:B------:R3:W-:Y:S04]  /*c3b0*/  LDGSTS.E [R12+0x1c00c], desc[UR16][R224.64], !P4 ;  /* 0x1c00c000e00c7fae */ /* 0x0007e8000e121850 */
[----:B------:R-:W-:Y:S04]  /*c3c0*/  LDGSTS.E [R13+0x18000], desc[UR16][R220.64], !P5 ;  /* 0x18000000dc0d7fae */ /* 0x000fe8000e921850 */
[----:B------:R4:W-:Y:S04]  /*c3d0*/  LDGSTS.E [R13+0x18004], desc[UR16][R218.64], !P6 ;  /* 0x18004000da0d7fae */ /* 0x0009e8000f121850 */
[----:B------:R1:W-:Y:S01]  /*c3e0*/  LDGSTS.E [R13+0x18008], desc[UR16][R212.64], !P0 ;  /* 0x18008000d40d7fae */ /* 0x0003e2000c121850 */
[----:B------:R-:W-:Y:S01]  /*c3f0*/  ISETP.GE.AND P0, PT, R233, R11, PT ;  /* 0x0000000be900720c */ /* 0x000fe20003f06270 */
[----:B--2---:R-:W-:Y:S01]  /*c400*/  VIADD R7, R7, 0xffffff13 ;  /* 0xffffff1307077836 */ /* 0x004fe20000000000 */
[----:B---3--:R-:W2:Y:S01]  /*c410*/  LDC R12, c[0x0][0x230] ;  /* 0x00008c00ff0c7b82 */ /* 0x008ea20000000800 */
[----:B------:R-:W3:Y:S03]  /*c420*/  LDL.LU R233, [R1+0x258] ;  /* 0x0002580001e97983 */ /* 0x000ee60000300800 */
[----:B------:R-:W-:-:S04]  /*c430*/  ISETP.GE.U32.AND P3, PT, R7, 0x7ffffed4, PT ;  /* 0x7ffffed40700780c */ /* 0x000fc80003f66070 */
[----:B------:R-:W1:Y:S01]  /*c440*/  LDC R7, c[0x0][0x230] ;  /* 0x00008c00ff077b82 */ /* 0x000e620000000800 */
[----:B------:R-:W-:-:S04]  /*c450*/  IMAD.WIDE R216, R4, 0x4, R216 ;  /* 0x0000000404d87825 */ /* 0x000fc800078e02d8 */
[C---:B------:R-:W-:Y:S01]  /*c460*/  IMAD.WIDE R202, R4.reuse, 0x4, R202 ;  /* 0x0000000404ca7825 */ /* 0x040fe200078e02ca */
[----:B------:R-:W-:Y:S02]  /*c470*/  LDGSTS.E [R13+0x1800c], desc[UR16][R216.64], !P1 ;  /* 0x1800c000d80d7fae */ /* 0x000fe4000c921850 */
[----:B----4-:R-:W4:Y:S01]  /*c480*/  LDC R218, c[0x0][0x230] ;  /* 0x00008c00ffda7b82 */ /* 0x010f220000000800 */
[----:B------:R-:W-:Y:S01]  /*c490*/  IMAD.WIDE R194, R4, 0x4, R194 ;  /* 0x0000000404c27825 */ /* 0x000fe200078e02c2 */
[----:B------:R2:W-:Y:S06]  /*c4a0*/  LDGSTS.E [R13+0x1c000], desc[UR16][R202.64], !P3 ;  /* 0x1c000000ca0d7fae */ /* 0x0005ec000d921850 */
[----:B------:R-:W4:Y:S01]  /*c4b0*/  LDC R219, c[0x0][0x230] ;  /* 0x00008c00ffdb7b82 */ /* 0x000f220000000800 */
[----:B-1----:R-:W-:-:S07]  /*c4c0*/  VIADD R7, R7, 0xffffff12 ;  /* 0xffffff1207077836 */ /* 0x002fce0000000000 */
[----:B------:R-:W1:Y:S01]  /*c4d0*/  LDC R212, c[0x0][0x230] ;  /* 0x00008c00ffd47b82 */ /* 0x000e620000000800 */
[----:B------:R-:W-:-:S07]  /*c4e0*/  ISETP.GE.U32.AND P4, PT, R7, 0x7ffffed3, PT ;  /* 0x7ffffed30700780c */ /* 0x000fce0003f86070 */
[----:B------:R-:W4:Y:S01]  /*c4f0*/  LDC R7, c[0x0][0x230] ;  /* 0x00008c00ff077b82 */ /* 0x000f220000000800 */
[----:B------:R-:W-:-:S04]  /*c500*/  IMAD.WIDE R210, R4, 0x4, R210 ;  /* 0x0000000404d27825 */ /* 0x000fc800078e02d2 */
[----:B------:R-:W-:-:S03]  /*c510*/  IMAD.WIDE R214, R4, 0x4, R214 ;  /* 0x0000000404d67825 */ /* 0x000fc600078e02d6 */
[----:B--2---:R-:W2:Y:S01]  /*c520*/  LDC R202, c[0x0][0x230] ;  /* 0x00008c00ffca7b82 */ /* 0x004ea20000000800 */
[----:B------:R-:W-:Y:S01]  /*c530*/  VIADD R12, R12, 0xffffff2c ;  /* 0xffffff2c0c0c7836 */ /* 0x000fe20000000000 */
[----:B------:R4:W-:Y:S02]  /*c540*/  LDGSTS.E [R13+0x1c004], desc[UR16][R194.64], !P4 ;  /* 0x1c004000c20d7fae */ /* 0x0009e4000e121850 */
[----:B----4-:R-:W-:-:S04]  /*c550*/  VIADD R7, R7, 0xffffff11 ;  /* 0xffffff1107077836 */ /* 0x010fc80000000000 */
[----:B------:R-:W4:Y:S01]  /*c560*/  LDC R194, c[0x0][0x230] ;  /* 0x00008c00ffc27b82 */ /* 0x000f220000000800 */
[----:B------:R-:W-:-:S07]  /*c570*/  ISETP.GE.U32.AND P5, PT, R7, 0x7ffffed2, PT ;  /* 0x7ffffed20700780c */ /* 0x000fce0003fa6070 */
[----:B------:R-:W1:Y:S01]  /*c580*/  LDC R7, c[0x0][0x230] ;  /* 0x00008c00ff077b82 */ /* 0x000e620000000800 */
[----:B------:R-:W-:Y:S01]  /*c590*/  IMAD.WIDE R198, R4, 0x4, R198 ;  /* 0x0000000404c67825 */ /* 0x000fe200078e02c6 */
[----:B------:R-:W-:-:S06]  /*c5a0*/  ISETP.GE.U32.AND P3, PT, R12, 0x7ffffeed, PT ;  /* 0x7ffffeed0c00780c */ /* 0x000fcc0003f66070 */
[----:B------:R-:W2:Y:S01]  /*c5b0*/  LDC R195, c[0x0][0x230] ;  /* 0x00008c00ffc37b82 */ /* 0x000ea20000000800 */
[----:B------:R-:W-:Y:S07]  /*c5c0*/  LDGSTS.E [R13+0x1c008], desc[UR16][R210.64], !P5 ;  /* 0x1c008000d20d7fae */ /* 0x000fee000e921850 */
[----:B------:R-:W2:Y:S01]  /*c5d0*/  LDC R12, c[0x0][0x230] ;  /* 0x00008c00ff0c7b82 */ /* 0x000ea20000000800 */
[----:B-1----:R-:W-:-:S05]  /*c5e0*/  VIADD R7, R7, 0xffffff10 ;  /* 0xffffff1007077836 */ /* 0x002fca0000000000 */
[----:B------:R-:W-:Y:S02]  /*c5f0*/  ISETP.GE.U32.AND P6, PT, R7, 0x7ffffed1, PT ;  /* 0x7ffffed10700780c */ /* 0x000fe40003fc6070 */
[----:B------:R-:W1:Y:S11]  /*c600*/  LDC R7, c[0x0][0x230] ;  /* 0x00008c00ff077b82 */ /* 0x000e760000000800 */
[----:B------:R4:W-:Y:S04]  /*c610*/  LDGSTS.E [R13+0x1c00c], desc[UR16][R214.64], !P6 ;  /* 0x1c00c000d60d7fae */ /* 0x0009e8000f121850 */
[----:B------:R2:W-:Y:S01]  /*c620*/  LDGSTS.E [R244+0x18000], desc[UR16][R198.64], !P2 ;  /* 0x18000000c6f47fae */ /* 0x0005e2000d121850 */
[----:B----4-:R-:W-:-:S02]  /*c630*/  VIADD R13, R9, 0xffffff2d ;  /* 0xffffff2d090d7836 */ /* 0x010fc40000000000 */
[----:B-1----:R-:W-:Y:S01]  /*c640*/  VIADD R7, R7, 0xffffff2e ;  /* 0xffffff2e07077836 */ /* 0x002fe20000000000 */
[----:B--2---:R-:W1:Y:S02]  /*c650*/  LDC R198, c[0x0][0x230] ;  /* 0x00008c00ffc67b82 */ /* 0x004e640000000800 */
[----:B------:R-:W-:Y:S02]  /*c660*/  ISETP.GE.U32.AND P2, PT, R13, 0x7ffffeee, PT ;  /* 0x7ffffeee0d00780c */ /* 0x000fe40003f46070 */
[----:B------:R-:W-:Y:S01]  /*c670*/  ISETP.GE.U32.AND P1, PT, R7, 0x7ffffeef, PT ;  /* 0x7ffffeef0700780c */ /* 0x000fe20003f26070 */
[----:B------:R-:W-:-:S03]  /*c680*/  VIADD R9, R218, 0xffffff0f ;  /* 0xffffff0fda097836 */ /* 0x000fc60000000000 */
[----:B------:R-:W2:Y:S01]  /*c690*/  LDC R199, c[0x0][0x230] ;  /* 0x00008c00ffc77b82 */ /* 0x000ea20000000800 */
[----:B------:R-:W-:Y:S01]  /*c6a0*/  VIADD R7, R219, 0xffffff0e ;  /* 0xffffff0edb077836 */ /* 0x000fe20000000000 */
[----:B------:R-:W-:Y:S01]  /*c6b0*/  ISETP.GE.U32.AND P4, PT, R9, 0x7ffffed0, PT ;  /* 0x7ffffed00900780c */ /* 0x000fe20003f86070 */
[----:B------:R-:W-:-:S03]  /*c6c0*/  IMAD.WIDE R188, R4, 0x4, R188 ;  /* 0x0000000404bc7825 */ /* 0x000fc600078e02bc */
[----:B------:R-:W-:Y:S01]  /*c6d0*/  ISETP.GE.U32.AND P5, PT, R7, 0x7ffffecf, PT ;  /* 0x7ffffecf0700780c */ /* 0x000fe20003fa6070 */
[----:B------:R-:W-:Y:S02]  /*c6e0*/  IMAD.WIDE R186, R4, 0x4, R186 ;  /* 0x0000000404ba7825 */ /* 0x000fe400078e02ba */
[----:B------:R4:W-:Y:S01]  /*c6f0*/  LDGSTS.E [R244+0x18004], desc[UR16][R188.64], !P1 ;  /* 0x18004000bcf47fae */ /* 0x0009e2000c921850 */
[----:B------:R-:W3:Y:S01]  /*c700*/  LDC R13, c[0x0][0x230] ;  /* 0x00008c00ff0d7b82 */ /* 0x000ee20000000800 */
[----:B------:R-:W-:Y:S02]  /*c710*/  VIADD R7, R212, 0xffffff0d ;  /* 0xffffff0dd4077836 */ /* 0x000fe40000000000 */
[----:B------:R4:W-:Y:S01]  /*c720*/  LDGSTS.E [R244+0x18008], desc[UR16][R186.64], !P2 ;  /* 0x18008000baf47fae */ /* 0x0009e2000d121850 */
[----:B------:R-:W-:Y:S02]  /*c730*/  IMAD.WIDE R200, R4, 0x4, R200 ;  /* 0x0000000404c87825 */ /* 0x000fe400078e02c8 */
[----:B------:R-:W-:-:S02]  /*c740*/  ISETP.GE.U32.AND P6, PT, R7, 0x7ffffece, PT ;  /* 0x7ffffece0700780c */ /* 0x000fc40003fc6070 */
[C---:B------:R-:W-:Y:S01]  /*c750*/  IMAD.WIDE R208, R4.reuse, 0x4, R208 ;  /* 0x0000000404d07825 */ /* 0x040fe200078e02d0 */
[----:B------:R-:W-:Y:S01]  /*c760*/  LDGSTS.E [R244+0x1800c], desc[UR16][R200.64], !P3 ;  /* 0x1800c000c8f47fae */ /* 0x000fe2000d921850 */
[----:B----4-:R-:W4:Y:S02]  /*c770*/  LDC R189, c[0x0][0x230] ;  /* 0x00008c00ffbd7b82 */ /* 0x010f240000000800 */
[----:B------:R-:W-:Y:S01]  /*c780*/  IMAD.WIDE R204, R4, 0x4, R204 ;  /* 0x0000000404cc7825 */ /* 0x000fe200078e02cc */
[----:B------:R-:W-:Y:S03]  /*c790*/  LDGSTS.E [R244+0x1c000], desc[UR16][R208.64], !P4 ;  /* 0x1c000000d0f47fae */ /* 0x000fe6000e121850 */
[----:B------:R-:W-:Y:S01]  /*c7a0*/  VIADD R7, R194, 0xffffff0c ;  /* 0xffffff0cc2077836 */ /* 0x000fe20000000000 */
[----:B------:R-:W-:Y:S01]  /*c7b0*/  LDGSTS.E [R244+0x1c004], desc[UR16][R204.64], !P5 ;  /* 0x1c004000ccf47fae */ /* 0x000fe2000e921850 */
[----:B------:R-:W4:Y:S01]  /*c7c0*/  LDC R186, c[0x0][0x230] ;  /* 0x00008c00ffba7b82 */ /* 0x000f220000000800 */
[----:B------:R-:W-:-:S02]  /*c7d0*/  VIADD R9, R195, 0xffffff2b ;  /* 0xffffff2bc3097836 */ /* 0x000fc40000000000 */
[----:B------:R-:W-:Y:S01]  /*c7e0*/  ISETP.GE.U32.AND P5, PT, R7, 0x7ffffecd, PT ;  /* 0x7ffffecd0700780c */ /* 0x000fe20003fa6070 */
[----:B------:R-:W-:-:S04]  /*c7f0*/  VIADD R12, R12, 0xffffff2a ;  /* 0xffffff2a0c0c7836 */ /* 0x000fc80000000000 */
[----:B------:R-:W4:Y:S01]  /*c800*/  LDC R187, c[0x0][0x230] ;  /* 0x00008c00ffbb7b82 */ /* 0x000f220000000800 */
[----:B------:R-:W-:Y:S01]  /*c810*/  ISETP.GE.U32.AND P1, PT, R9, 0x7ffffeec, PT ;  /* 0x7ffffeec0900780c */ /* 0x000fe20003f26070 */
[----:B-1----:R-:W-:Y:S02]  /*c820*/  VIADD R11, R198, 0xffffff29 ;  /* 0xffffff29c60b7836 */ /* 0x002fe40000000000 */
[----:B--2---:R-:W-:-:S04]  /*c830*/  VIADD R9, R199, 0xffffff28 ;  /* 0xffffff28c7097836 */ /* 0x004fc80000000000 */
[----:B------:R-:W1:Y:S01]  /*c840*/  LDC R194, c[0x0][0x230] ;  /* 0x00008c00ffc27b82 */ /* 0x000e620000000800 */
[----:B------:R-:W-:Y:S01]  /*c850*/  IMAD.WIDE R196, R4, 0x4, R196 ;  /* 0x0000000404c47825 */ /* 0x000fe200078e02c4 */
[----:B------:R-:W-:-:S06]  /*c860*/  ISETP.GE.U32.AND P2, PT, R12, 0x7ffffeeb, PT ;  /* 0x7ffffeeb0c00780c */ /* 0x000fcc0003f46070 */
[----:B------:R-:W2:Y:S01]  /*c870*/  LDC R188, c[0x0][0x230] ;  /* 0x00008c00ffbc7b82 */ /* 0x000ea20000000800 */
[----:B------:R-:W-:Y:S01]  /*c880*/  VIADD R7, R202, 0xffffff0b ;  /* 0xffffff0bca077836 */ /* 0x000fe20000000000 */
[----:B------:R-:W-:Y:S01]  /*c890*/  ISETP.GE.U32.AND P3, PT, R11, 0x7ffffeea, PT ;  /* 0x7ffffeea0b00780c */ /* 0x000fe20003f66070 */
[----:B------:R-:W-:Y:S01]  /*c8a0*/  LDGSTS.E [R244+0x1c008], desc[UR16][R196.64], !P6 ;  /* 0x1c008000c4f47fae */ /* 0x000fe2000f121850 */
[----:B------:R-:W-:Y:S01]  /*c8b0*/  ISETP.GE.U32.AND P4, PT, R9, 0x7ffffee9, PT ;  /* 0x7ffffee90900780c */ /* 0x000fe20003f86070 */
[C---:B------:R-:W-:Y:S01]  /*c8c0*/  IMAD.WIDE R170, R4.reuse, 0x4, R170 ;  /* 0x0000000404aa7825 */ /* 0x040fe200078e02aa */
[----:B------:R-:W-:Y:S02]  /*c8d0*/  ISETP.GE.U32.AND P6, PT, R7, 0x7ffffecc, PT ;  /* 0x7ffffecc0700780c */ /* 0x000fe40003fc6070 */
[----:B------:R-:W2:Y:S01]  /*c8e0*/  LDC R12, c[0x0][0x230] ;  /* 0x00008c00ff0c7b82 */ /* 0x000ea20000000800 */
[C---:B------:R-:W-:Y:S01]  /*c8f0*/  IMAD.WIDE R168, R4.reuse, 0x4, R168 ;  /* 0x0000000404a87825 */ /* 0x040fe200078e02a8 */
[----:B------:R3:W-:Y:S03]  /*c900*/  LDGSTS.E [R244+0x1c00c], desc[UR16][R170.64], !P5 ;  /* 0x1c00c000aaf47fae */ /* 0x0007e6000e921850 */
[C---:B------:R-:W-:Y:S01]  /*c910*/  IMAD.WIDE R184, R4.reuse, 0x4, R184 ;  /* 0x0000000404b87825 */ /* 0x040fe200078e02b8 */
[----:B------:R4:W-:Y:S03]  /*c920*/  LDGSTS.E [R245+0x18000], desc[UR16][R168.64], !P1 ;  /* 0x18000000a8f57fae */ /* 0x0009e6000c921850 */
[C---:B------:R-:W-:Y:S01]  /*c930*/  IMAD.WIDE R192, R4.reuse, 0x4, R192 ;  /* 0x0000000404c07825 */ /* 0x040fe200078e02c0 */
[----:B------:R-:W-:Y:S03]  /*c940*/  LDGSTS.E [R245+0x18004], desc[UR16][R184.64], !P2 ;  /* 0x18004000b8f57fae */ /* 0x000fe6000d121850 */
[----:B------:R-:W-:Y:S01]  /*c950*/  IMAD.WIDE R172, R4, 0x4, R172 ;  /* 0x0000000404ac7825 */ /* 0x000fe200078e02ac */
[----:B---3--:R-:W3:Y:S01]  /*c960*/  LDC R171, c[0x0][0x230] ;  /* 0x00008c00ffab7b82 */ /* 0x008ee20000000800 */
[----:B------:R-:W-:Y:S02]  /*c970*/  LDGSTS.E [R245+0x18008], desc[UR16][R192.64], !P3 ;  /* 0x18008000c0f57fae */ /* 0x000fe4000d921850 */
[----:B------:R-:W-:-:S02]  /*c980*/  VIADD R11, R13, 0xffffff0a ;  /* 0xffffff0a0d0b7836 */ /* 0x000fc40000000000 */
[----:B----4-:R-:W-:Y:S01]  /*c990*/  VIADD R9, R186, 0xffffff09 ;  /* 0xffffff09ba097836 */ /* 0x010fe20000000000 */
[----:B------:R4:W-:Y:S02]  /*c9a0*/  LDGSTS.E [R245+0x1800c], desc[UR16][R172.64], !P4 ;  /* 0x1800c000acf57fae */ /* 0x0009e4000e121850 */
[----:B------:R-:W3:Y:S01]  /*c9b0*/  LDC R169, c[0x0][0x230] ;  /* 0x00008c00ffa97b82 */ /* 0x000ee20000000800 */
[----:B------:R-:W-:Y:S01]  /*c9c0*/  IMAD.WIDE R190, R4, 0x4, R190 ;  /* 0x0000000404be7825 */ /* 0x000fe200078e02be */
[----:B------:R-:W-:-:S03]  /*c9d0*/  ISETP.GE.U32.AND P4, PT, R11, 0x7ffffecb, PT ;  /* 0x7ffffecb0b00780c */ /* 0x000fc60003f86070 */
[----:B------:R-:W-:-:S03]  /*c9e0*/  VIADD R7, R187, 0xffffff08 ;  /* 0xffffff08bb077836 */ /* 0x000fc60000000000 */
[----:B------:R-:W3:Y:S01]  /*c9f0*/  LDC R168, c[0x0][0x230] ;  /* 0x00008c00ffa87b82 */ /* 0x000ee20000000800 */
[----:B------:R-:W-:Y:S01]  /*ca00*/  ISETP.GE.U32.AND P5, PT, R9, 0x7ffffeca, PT ;  /* 0x7ffffeca0900780c */ /* 0x000fe20003fa6070 */
[----:B------:R-:W-:Y:S01]  /*ca10*/  LDGSTS.E [R245+0x1c000], desc[UR16][R190.64], !P6 ;  /* 0x1c000000bef57fae */ /* 0x000fe2000f121850 */
[----:B------:R-:W-:Y:S01]  /*ca20*/  VIADD R11, R189, 0xffffff27 ;  /* 0xffffff27bd0b7836 */ /* 0x000fe20000000000 */
[----:B------:R-:W-:Y:S01]  /*ca30*/  ISETP.GE.U32.AND P6, PT, R7, 0x7ffffec9, PT ;  /* 0x7ffffec90700780c */ /* 0x000fe20003fc6070 */
[----:B-1----:R-:W-:-:S03]  /*ca40*/  VIADD R9, R194, 0xffffff26 ;  /* 0xffffff26c2097836 */ /* 0x002fc60000000000 */
[----:B------:R-:W1:Y:S01]  /*ca50*/  LDC R13, c[0x0][0x230] ;  /* 0x00008c00ff0d7b82 */ /* 0x000e620000000800 */
[----:B--2---:R-:W-:Y:S01]  /*ca60*/  VIADD R7, R188, 0xffffff25 ;  /* 0xffffff25bc077836 */ /* 0x004fe20000000000 */
[----:B------:R-:W-:-:S06]  /*ca70*/  ISETP.GE.U32.AND P1, PT, R11, 0x7ffffee8, PT ;  /* 0x7ffffee80b00780c */ /* 0x000fcc0003f26070 */
[----:B------:R-:W2:Y:S01]  /*ca80*/  LDC R170, c[0x0][0x230] ;  /* 0x00008c00ffaa7b82 */ /* 0x000ea20000000800 */
[C---:B------:R-:W-:Y:S01]  /*ca90*/  IMAD.WIDE R174, R4.reuse, 0x4, R174 ;  /* 0x0000000404ae7825 */ /* 0x040fe200078e02ae */
[----:B------:R-:W-:Y:S02]  /*caa0*/  ISETP.GE.U32.AND P2, PT, R9, 0x7ffffee7, PT ;  /* 0x7ffffee70900780c */ /* 0x000fe40003f46070 */
[----:B------:R-:W-:Y:S01]  /*cab0*/  ISETP.GE.U32.AND P3, PT, R7, 0x7ffffee6, PT ;  /* 0x7ffffee60700780c */ /* 0x000fe20003f66070 */
[C---:B------:R-:W-:Y:S01]  /*cac0*/  IMAD.WIDE R130, R4.reuse, 0x4, R130 ;  /* 0x0000000404827825 */ /* 0x040fe200078e0282 */
[----:B------:R-:W-:Y:S02]  /*cad0*/  LDGSTS.E [R245+0x1c004], desc[UR16][R174.64], !P4 ;  /* 0x1c004000aef57fae */ /* 0x000fe4000e121850 */
[----:B----4-:R-:W4:Y:S01]  /*cae0*/  LDC R172, c[0x0][0x230] ;  /* 0x00008c00ffac7b82 */ /* 0x010f220000000800 */
[C---:B------:R-:W-:Y:S01]  /*caf0*/  IMAD.WIDE R178, R4.reuse, 0x4, R178 ;  /* 0x0000000404b27825 */ /* 0x040fe200078e02b2 */
[----:B------:R3:W-:Y:S03]  /*cb00*/  LDGSTS.E [R245+0x1c008], desc[UR16][R130.64], !P5 ;  /* 0x1c00800082f57fae */ /* 0x0007e6000e921850 */
[C---:B------:R-:W-:Y:S01]  /*cb10*/  IMAD.WIDE R154, R4.reuse, 0x4, R154 ;  /* 0x00000004049a7825 */ /* 0x040fe200078e029a */
[----:B------:R-:W-:Y:S02]  /*cb20*/  LDGSTS.E [R245+0x1c00c], desc[UR16][R178.64], !P6 ;  /* 0x1c00c000b2f57fae */ /* 0x000fe4000f121850 */
[----:B------:R-:W4:Y:S01]  /*cb30*/  LDC R188, c[0x0][0x230] ;  /* 0x00008c00ffbc7b82 */ /* 0x000f220000000800 */
[C---:B------:R-:W-:Y:S01]  /*cb40*/  IMAD.WIDE R182, R4.reuse, 0x4, R182 ;  /* 0x0000000404b67825 */ /* 0x040fe200078e02b6 */
[----:B------:R-:W-:Y:S03]  /*cb50*/  LDGSTS.E [R246+0x18000], desc[UR16][R154.64], !P1 ;  /* 0x180000009af67fae */ /* 0x000fe6000c921850 */
[----:B------:R-:W-:Y:S01]  /*cb60*/  IMAD.WIDE R180, R4, 0x4, R180 ;  /* 0x0000000404b47825 */ /* 0x000fe200078e02b4 */
[----:B------:R-:W-:Y:S02]  /*cb70*/  LDGSTS.E [R246+0x18004], desc[UR16][R182.64], !P2 ;  /* 0x18004000b6f67fae */ /* 0x000fe4000d121850 */
[----:B---3--:R-:W3:Y:S01]  /*cb80*/  LDC R131, c[0x0][0x230] ;  /* 0x00008c00ff837b82 */ /* 0x008ee20000000800 */
[----:B------:R-:W-:Y:S01]  /*cb90*/  VIADD R7, R171, 0xffffff05 ;  /* 0xffffff05ab077836 */ /* 0x000fe20000000000 */
[----:B------:R-:W-:Y:S01]  /*cba0*/  LDGSTS.E [R246+0x18008], desc[UR16][R180.64], !P3 ;  /* 0x18008000b4f67fae */ /* 0x000fe2000d921850 */
[----:B------:R-:W-:-:S02]  /*cbb0*/  VIADD R12, R12, 0xffffff24 ;  /* 0xffffff240c0c7836 */ /* 0x000fc40000000000 */
[----:B------:R-:W-:Y:S02]  /*cbc0*/  VIADD R9, R169, 0xffffff06 ;  /* 0xffffff06a9097836 */ /* 0x000fe40000000000 */
[----:B------:R-:W-:Y:S01]  /*cbd0*/  VIADD R11, R168, 0xffffff07 ;  /* 0xffffff07a80b7836 */ /* 0x000fe20000000000 */
[----:B------:R-:W-:Y:S01]  /*cbe0*/  ISETP.GE.U32.AND P3, PT, R7, 0x7ffffec6, PT ;  /* 0x7ffffec60700780c */ /* 0x000fe20003f66070 */
[----:B-1----:R-:W-:Y:S01]  /*cbf0*/  VIADD R7, R13, 0xffffff04 ;  /* 0xffffff040d077836 */ /* 0x002fe20000000000 */
[----:B------:R-:W-:Y:S01]  /*cc00*/  ISETP.GE.U32.AND P6, PT, R12, 0x7ffffee5, PT ;  /* 0x7ffffee50c00780c */ /* 0x000fe20003fc6070 */
[----:B------:R-:W-:Y:S01]  /*cc10*/  IMAD.WIDE R166, R4, 0x4, R166 ;  /* 0x0000000404a67825 */ /* 0x000fe200078e02a6 */
[----:B------:R-:W-:Y:S01]  /*cc20*/  ISETP.GE.U32.AND P4, PT, R9, 0x7ffffec7, PT ;  /* 0x7ffffec70900780c */ /* 0x000fe20003f86070 */
[----:B------:R-:W1:Y:S01]  /*cc30*/  LDC R13, c[0x0][0x230] ;  /* 0x00008c00ff0d7b82 */ /* 0x000e620000000800 */
[----:B------:R-:W-:Y:S01]  /*cc40*/  ISETP.GE.U32.AND P5, PT, R11, 0x7ffffec8, PT ;  /* 0x7ffffec80b00780c */ /* 0x000fe20003fa6070 */
[----:B--2---:R-:W-:Y:S01]  /*cc50*/  VIADD R9, R170, 0xffffff23 ;  /* 0xffffff23aa097836 */ /* 0x004fe20000000000 */
[----:B------:R-:W-:Y:S01]  /*cc60*/  ISETP.GE.U32.AND P2, PT, R7, 0x7ffffec5, PT ;  /* 0x7ffffec50700780c */ /* 0x000fe20003f46070 */
[----:B----4-:R-:W-:-:S03]  /*cc70*/  VIADD R7, R172, 0xffffff22 ;  /* 0xffffff22ac077836 */ /* 0x010fc60000000000 */
[----:B------:R-:W-:Y:S01]  /*cc80*/  ISETP.GE.U32.AND P1, PT, R9, 0x7ffffee4, PT ;  /* 0x7ffffee40900780c */ /* 0x000fe20003f26070 */
[C---:B------:R-:W-:Y:S01]  /*cc90*/  IMAD.WIDE R150, R4.reuse, 0x4, R150 ;  /* 0x0000000404967825 */ /* 0x040fe200078e0296 */
[----:B------:R-:W2:Y:S01]  /*cca0*/  LDC R11, c[0x0][0x230] ;  /* 0x00008c00ff0b7b82 */ /* 0x000ea20000000800 */
[----:B------:R-:W-:Y:S02]  /*ccb0*/  LDGSTS.E [R246+0x1800c], desc[UR16][R166.64], !P6 ;  /* 0x1800c000a6f67fae */ /* 0x000fe4000f121850 */
[C---:B------:R-:W-:Y:S01]  /*ccc0*/  IMAD.WIDE R160, R4.reuse, 0x4, R160 ;  /* 0x0000000404a07825 */ /* 0x040fe200078e02a0 */
[----:B------:R-:W-:Y:S01]  /*ccd0*/  ISETP.GE.U32.AND P6, PT, R7, 0x7ffffee3, PT ;  /* 0x7ffffee30700780c */ /* 0x000fe20003fc6070 */
[----:B------:R-:W-:Y:S02]  /*cce0*/  LDGSTS.E [R246+0x1c000], desc[UR16][R150.64], !P5 ;  /* 0x1c00000096f67fae */ /* 0x000fe4000e921850 */
[C---:B------:R-:W-:Y:S01]  /*ccf0*/  IMAD.WIDE R156, R4.reuse, 0x4, R156 ;  /* 0x00000004049c7825 */ /* 0x040fe200078e029c */
[----:B------:R-:W4:Y:S01]  /*cd00*/  LDC R130, c[0x0][0x230] ;  /* 0x00008c00ff827b82 */ /* 0x000f220000000800 */
[----:B------:R-:W-:Y:S02]  /*cd10*/  LDGSTS.E [R246+0x1c004], desc[UR16][R160.64], !P4 ;  /* 0x1c004000a0f67fae */ /* 0x000fe4000e121850 */
[----:B------:R-:W-:-:S02]  /*cd20*/  IMAD.WIDE R158, R4, 0x4, R158 ;  /* 0x00000004049e7825 */ /* 0x000fc400078e029e */
[----:B------:R-:W-:Y:S02]  /*cd30*/  LDGSTS.E [R246+0x1c008], desc[UR16][R156.64], !P3 ;  /* 0x1c0080009cf67fae */ /* 0x000fe4000d921850 */
[----:B------:R-:W-:Y:S01]  /*cd40*/  IMAD.WIDE R162, R4, 0x4, R162 ;  /* 0x0000000404a27825 */ /* 0x000fe200078e02a2 */
[----:B------:R-:W4:Y:S01]  /*cd50*/  LDC R12, c[0x0][0x230] ;  /* 0x00008c00ff0c7b82 */ /* 0x000f220000000800 */
[----:B------:R-:W-:Y:S02]  /*cd60*/  LDGSTS.E [R246+0x1c00c], desc[UR16][R158.64], !P2 ;  /* 0x1c00c0009ef67fae */ /* 0x000fe4000d121850 */
[----:B---3--:R-:W-:Y:S02]  /*cd70*/  VIADD R7, R131, 0xffffff03 ;  /* 0xffffff0383077836 */ /* 0x008fe40000000000 */
[----:B------:R-:W-:Y:S03]  /*cd80*/  LDGSTS.E [R247+0x18000], desc[UR16][R162.64], !P1 ;  /* 0x18000000a2f77fae */ /* 0x000fe6000c921850 */
[----:B------:R-:W-:-:S02]  /*cd90*/  ISETP.GE.U32.AND P1, PT, R7, 0x7ffffec4, PT ;  /* 0x7ffffec40700780c */ /* 0x000fc40003f26070 */
[----:B------:R-:W-:Y:S02]  /*cda0*/  SEL R7, RZ, 0x4, P0 ;  /* 0x00000004ff077807 */ /* 0x000fe40000000000 */
[----:B------:R-:W-:Y:S02]  /*cdb0*/  ISETP.GE.AND P0, PT, R0, R233, PT ;  /* 0x000000e90000720c */ /* 0x000fe40003f06270 */
[----:B------:R-:W5:Y:S01]  /*cdc0*/  LDL.LU R0, [R1+0x3a8] ;  /* 0x0003a80001007983 */ /* 0x000f620000300800 */
[----:B--2---:R-:W-:Y:S02]  /*cdd0*/  VIADD R11, R11, 0xffffff21 ;  /* 0xffffff210b0b7836 */ /* 0x004fe40000000000 */
[----:B------:R-:W-:-:S03]  /*cde0*/  IMAD.WIDE R164, R4, 0x4, R164 ;  /* 0x0000000404a47825 */ /* 0x000fc600078e02a4 */
[----:B------:R-:W-:Y:S01]  /*cdf0*/  ISETP.GE.U32.AND P3, PT, R11, 0x7ffffee2, PT ;  /* 0x7ffffee20b00780c */ /* 0x000fe20003f66070 */
[----:B-1----:R-:W-:Y:S01]  /*ce00*/  VIADD R9, R13, 0xffffff20 ;  /* 0xffffff200d097836 */ /* 0x002fe20000000000 */
[----:B------:R-:W-:Y:S01]  /*ce10*/  LDGSTS.E [R247+0x18004], desc[UR16][R164.64], !P6 ;  /* 0x18004000a4f77fae */ /* 0x000fe2000f121850 */
[----:B----4-:R-:W-:Y:S01]  /*ce20*/  VIADD R11, R130, 0xffffff02 ;  /* 0xffffff02820b7836 */ /* 0x010fe20000000000 */
[----:B------:R-:W-:Y:S02]  /*ce30*/  ISETP.GT.AND P6, PT, R252, 0xff, PT ;  /* 0x000000fffc00780c */ /* 0x000fe40003fc4270 */
[----:B------:R-:W-:Y:S01]  /*ce40*/  ISETP.GE.U32.AND P2, PT, R9, 0x7ffffee1, PT ;  /* 0x7ffffee10900780c */ /* 0x000fe20003f46070 */
[----:B------:R-:W-:Y:S02]  /*ce50*/  VIADD R9, R12, 0xffffff01 ;  /* 0xffffff010c097836 */ /* 0x000fe40000000000 */
[----:B------:R-:W-:Y:S02]  /*ce60*/  VIADD R188, R188, 0xffffff00 ;  /* 0xffffff00bcbc7836 */ /* 0x000fe40000000000 */
[----:B------:R-:W-:Y:S01]  /*ce70*/  IMAD.WIDE R152, R4, 0x4, R152 ;  /* 0x0000000404987825 */ /* 0x000fe200078e0298 */
[----:B------:R-:W-:-:S02]  /*ce80*/  ISETP.GE.U32.AND P4, PT, R11, 0x7ffffec3, PT ;  /* 0x7ffffec30b00780c */ /* 0x000fc40003f86070 */
[----:B------:R-:W-:Y:S02]  /*ce90*/  SEL R7, R7, RZ, P6 ;  /* 0x000000ff07077207 */ /* 0x000fe40003000000 */
[----:B------:R-:W-:Y:S01]  /*cea0*/  ISETP.GE.U32.AND P5, PT, R9, 0x7ffffec2, PT ;  /* 0x7ffffec20900780c */ /* 0x000fe20003fa6070 */
[----:B------:R-:W-:Y:S01]  /*ceb0*/  LDGSTS.E [R247+0x18008], desc[UR16][R152.64], !P3 ;  /* 0x1800800098f77fae */ /* 0x000fe2000d921850 */
[----:B------:R-:W-:Y:S02]  /*cec0*/  ISETP.GE.U32.AND P6, PT, R188, 0x7ffffec1, PT ;  /* 0x7ffffec1bc00780c */ /* 0x000fe40003fc6070 */
[----:B------:R-:W-:Y:S01]  /*ced0*/  ISETP.NE.U32.AND P3, PT, R7, RZ, PT ;  /* 0x000000ff0700720c */ /* 0x000fe20003f65070 */
[----:B------:R-:W-:-:S04]  /*cee0*/  IMAD.WIDE R148, R4, 0x4, R148 ;  /* 0x0000000404947825 */ /* 0x000fc800078e0294 */
[C---:B------:R-:W-:Y:S01]  /*cef0*/  IMAD.WIDE R142, R4.reuse, 0x4, R142 ;  /* 0x00000004048e7825 */ /* 0x040fe200078e028e */
[----:B------:R-:W-:Y:S03]  /*cf00*/  LDGSTS.E [R247+0x1800c], desc[UR16][R148.64], !P2 ;  /* 0x1800c00094f77fae */ /* 0x000fe6000d121850 */
[C---:B------:R-:W-:Y:S01]  /*cf10*/  IMAD.WIDE R146, R4.reuse, 0x4, R146 ;  /* 0x0000000404927825 */ /* 0x040fe200078e0292 */
[----:B------:R-:W-:Y:S03]  /*cf20*/  LDGSTS.E [R247+0x1c000], desc[UR16][R142.64], !P1 ;  /* 0x1c0000008ef77fae */ /* 0x000fe6000c921850 */
[C---:B------:R-:W-:Y:S01]  /*cf30*/  IMAD.WIDE R144, R4.reuse, 0x4, R144 ;  /* 0x0000000404907825 */ /* 0x040fe200078e0290 */
[----:B------:R-:W-:Y:S03]  /*cf40*/  LDGSTS.E [R247+0x1c004], desc[UR16][R146.64], !P4 ;  /* 0x1c00400092f77fae */ /* 0x000fe6000e121850 */
[----:B------:R-:W-:Y:S01]  /*cf50*/  IMAD.WIDE R206, R4, 0x4, R206 ;  /* 0x0000000404ce7825 */ /* 0x000fe200078e02ce */
[----:B------:R-:W-:Y:S03]  /*cf60*/  LDGSTS.E [R247+0x1c008], desc[UR16][R144.64], !P5 ;  /* 0x1c00800090f77fae */ /* 0x000fe6000e921850 */
[C---:B------:R-:W-:Y:S01]  /*cf70*/  IMAD.WIDE R116, R5.reuse, 0x4, R116 ;  /* 0x0000000405747825 */ /* 0x040fe200078e0274 */
[----:B------:R-:W-:Y:S03]  /*cf80*/  LDGSTS.E [R247+0x1c00c], desc[UR16][R206.64], !P6 ;  /* 0x1c00c000cef77fae */ /* 0x000fe6000f121850 */
[C---:B------:R-:W-:Y:S01]  /*cf90*/  IMAD.WIDE R34, R5.reuse, 0x4, R34 ;  /* 0x0000000405227825 */ /* 0x040fe200078e0222 */
[----:B------:R-:W0:Y:S03]  /*cfa0*/  LDGDEPBAR ;  /* 0x00000000000079af */ /* 0x000e260000000000 */
[C---:B------:R-:W-:Y:S01]  /*cfb0*/  IMAD.WIDE R36, R5.reuse, 0x4, R36 ;  /* 0x0000000405247825 */ /* 0x040fe200078e0224 */
[----:B------:R-:W-:Y:S03]  /*cfc0*/  LDGSTS.E [R248+0x40000], desc[UR16][R116.64], P3 ;  /* 0x4000000074f87fae */ /* 0x000fe60009921850 */
        /* <DEDUP_REMOVED lines=13> */
[----:B------:R1:W-:Y:S03]  /*d0a0*/  LDGSTS.E [R248+0x41c00], desc[UR16][R88.64], P3 ;  /* 0x41c0000058f87fae */ /* 0x0003e60009921850 */
        /* <DEDUP_REMOVED lines=87> */
[----:B------:R-:W-:Y:S03]  /*d620*/  LDGSTS.E [R251+0x40f00], desc[UR16][R62.64], P3 ;  /* 0x40f000003efb7fae */ /* 0x000fe60009921850 */
[----:B------:R-:W-:Y:S01]  /*d630*/  IMAD.WIDE R56, R5, 0x4, R56 ;  /* 0x0000000405387825 */ /* 0x000fe200078e0238 */
[----:B------:R-:W-:Y:S01]  /*d640*/  LDGSTS.E [R251+0x41300], desc[UR16][R60.64], P3 ;  /* 0x413000003cfb7fae */ /* 0x000fe20009921850 */
[----:B------:R-:W-:-:S02]  /*d650*/  ISETP.GE.AND P1, PT, R252, 0x40, PT ;  /* 0x00000040fc00780c */ /* 0x000fc40003f26270 */
        /* <DEDUP_REMOVED lines=16> */
[----:B------:R-:W-:Y:S01]  /*d760*/  IMAD.WIDE R32, R5, 0x4, R32 ;  /* 0x0000000405207825 */ /* 0x000fe200078e0220 */
[----:B------:R-:W-:Y:S04]  /*d770*/  LDGSTS.E [R251+0x43700], desc[UR16][R44.64], P3 ;  /* 0x437000002cfb7fae */ /* 0x000fe80009921850 */
[----:B------:R-:W-:Y:S04]  /*d780*/  LDGSTS.E [R251+0x43b00], desc[UR16][R42.64], P3 ;  /* 0x43b000002afb7fae */ /* 0x000fe80009921850 */
[----:B------:R4:W-:Y:S01]  /*d790*/  LDGSTS.E [R251+0x43f00], desc[UR16][R32.64], P3 ;  /* 0x43f0000020fb7fae */ /* 0x0009e20009921850 */
[----:B-1----:R-:W-:-:S03]  /*d7a0*/  CS2R R88, SRZ ;  /* 0x0000000000587805 */ /* 0x002fc6000001ff00 */
[----:B------:R-:W0:Y:S01]  /*d7b0*/  LDGDEPBAR ;  /* 0x00000000000079af */ /* 0x000e220000000000 */
[----:B--2---:R-:W-:Y:S02]  /*d7c0*/  CS2R R90, SRZ ;  /* 0x00000000005a7805 */ /* 0x004fe4000001ff00 */
[----:B------:R-:W-:Y:S02]  /*d7d0*/  CS2R R92, SRZ ;  /* 0x00000000005c7805 */ /* 0x000fe4000001ff00 */
[----:B------:R-:W-:Y:S02]  /*d7e0*/  CS2R R94, SRZ ;  /* 0x00000000005e7805 */ /* 0x000fe4000001ff00 */
[----:B------:R-:W-:Y:S02]  /*d7f0*/  CS2R R96, SRZ ;  /* 0x0000000000607805 */ /* 0x000fe4000001ff00 */
[----:B------:R-:W-:Y:S02]  /*d800*/  CS2R R98, SRZ ;  /* 0x0000000000627805 */ /* 0x000fe4000001ff00 */
[----:B------:R-:W-:-:S02]  /*d810*/  CS2R R100, SRZ ;  /* 0x0000000000647805 */ /* 0x000fc4000001ff00 */
[----:B------:R-:W-:Y:S02]  /*d820*/  CS2R R102, SRZ ;  /* 0x0000000000667805 */ /* 0x000fe4000001ff00 */
[----:B---3--:R-:W-:Y:S02]  /*d830*/  CS2R R104, SRZ ;  /* 0x0000000000687805 */ /* 0x008fe4000001ff00 */
[----:B------:R-:W-:Y:S02]  /*d840*/  CS2R R106, SRZ ;  /* 0x00000000006a7805 */ /* 0x000fe4000001ff00 */
[----:B------:R-:W-:Y:S02]  /*d850*/  CS2R R108, SRZ ;  /* 0x00000000006c7805 */ /* 0x000fe4000001ff00 */
[----:B------:R-:W-:Y:S02]  /*d860*/  CS2R R110, SRZ ;  /* 0x00000000006e7805 */ /* 0x000fe4000001ff00 */
[----:B------:R-:W-:-:S02]  /*d870*/  CS2R R112, SRZ ;  /* 0x0000000000707805 */ /* 0x000fc4000001ff00 */
[----:B------:R-:W-:Y:S02]  /*d880*/  CS2R R114, SRZ ;  /* 0x0000000000727805 */ /* 0x000fe4000001ff00 */
[----:B------:R-:W-:Y:S02]  /*d890*/  CS2R R116, SRZ ;  /* 0x0000000000747805 */ /* 0x000fe4000001ff00 */
[----:B----4-:R-:W-:Y:S02]  /*d8a0*/  CS2R R118, SRZ ;  /* 0x0000000000767805 */ /* 0x010fe4000001ff00 */
[----:B------:R-:W-:Y:S02]  /*d8b0*/  CS2R R120, SRZ ;  /* 0x0000000000787805 */ /* 0x000fe4000001ff00 */
[----:B------:R-:W-:Y:S02]  /*d8c0*/  CS2R R122, SRZ ;  /* 0x00000000007a7805 */ /* 0x000fe4000001ff00 */
[----:B------:R-:W-:-:S02]  /*d8d0*/  CS2R R124, SRZ ;  /* 0x00000000007c7805 */ /* 0x000fc4000001ff00 */
[----:B------:R-:W-:Y:S02]  /*d8e0*/  CS2R R126, SRZ ;  /* 0x00000000007e7805 */ /* 0x000fe4000001ff00 */
[----:B------:R-:W-:Y:S02]  /*d8f0*/  CS2R R128, SRZ ;  /* 0x0000000000807805 */ /* 0x000fe4000001ff00 */
[----:B------:R-:W-:Y:S02]  /*d900*/  CS2R R130, SRZ ;  /* 0x0000000000827805 */ /* 0x000fe4000001ff00 */
        /* <DEDUP_REMOVED lines=41> */
[----:B------:R-:W-:Y:S01]  /*dba0*/  CS2R R86, SRZ ;  /* 0x0000000000567805 */ /* 0x000fe2000001ff00 */
[----:B------:R-:W-:Y:S06]  /*dbb0*/  @!P1 BRA `(.L_x_0) ;  /* 0x0000007c00b49947 */ /* 0x000fec0003800000 */
[----:B------:R-:W2:Y:S04]  /*dbc0*/  LDL.LU R236, [R1+0x16c] ;  /* 0x00016c0001ec7983 */ /* 0x000ea80000300800 */
[----:B------:R-:W3:Y:S04]  /*dbd0*/  LDL.LU R237, [R1+0x170] ;  /* 0x0001700001ed7983 */ /* 0x000ee80000300800 */
[----:B------:R-:W4:Y:S04]  /*dbe0*/  LDL.LU R231, [R1+0x174] ;  /* 0x0001740001e77983 */ /* 0x000f280000300800 */
        /* <DEDUP_REMOVED lines=10> */
[----:B------:R-:W4:Y:S01]  /*dc90*/  LDL.LU R239, [R1+0x1a0] ;  /* 0x0001a00001ef7983 */ /* 0x000f220000300800 */
[----:B------:R-:W-:-:S03]  /*dca0*/  SHF.R.S32.HI R9, RZ, 0x1f, R6 ;  /* 0x0000001fff097819 */ /* 0x000fc60000011406 */
[----:B------:R-:W-:Y:S04]  /*dcb0*/  STL [R1+0x3ec], R252 ;  /* 0x0003ecfc01007387 */ /* 0x000fe80000100800 */
[----:B------:R-:W-:Y:S04]  /*dcc0*/  STL [R1+0x3e8], R4 ;  /* 0x0003e80401007387 */ /* 0x000fe80000100800 */
[----:B-----5:R-:W-:Y:S04]  /*dcd0*/  STL [R1+0x3b4], R3 ;  /* 0x0003b40301007387 */ /* 0x020fe80000100800 */
[----:B------:R-:W-:Y:S04]  /*dce0*/  STL [R1+0x3b0], R2 ;  /* 0x0003b00201007387 */ /* 0x000fe80000100800 */
[----:B------:R1:W-:Y:S01]  /*dcf0*/  STL [R1+0x3a8], R0 ;  /* 0x0003a80001007387 */ /* 0x0003e20000100800 */
[----:B--2---:R-:W-:-:S02]  /*dd00*/  IADD3 R234, P5, R6, R236, RZ ;  /* 0x000000ec06ea7210 */ /* 0x004fc40007fbe0ff */
[----:B---3--:R-:W-:-:S03]  /*dd10*/  IADD3 R230, P4, R6, R237, RZ ;  /* 0x000000ed06e67210 */ /* 0x008fc60007f9e0ff */
[----:B------:R-:W-:Y:S01]  /*dd20*/  STL [R1+0x3e0], R234 ;  /* 0x0003e0ea01007387 */ /* 0x000fe20000100800 */
[----:B------:R-:W-:Y:S02]  /*dd30*/  LEA.HI.X.SX32 R236, R236, R9, 0x1, P5 ;  /* 0x00000009ecec7211 */ /* 0x000fe400028f0eff */
[C---:B----4-:R-:W-:Y:S01]  /*dd40*/  IADD3 R226, P3, R6.reuse, R231, RZ ;  /* 0x000000e706e27210 */ /* 0x050fe20007f7e0ff */
[----:B------:R-:W-:Y:S01]  /*dd50*/  STL [R1+0x3e4], R230 ;  /* 0x0003e4e601007387 */ /* 0x000fe20000100800 */
[----:B------:R-:W-:-:S03]  /*dd60*/  IADD3 R222, P2, R6, R240, RZ ;  /* 0x000000f006de7210 */ /* 0x000fc60007f5e0ff */
[----:B------:R-:W-:Y:S01]  /*dd70*/  STL [R1+0x3f0], R226 ;  /* 0x0003f0e201007387 */ /* 0x000fe20000100800 */
[----:B------:R-:W-:-:S03]  /*dd80*/  IADD3 R219, P1, R6, R235, RZ ;  /* 0x000000eb06db7210 */ /* 0x000fc60007f3e0ff */
[----:B------:R-:W-:Y:S01]  /*dd90*/  STL [R1+0x3f4], R222 ;  /* 0x0003f4de01007387 */ /* 0x000fe20000100800 */
[----:B------:R-:W-:-:S03]  /*dda0*/  IADD3 R215, P6, R6, R233, RZ ;  /* 0x000000e906d77210 */ /* 0x000fc60007fde0ff */
[----:B------:R-:W-:Y:S01]  /*ddb0*/  STL [R1+0x3f8], R219 ;  /* 0x0003f8db01007387 */ /* 0x000fe20000100800 */
[----:B------:R-:W-:-:S03]  /*ddc0*/  IADD3 R211, P5, R6, R241, RZ ;  /* 0x000000f106d37210 */ /* 0x000fc60007fbe0ff */
[----:B------:R-:W-:Y:S01]  /*ddd0*/  STL [R1+0x3fc], R215 ;  /* 0x0003fcd701007387 */ /* 0x000fe20000100800 */
[----:B------:R-:W-:-:S03]  /*dde0*/  LEA.HI.X.SX32 R232, R237, R9, 0x1, P4 ;  /* 0x00000009ede87211 */ /* 0x000fc600020f0eff */
[----:B------:R-:W2:Y:S04]  /*ddf0*/  LDL.LU R227, [R1+0x1a4] ;  /* 0x0001a40001e37983 */ /* 0x000ea80000300800 */
[----:B------:R-:W3:Y:S04]  /*de00*/  LDL.LU R229, [R1+0x1a8] ;  /* 0x0001a80001e57983 */ /* 0x000ee80000300800 */
[----:B------:R-:W-:Y:S04]  /*de10*/  STL [R1+0x400], R236 ;  /* 0x000400ec01007387 */ /* 0x000fe80000100800 */
[----:B------:R-:W-:Y:S04]  /*de20*/  STL [R1+0x404], R211 ;  /* 0x000404d301007387 */ /* 0x000fe80000100800 */
[----:B------:R-:W4:Y:S01]  /*de30*/  LDL.LU R237, [R1+0x1ac] ;  /* 0x0001ac0001ed7983 */ /* 0x000f220000300800 */
[----:B------:R-:W-:-:S03]  /*de40*/  IADD3 R207, P4, R6, R238, RZ ;  /* 0x000000ee06cf7210 */ /* 0x000fc60007f9e0ff */
[----:B------:R-:W3:Y:S01]  /*de50*/  LDL.LU R223, [R1+0x1b0] ;  /* 0x0001b00001df7983 */ /* 0x000ee20000300800 */
[----:B------:R-:W-:-:S03]  /*de60*/  LEA.HI.X.SX32 R228, R231, R9, 0x1, P3 ;  /* 0x00000009e7e47211 */ /* 0x000fc600018f0eff */
[----:B------:R-:W-:Y:S04]  /*de70*/  STL [R1+0x408], R232 ;  /* 0x000408e801007387 */ /* 0x000fe80000100800 */
[----:B------:R-:W-:Y:S04]  /*de80*/  STL [R1+0x40c], R207 ;  /* 0x00040ccf01007387 */ /* 0x000fe80000100800 */
[----:B------:R-:W3:Y:S01]  /*de90*/  LDL.LU R231, [R1+0x1b4] ;  /* 0x0001b40001e77983 */ /* 0x000ee20000300800 */
[-C--:B------:R-:W-:Y:S02]  /*dea0*/  LEA.HI.X.SX32 R224, R240, R9.reuse, 0x1, P2 ;  /* 0x00000009f0e07211 */ /* 0x080fe400010f0eff */
[-C--:B------:R-:W-:Y:S01]  /*deb0*/  LEA.HI.X.SX32 R221, R235, R9.reuse, 0x1, P1 ;  /* 0x00000009ebdd7211 */ /* 0x080fe200008f0eff */
[----:B------:R-:W3:Y:S01]  /*dec0*/  LDL.LU R240, [R1+0x1b8] ;  /* 0x0001b80001f07983 */ /* 0x000ee20000300800 */
[----:B------:R-:W-:-:S02]  /*ded0*/  LEA.HI.X.SX32 R217, R233, R9, 0x1, P6 ;  /* 0x00000009e9d97211 */ /* 0x000fc400030f0eff */
[----:B------:R-:W-:Y:S01]  /*dee0*/  LEA.HI.X.SX32 R213, R241, R9, 0x1, P5 ;  /* 0x00000009f1d57211 */ /* 0x000fe200028f0eff */
[----:B------:R-:W3:Y:S01]  /*def0*/  LDL.LU R235, [R1+0x1bc] ;  /* 0x0001bc0001eb7983 */ /* 0x000ee20000300800 */
[----:B------:R-:W-:-:S03]  /*df00*/  IADD3 R203, P3, R6, R242, RZ ;  /* 0x000000f206cb7210 */ /* 0x000fc60007f7e0ff */
[----:B------:R-:W3:Y:S01]  /*df10*/  LDL.LU R233, [R1+0x1c0] ;  /* 0x0001c00001e97983 */ /* 0x000ee20000300800 */
[----:B------:R-:W-:-:S03]  /*df20*/  IADD3 R199, P2, R6, R243, RZ ;  /* 0x000000f306c77210 */ /* 0x000fc60007f5e0ff */
[----:B------:R-:W3:Y:S01]  /*df30*/  LDL.LU R241, [R1+0x1c4] ;  /* 0x0001c40001f17983 */ /* 0x000ee20000300800 */
[-C--:B------:R-:W-:Y:S02]  /*df40*/  LEA.HI.X.SX32 R209, R238, R9.reuse, 0x1, P4 ;  /* 0x00000009eed17211 */ /* 0x080fe400020f0eff */
[-C--:B------:R-:W-:Y:S01]  /*df50*/  LEA.HI.X.SX32 R205, R242, R9.reuse, 0x1, P3 ;  /* 0x00000009f2cd7211 */ /* 0x080fe200018f0eff */
[----:B------:R-:W3:Y:S01]  /*df60*/  LDL.LU R238, [R1+0x1c8] ;  /* 0x0001c80001ee7983 */ /* 0x000ee20000300800 */
[----:B------:R-:W-:-:S03]  /*df70*/  LEA.HI.X.SX32 R201, R243, R9, 0x1, P2 ;  /* 0x00000009f3c97211 */ /* 0x000fc600010f0eff */
[----:B------:R-:W3:Y:S04]  /*df80*/  LDL.LU R242, [R1+0x1cc] ;  /* 0x0001cc0001f27983 */ /* 0x000ee80000300800 */
[----:B------:R-:W3:Y:S01]  /*df90*/  LDL.LU R243, [R1+0x1d0] ;  /* 0x0001d00001f37983 */ /* 0x000ee20000300800 */
[C---:B------:R-:W-:Y:S02]  /*dfa0*/  IADD3 R195, P1, R6.reuse, R216, RZ ;  /* 0x000000d806c37210 */ /* 0x040fe40007f3e0ff */
[C---:B------:R-:W-:Y:S01]  /*dfb0*/  IADD3 R186, P4, R6.reuse, R239, RZ ;  /* 0x000000ef06ba7210 */ /* 0x040fe20007f9e0ff */
[----:B------:R-:W3:Y:S01]  /*dfc0*/  LDL.LU R218, [R1+0x1d4] ;  /* 0x0001d40001da7983 */ /* 0x000ee20000300800 */
[----:B------:R-:W-:Y:S02]  /*dfd0*/  IADD3 R191, P6, R6, R220, RZ ;  /* 0x000000dc06bf7210 */ /* 0x000fe40007fde0ff */
[----:B------:R-:W-:Y:S01]  /*dfe0*/  LEA.HI.X.SX32 R197, R216, R9, 0x1, P1 ;  /* 0x00000009d8c57211 */ /* 0x000fe200008f0eff */
[----:B------:R-:W3:Y:S01]  /*dff0*/  LDL.LU R214, [R1+0x1d8] ;  /* 0x0001d80001d67983 */ /* 0x000ee20000300800 */
[----:B------:R-:W-:-:S02]  /*e000*/  IADD3 R189, P5, R6, R225, RZ ;  /* 0x000000e106bd7210 */ /* 0x000fc40007fbe0ff */
[-C--:B------:R-:W-:Y:S01]  /*e010*/  LEA.HI.X.SX32 R187, R239, R9.reuse, 0x1, P4 ;  /* 0x00000009efbb7211 */ /* 0x080fe200020f0eff */
[----:B------:R-:W3:Y:S01]  /*e020*/  LDL.LU R210, [R1+0x1dc] ;  /* 0x0001dc0001d27983 */ /* 0x000ee20000300800 */
[----:B------:R-:W-:-:S03]  /*e030*/  LEA.HI.X.SX32 R193, R220, R9, 0x1, P6 ;  /* 0x00000009dcc17211 */ /* 0x000fc600030f0eff */
[----:B------:R-:W3:Y:S01]  /*e040*/  LDL.LU R239, [R1+0x1e0] ;  /* 0x0001e00001ef7983 */ /* 0x000ee20000300800 */
[----:B------:R-:W-:-:S03]  /*e050*/  LEA.HI.X.SX32 R190, R225, R9, 0x1, P5 ;  /* 0x00000009e1be7211 */ /* 0x000fc600028f0eff */
[----:B------:R-:W3:Y:S04]  /*e060*/  LDL.LU R216, [R1+0x1e4] ;  /* 0x0001e40001d87983 */ /* 0x000ee80000300800 */
[----:B------:R-:W3:Y:S01]  /*e070*/  LDL.LU R220, [R1+0x1e8] ;  /* 0x0001e80001dc7983 */ /* 0x000ee20000300800 */
[----:B--2---:R-:W-:-:S04]  /*e080*/  IADD3 R184, P3, R6, R227, RZ ;  /* 0x000000e306b87210 */ /* 0x004fc80007f7e0ff */
[----:B------:R-:W-:Y:S02]  /*e090*/  LEA.HI.X.SX32 R185, R227, R9, 0x1, P3 ;  /* 0x00000009e3b97211 */ /* 0x000fe400018f0eff */
[----:B----4-:R-:W-:-:S04]  /*e0a0*/  IADD3 R180, P1, R6, R237, RZ ;  /* 0x000000ed06b47210 */ /* 0x010fc80007f3e0ff */
[----:B------:R-:W-:Y:S02]  /*e0b0*/  LEA.HI.X.SX32 R181, R237, R9, 0x1, P1 ;  /* 0x00000009edb57211 */ /* 0x000fe400008f0eff */
[----:B------:R-:W2:Y:S04]  /*e0c0*/  LDL.LU R237, [R1+0x1ec] ;  /* 0x0001ec0001ed7983 */ /* 0x000ea80000300800 */
[----:B------:R-:W4:Y:S04]  /*e0d0*/  LDL.LU R225, [R1+0x1f0] ;  /* 0x0001f00001e17983 */ /* 0x000f280000300800 */
[----:B------:R-:W2:Y:S01]  /*e0e0*/  LDL.LU R227, [R1+0x1f4] ;  /* 0x0001f40001e37983 */ /* 0x000ea20000300800 */
[----:B---3--:R-:W-:-:S02]  /*e0f0*/  IADD3 R182, P2, R6, R229, RZ ;  /* 0x000000e506b67210 */ /* 0x008fc40007f5e0ff */
[C---:B------:R-:W-:Y:S02]  /*e100*/  IADD3 R176, P5, R6.reuse, R231, RZ ;  /* 0x000000e706b07210 */ /* 0x040fe40007fbe0ff */
[-C--:B------:R-:W-:Y:S02]  /*e110*/  LEA.HI.X.SX32 R183, R229, R9.reuse, 0x1, P2 ;  /* 0x00000009e5b77211 */ /* 0x080fe400010f0eff */
[----:B------:R-:W3:Y:S01]  /*e120*/  LDL.LU R229, [R1+0x1f8] ;  /* 0x0001f80001e57983 */ /* 0x000ee20000300800 */
[----:B------:R-:W-:Y:S02]  /*e130*/  LEA.HI.X.SX32 R177, R231, R9, 0x1, P5 ;  /* 0x00000009e7b17211 */ /* 0x000fe400028f0eff */
[----:B------:R-:W-:Y:S01]  /*e140*/  IADD3 R172, P3, R6, R235, RZ ;  /* 0x000000eb06ac7210 */ /* 0x000fe20007f7e0ff */
[----:B------:R-:W3:Y:S03]  /*e150*/  LDL.LU R231, [R1+0x1fc] ;  /* 0x0001fc0001e77983 */ /* 0x000ee60000300800 */
[----:B------:R-:W-:-:S02]  /*e160*/  LEA.HI.X.SX32 R173, R235, R9, 0x1, P3 ;  /* 0x00000009ebad7211 */ /* 0x000fc400018f0eff */
[----:B------:R-:W3:Y:S01]  /*e170*/  LDL.LU R235, [R1+0x200] ;  /* 0x0002000001eb7983 */ /* 0x000ee20000300800 */
[C---:B------:R-:W-:Y:S02]  /*e180*/  IADD3 R170, P2, R6.reuse, R233, RZ ;  /* 0x000000e906aa7210 */ /* 0x040fe40007f5e0ff */
[C---:B------:R-:W-:Y:S02]  /*e190*/  IADD3 R178, P6, R6.reuse, R223, RZ ;  /* 0x000000df06b27210 */ /* 0x040fe40007fde0ff */
[-C--:B------:R-:W-:Y:S02]  /*e1a0*/  LEA.HI.X.SX32 R171, R233, R9.reuse, 0x1, P2 ;  /* 0x00000009e9ab7211 */ /* 0x080fe400010f0eff */
[----:B------:R-:W3:Y:S01]  /*e1b0*/  LDL.LU R233, [R1+0x204] ;  /* 0x0002040001e97983 */ /* 0x000ee20000300800 */
[----:B------:R-:W-:Y:S02]  /*e1c0*/  LEA.HI.X.SX32 R179, R223, R9, 0x1, P6 ;  /* 0x00000009dfb37211 */ /* 0x000fe400030f0eff */
[C---:B------:R-:W-:Y:S01]  /*e1d0*/  IADD3 R168, P1, R6.reuse, R241, RZ ;  /* 0x000000f106a87210 */ /* 0x040fe20007f3e0ff */
[----:B------:R-:W3:Y:S01]  /*e1e0*/  LDL.LU R223, [R1+0x208] ;  /* 0x0002080001df7983 */ /* 0x000ee20000300800 */
[----:B------:R-:W-:-:S02]  /*e1f0*/  IADD3 R174, P4, R6, R240, RZ ;  /* 0x000000f006ae7210 */ /* 0x000fc40007f9e0ff */
[-C--:B------:R-:W-:Y:S02]  /*e200*/  LEA.HI.X.SX32 R169, R241, R9.reuse, 0x1, P1 ;  /* 0x00000009f1a97211 */ /* 0x080fe400008f0eff */
[----:B------:R-:W-:Y:S01]  /*e210*/  IADD3 R164, P5, R6, R242, RZ ;  /* 0x000000f206a47210 */ /* 0x000fe20007fbe0ff */
[----:B------:R-:W3:Y:S01]  /*e220*/  LDL.LU R241, [R1+0x20c] ;  /* 0x00020c0001f17983 */ /* 0x000ee20000300800 */
[----:B------:R-:W-:Y:S02]  /*e230*/  LEA.HI.X.SX32 R175, R240, R9, 0x1, P4 ;  /* 0x00000009f0af7211 */ /* 0x000fe400020f0eff */
[----:B------:R-:W-:Y:S02]  /*e240*/  IADD3 R162, P4, R6, R243, RZ ;  /* 0x000000f306a27210 */ /* 0x000fe40007f9e0ff */
[-C--:B------:R-:W-:Y:S02]  /*e250*/  LEA.HI.X.SX32 R240, R242, R9.reuse, 0x1, P5 ;  /* 0x00000009f2f07211 */ /* 0x080fe400028f0eff */
[----:B------:R-:W-:-:S02]  /*e260*/  LEA.HI.X.SX32 R242, R243, R9, 0x1, P4 ;  /* 0x00000009f3f27211 */ /* 0x000fc400020f0eff */
[----:B------:R-:W3:Y:S01]  /*e270*/  LDL.LU R243, [R1+0x210] ;  /* 0x0002100001f37983 */ /* 0x000ee20000300800 */
[C---:B------:R-:W-:Y:S02]  /*e280*/  IADD3 R158, P1, R6.reuse, R210, RZ ;  /* 0x000000d2069e7210 */ /* 0x040fe40007f3e0ff */
[----:B------:R-:W-:Y:S01]  /*e290*/  IADD3 R166, P6, R6, R238, RZ ;  /* 0x000000ee06a67210 */ /* 0x000fe20007fde0ff */
[----:B------:R-:W3:Y:S01]  /*e2a0*/  LDL.LU R204, [R1+0x214] ;  /* 0x0002140001cc7983 */ /* 0x000ee20000300800 */
[-C--:B------:R-:W-:Y:S02]  /*e2b0*/  LEA.HI.X.SX32 R248, R210, R9.reuse, 0x1, P1 ;  /* 0x00000009d2f87211 */ /* 0x080fe400008f0eff */
[----:B------:R-:W-:Y:S01]  /*e2c0*/  LEA.HI.X.SX32 R238, R238, R9, 0x1, P6 ;  /* 0x00000009eeee7211 */ /* 0x000fe200030f0eff */
[----:B------:R-:W3:Y:S01]  /*e2d0*/  LDL.LU R208, [R1+0x218] ;  /* 0x0002180001d07983 */ /* 0x000ee20000300800 */
[----:B------:R-:W-:-:S04]  /*e2e0*/  IADD3 R157, P6, R6, R239, RZ ;  /* 0x000000ef069d7210 */ /* 0x000fc80007fde0ff */
[----:B------:R-:W-:Y:S02]  /*e2f0*/  LEA.HI.X.SX32 R250, R239, R9, 0x1, P6 ;  /* 0x00000009effa7211 */ /* 0x000fe400030f0eff */
[----:B------:R-:W-:-:S04]  /*e300*/  IADD3 R160, P3, R6, R218, RZ ;  /* 0x000000da06a07210 */ /* 0x000fc80007f7e0ff */
[----:B------:R-:W-:Y:S02]  /*e310*/  LEA.HI.X.SX32 R244, R218, R9, 0x1, P3 ;  /* 0x00000009daf47211 */ /* 0x000fe400018f0eff */
[----:B------:R-:W-:-:S04]  /*e320*/  IADD3 R159, P2, R6, R214, RZ ;  /* 0x000000d6069f7210 */ /* 0x000fc80007f5e0ff */
[-C--:B------:R-:W-:Y:S02]  /*e330*/  LEA.HI.X.SX32 R246, R214, R9.reuse, 0x1, P2 ;  /* 0x00000009d6f67211 */ /* 0x080fe400010f0eff */
[C---:B------:R-:W-:Y:S02]  /*e340*/  IADD3 R156, P5, R6.reuse, R216, RZ ;  /* 0x000000d8069c7210 */ /* 0x040fe40007fbe0ff */
[----:B------:R-:W-:Y:S02]  /*e350*/  IADD3 R155, P4, R6, R220, RZ ;  /* 0x000000dc069b7210 */ /* 0x000fe40007f9e0ff */
[----:B-1----:R-:W-:Y:S02]  /*e360*/  LEA.HI.X.SX32 R0, R216, R9, 0x1, P5 ;  /* 0x00000009d8007211 */ /* 0x002fe400028f0eff */
[----:B--2---:R-:W-:-:S05]  /*e370*/  IADD3 R152, P1, R6, R227, RZ ;  /* 0x000000e306987210 */ /* 0x004fca0007f3e0ff */
[----:B------:R-:W-:Y:S04]  /*e380*/  STL [R1+0x3d4], R152 ;  /* 0x0003d49801007387 */ /* 0x000fe80000100800 */
[----:B------:R-:W2:Y:S01]  /*e390*/  LDL.LU R239, [R1+0x21c] ;  /* 0x00021c0001ef7983 */ /* 0x000ea20000300800 */
[----:B------:R-:W-:-:S03]  /*e3a0*/  IADD3 R154, P3, R6, R237, RZ ;  /* 0x000000ed069a7210 */ /* 0x000fc60007f7e0ff */
[----:B------:R-:W2:Y:S01]  /*e3b0*/  LDL.LU R200, [R1+0x220] ;  /* 0x0002200001c87983 */ /* 0x000ea20000300800 */
[----:B------:R-:W-:-:S03]  /*e3c0*/  LEA.HI.X.SX32 R2, R237, R9, 0x1, P3 ;  /* 0x00000009ed027211 */ /* 0x000fc600018f0eff */
[----:B------:R-:W2:Y:S01]  /*e3d0*/  LDL.LU R237, [R1+0x224] ;  /* 0x0002240001ed7983 */ /* 0x000ea20000300800 */
[----:B----4-:R-:W-:-:S03]  /*e3e0*/  IADD3 R153, P2, R6, R225, RZ ;  /* 0x000000e106997210 */ /* 0x010fc60007f5e0ff */
[----:B------:R1:W-:Y:S04]  /*e3f0*/  STL [R1+0x8], R2 ;  /* 0x0000080201007387 */ /* 0x0003e80000100800 */
[----:B------:R-:W4:Y:S04]  /*e400*/  LDL.LU R212, [R1+0x228] ;  /* 0x0002280001d47983 */ /* 0x000f280000300800 */
[----:B------:R-:W4:Y:S01]  /*e410*/  LDL.LU R218, [R1+0x22c] ;  /* 0x00022c0001da7983 */ /* 0x000f220000300800 */
[----:B-1----:R-:W-:Y:S02]  /*e420*/  LEA.HI.X.SX32 R2, R225, R9, 0x1, P2 ;  /* 0x00000009e1027211 */ /* 0x002fe400010f0eff */
[----:B---3--:R-:W-:-:S03]  /*e430*/  IADD3 R87, P6, R6, R229, RZ ;  /* 0x000000e506577210 */ /* 0x008fc60007fde0ff */
[----:B------:R1:W-:Y:S04]  /*e440*/  STL [R1+0xc], R2 ;  /* 0x00000c0201007387 */ /* 0x0003e80000100800 */
[----:B------:R-:W3:Y:S01]  /*e450*/  LDL.LU R214, [R1+0x230] ;  /* 0x0002300001d67983 */ /* 0x000ee20000300800 */
[----:B-1----:R-:W-:Y:S02]  /*e460*/  LEA.HI.X.SX32 R2, R227, R9, 0x1, P1 ;  /* 0x00000009e3027211 */ /* 0x002fe400008f0eff */
[----:B------:R-:W-:-:S03]  /*e470*/  IADD3 R86, P5, R6, R231, RZ ;  /* 0x000000e706567210 */ /* 0x000fc60007fbe0ff */
[----:B------:R1:W-:Y:S04]  /*e480*/  STL [R1+0x10], R2 ;  /* 0x0000100201007387 */ /* 0x0003e80000100800 */
[----:B------:R-:W3:Y:S01]  /*e490*/  LDL.LU R210, [R1+0x234] ;  /* 0x0002340001d27983 */ /* 0x000ee20000300800 */
[----:B------:R-:W-:-:S03]  /*e4a0*/  LEA.HI.X.SX32 R152, R220, R9, 0x1, P4 ;  /* 0x00000009dc987211 */ /* 0x000fc600020f0eff */
[----:B------:R-:W3:Y:S01]  /*e4b0*/  LDL.LU R225, [R1+0x238] ;  /* 0x0002380001e17983 */ /* 0x000ee20000300800 */
[----:B-1----:R-:W-:Y:S02]  /*e4c0*/  LEA.HI.X.SX32 R2, R229, R9, 0x1, P6 ;  /* 0x00000009e5027211 */ /* 0x002fe400030f0eff */
[----:B------:R-:W-:-:S03]  /*e4d0*/  IADD3 R85, P4, R6, R235, RZ ;  /* 0x000000eb06557210 */ /* 0x000fc60007f9e0ff */
[----:B------:R1:W-:Y:S04]  /*e4e0*/  STL [R1+0x14], R2 ;  /* 0x0000140201007387 */ /* 0x0003e80000100800 */
[----:B------:R-:W3:Y:S01]  /*e4f0*/  LDL.LU R227, [R1+0x23c] ;  /* 0x00023c0001e37983 */ /* 0x000ee20000300800 */
[----:B-1----:R-:W-:-:S05]  /*e500*/  LEA.HI.X.SX32 R2, R231, R9, 0x1, P5 ;  /* 0x00000009e7027211 */ /* 0x002fca00028f0eff */
[----:B------:R1:W-:Y:S04]  /*e510*/  STL [R1+0x18], R2 ;  /* 0x0000180201007387 */ /* 0x0003e80000100800 */
[----:B------:R-:W3:Y:S04]  /*e520*/  LDL.LU R229, [R1+0x240] ;  /* 0x0002400001e57983 */ /* 0x000ee80000300800 */
[----:B------:R-:W3:Y:S01]  /*e530*/  LDL.LU R231, [R1+0x244] ;  /* 0x0002440001e77983 */ /* 0x000ee20000300800 */
[----:B-1----:R-:W-:-:S05]  /*e540*/  LEA.HI.X.SX32 R2, R235, R9, 0x1, P4 ;  /* 0x00000009eb027211 */ /* 0x002fca00020f0eff */
[----:B------:R1:W-:Y:S04]  /*e550*/  STL [R1+0x1c], R2 ;  /* 0x00001c0201007387 */ /* 0x0003e80000100800 */
[----:B------:R-:W3:Y:S01]  /*e560*/  LDL.LU R235, [R1+0x248] ;  /* 0x0002480001eb7983 */ /* 0x000ee20000300800 */
[C---:B------:R-:W-:Y:S02]  /*e570*/  IADD3 R84, P3, R6.reuse, R233, RZ ;  /* 0x000000e906547210 */ /* 0x040fe40007f7e0ff */
[C---:B------:R-:W-:Y:S02]  /*e580*/  IADD3 R83, P2, R6.reuse, R223, RZ ;  /* 0x000000df06537210 */ /* 0x040fe40007f5e0ff */
[----:B-1----:R-:W-:Y:S02]  /*e590*/  LEA.HI.X.SX32 R2, R233, R9, 0x1, P3 ;  /* 0x00000009e9027211 */ /* 0x002fe400018f0eff */
[----:B------:R-:W3:Y:S01]  /*e5a0*/  LDL.LU R233, [R1+0x24c] ;  /* 0x00024c0001e97983 */ /* 0x000ee20000300800 */
[----:B------:R-:W-:-:S03]  /*e5b0*/  IADD3 R82, P1, R6, R241, RZ ;  /* 0x000000f106527210 */ /* 0x000fc60007f3e0ff */
[----:B------:R1:W-:Y:S01]  /*e5c0*/  STL [R1+0x20], R2 ;  /* 0x0000200201007387 */ /* 0x0003e20000100800 */
[----:B------:R-:W-:Y:S02]  /*e5d0*/  IADD3 R81, P6, R6, R243, RZ ;  /* 0x000000f306517210 */ /* 0x000fe40007fde0ff */
[-C--:B-1----:R-:W-:Y:S02]  /*e5e0*/  LEA.HI.X.SX32 R2, R223, R9.reuse, 0x1, P2 ;  /* 0x00000009df027211 */ /* 0x082fe400010f0eff */
[----:B------:R-:W3:Y:S04]  /*e5f0*/  LDL.LU R223, [R1+0x254] ;  /* 0x0002540001df7983 */ /* 0x000ee80000300800 */
[----:B------:R-:W3:Y:S04]  /*e600*/  LDL.LU R220, [R1+0x260] ;  /* 0x0002600001dc7983 */ /* 0x000ee80000300800 */
[----:B------:R1:W-:Y:S04]  /*e610*/  STL [R1+0x24], R2 ;  /* 0x0000240201007387 */ /* 0x0003e80000100800 */
[----:B------:R-:W3:Y:S01]  /*e620*/  LDL.LU R216, [R1+0x264] ;  /* 0x0002640001d87983 */ /* 0x000ee20000300800 */
[----:B-1----:R-:W-:-:S03]  /*e630*/  LEA.HI.X.SX32 R2, R241, R9, 0x1, P1 ;  /* 0x00000009f1027211 */ /* 0x002fc600008f0eff */
[----:B------:R-:W3:Y:S04]  /*e640*/  LDL.LU R241, [R1+0x268] ;  /* 0x0002680001f17983 */ /* 0x000ee80000300800 */
[----:B------:R1:W-:Y:S02]  /*e650*/  STL [R1+0x28], R2 ;  /* 0x0000280201007387 */ /* 0x0003e40000100800 */
[-C--:B-1----:R-:W-:Y:S02]  /*e660*/  LEA.HI.X.SX32 R2, R243, R9.reuse, 0x1, P6 ;  /* 0x00000009f3027211 */ /* 0x082fe400030f0eff */
[----:B------:R-:W3:Y:S01]  /*e670*/  LDL.LU R243, [R1+0x26c] ;  /* 0x00026c0001f37983 */ /* 0x000ee20000300800 */
[C---:B------:R-:W-:Y:S02]  /*e680*/  IADD3 R80, P5, R6.reuse, R204, RZ ;  /* 0x000000cc06507210 */ /* 0x040fe40007fbe0ff */
[----:B------:R-:W-:Y:S01]  /*e690*/  IADD3 R79, P4, R6, R208, RZ ;  /* 0x000000d0064f7210 */ /* 0x000fe20007f9e0ff */
[----:B------:R1:W-:Y:S03]  /*e6a0*/  STL [R1+0x2c], R2 ;  /* 0x00002c0201007387 */ /* 0x0003e60000100800 */
[----:B------:R-:W-:-:S02]  /*e6b0*/  LEA.HI.X.SX32 R3, R208, R9, 0x1, P4 ;  /* 0x00000009d0037211 */ /* 0x000fc400020f0eff */
[----:B-1----:R-:W-:-:S05]  /*e6c0*/  LEA.HI.X.SX32 R2, R204, R9, 0x1, P5 ;  /* 0x00000009cc027211 */ /* 0x002fca00028f0eff */
[----:B------:R1:W-:Y:S04]  /*e6d0*/  STL [R1+0x30], R2 ;  /* 0x0000300201007387 */ /* 0x0003e80000100800 */
[----:B------:R1:W-:Y:S01]  /*e6e0*/  STL [R1+0x34], R3 ;  /* 0x0000340301007387 */ /* 0x0003e20000100800 */
[----:B--2---:R-:W-:-:S04]  /*e6f0*/  IADD3 R78, P3, R6, R239, RZ ;  /* 0x000000ef064e7210 */ /* 0x004fc80007f7e0ff */
[----:B-1----:R-:W-:Y:S02]  /*e700*/  LEA.HI.X.SX32 R2, R239, R9, 0x1, P3 ;  /* 0x00000009ef027211 */ /* 0x002fe400018f0eff */
[----:B------:R-:W2:Y:S01]  /*e710*/  LDL.LU R239, [R1+0x270] ;  /* 0x0002700001ef7983 */ /* 0x000ea20000300800 */
[C---:B------:R-:W-:Y:S02]  /*e720*/  IADD3 R77, P2, R6.reuse, R200, RZ ;  /* 0x000000c8064d7210 */ /* 0x040fe40007f5e0ff */
[----:B------:R-:W-:Y:S02]  /*e730*/  IADD3 R76, P1, R6, R237, RZ ;  /* 0x000000ed064c7210 */ /* 0x000fe40007f3e0ff */
[-C--:B------:R-:W-:Y:S01]  /*e740*/  LEA.HI.X.SX32 R3, R200, R9.reuse, 0x1, P2 ;  /* 0x00000009c8037211 */ /* 0x080fe200010f0eff */
[----:B------:R1:W-:Y:S04]  /*e750*/  STL [R1+0x38], R2 ;  /* 0x0000380201007387 */ /* 0x0003e80000100800 */
[----:B------:R4:W-:Y:S01]  /*e760*/  STL [R1+0x3c], R3 ;  /* 0x00003c0301007387 */ /* 0x0009e20000100800 */
[----:B-1----:R-:W-:-:S03]  /*e770*/  LEA.HI.X.SX32 R2, R237, R9, 0x1, P1 ;  /* 0x00000009ed027211 */ /* 0x002fc600008f0eff */
[----:B------:R-:W2:Y:S01]  /*e780*/  LDL.LU R237, [R1+0x274] ;  /* 0x0002740001ed7983 */ /* 0x000ea20000300800 */
[C---:B----4-:R-:W-:Y:S02]  /*e790*/  IADD3 R75, P6, R6.reuse, R212, RZ ;  /* 0x000000d4064b7210 */ /* 0x050fe40007fde0ff */
[----:B------:R-:W-:Y:S01]  /*e7a0*/  IADD3 R74, P5, R6, R218, RZ ;  /* 0x000000da064a7210 */ /* 0x000fe20007fbe0ff */
[----:B------:R1:W-:Y:S03]  /*e7b0*/  STL [R1+0x40], R2 ;  /* 0x0000400201007387 */ /* 0x0003e60000100800 */
[-C--:B------:R-:W-:Y:S02]  /*e7c0*/  LEA.HI.X.SX32 R3, R218, R9.reuse, 0x1, P5 ;  /* 0x00000009da037211 */ /* 0x080fe400028f0eff */
[----:B---3--:R-:W-:Y:S02]  /*e7d0*/  IADD3 R73, P4, R6, R214, RZ ;  /* 0x000000d606497210 */ /* 0x008fe40007f9e0ff */
[----:B-1----:R-:W-:-:S05]  /*e7e0*/  LEA.HI.X.SX32 R2, R212, R9, 0x1, P6 ;  /* 0x00000009d4027211 */ /* 0x002fca00030f0eff */
[----:B------:R1:W-:Y:S01]  /*e7f0*/  STL [R1+0x44], R2 ;  /* 0x0000440201007387 */ /* 0x0003e20000100800 */
[----:B------:R-:W-:-:S03]  /*e800*/  IADD3 R72, P3, R6, R210, RZ ;  /* 0x000000d206487210 */ /* 0x000fc60007f7e0ff */
[----:B------:R3:W-:Y:S01]  /*e810*/  STL [R1+0x48], R3 ;  /* 0x0000480301007387 */ /* 0x0007e20000100800 */
[----:B------:R-:W-:Y:S02]  /*e820*/  IADD3 R71, P2, R6, R225, RZ ;  /* 0x000000e106477210 */ /* 0x000fe40007f5e0ff */
[-C--:B-1----:R-:W-:Y:S02]  /*e830*/  LEA.HI.X.SX32 R2, R214, R9.reuse, 0x1, P4 ;  /* 0x00000009d6027211 */ /* 0x082fe400020f0eff */
[----:B---3--:R-:W-:-:S03]  /*e840*/  LEA.HI.X.SX32 R3, R210, R9, 0x1, P3 ;  /* 0x00000009d2037211 */ /* 0x008fc600018f0eff */
[----:B------:R1:W-:Y:S01]  /*e850*/  STL [R1+0x4c], R2 ;  /* 0x00004c0201007387 */ /* 0x0003e20000100800 */
[----:B------:R-:W-:-:S03]  /*e860*/  IADD3 R70, P1, R6, R227, RZ ;  /* 0x000000e306467210 */ /* 0x000fc60007f3e0ff */
[----:B------:R3:W-:Y:S01]  /*e870*/  STL [R1+0x50], R3 ;  /* 0x0000500301007387 */ /* 0x0007e20000100800 */
[-C--:B-1----:R-:W-:Y:S02]  /*e880*/  LEA.HI.X.SX32 R2, R225, R9.reuse, 0x1, P2 ;  /* 0x00000009e1027211 */ /* 0x082fe400010f0eff */
[----:B---3--:R-:W-:-:S03]  /*e890*/  LEA.HI.X.SX32 R3, R227, R9, 0x1, P1 ;  /* 0x00000009e3037211 */ /* 0x008fc600008f0eff */
        /* <DEDUP_REMOVED lines=8> */
[----:B------:R-:W-:Y:S01]  /*e920*/  STL [R1+0x60], R3 ;  /* 0x0000600301007387 */ /* 0x000fe20000100800 */
[----:B-1----:R-:W-:-:S03]  /*e930*/  LEA.HI.X.SX32 R2, R235, R9, 0x1, P4 ;  /* 0x00000009eb027211 */ /* 0x002fc600020f0eff */
[----:B------:R-:W3:Y:S01]  /*e940*/  LDL.LU R235, [R1+0x160] ;  /* 0x0001600001eb7983 */ /* 0x000ee20000300800 */
[----:B------:R-:W-:-:S03]  /*e950*/  IADD3 R66, P3, R6, R233, RZ ;  /* 0x000000e906427210 */ /* 0x000fc60007f7e0ff */
[----:B------:R1:W-:Y:S02]  /*e960*/  STL [R1+0x64], R2 ;  /* 0x0000640201007387 */ /* 0x0003e40000100800 */
[----:B-1----:R-:W-:Y:S02]  /*e970*/  LEA.HI.X.SX32 R2, R233, R9, 0x1, P3 ;  /* 0x00000009e9027211 */ /* 0x002fe400018f0eff */
[----:B------:R-:W-:-:S05]  /*e980*/  IADD3 R22, P4, R6, R243, RZ ;  /* 0x000000f306167210 */ /* 0x000fca0007f9e0ff */
[----:B------:R-:W-:Y:S04]  /*e990*/  STL [R1+0x3d0], R22 ;  /* 0x0003d01601007387 */ /* 0x000fe80000100800 */
[----:B------:R-:W4:Y:S04]  /*e9a0*/  LDL.LU R233, [R1+0x27c] ;  /* 0x00027c0001e97983 */ /* 0x000f280000300800 */
[----:B------:R-:W4:Y:S04]  /*e9b0*/  LDL.LU R231, [R1+0x280] ;  /* 0x0002800001e77983 */ /* 0x000f280000300800 */
[----:B------:R1:W-:Y:S04]  /*e9c0*/  STL [R1+0x68], R2 ;  /* 0x0000680201007387 */ /* 0x0003e80000100800 */
[----:B------:R-:W4:Y:S04]  /*e9d0*/  LDL.LU R229, [R1+0x284] ;  /* 0x0002840001e57983 */ /* 0x000f280000300800 */
[----:B------:R-:W4:Y:S01]  /*e9e0*/  LDL.LU R227, [R1+0x288] ;  /* 0x0002880001e37983 */ /* 0x000f220000300800 */
[----:B------:R-:W-:-:S04]  /*e9f0*/  IADD3 R65, P2, R6, R223, RZ ;  /* 0x000000df06417210 */ /* 0x000fc80007f5e0ff */
[----:B-1----:R-:W-:Y:S02]  /*ea00*/  LEA.HI.X.SX32 R2, R223, R9, 0x1, P2 ;  /* 0x00000009df027211 */ /* 0x002fe400010f0eff */
[----:B------:R-:W-:-:S04]  /*ea10*/  IADD3 R64, P1, R6, R220, RZ ;  /* 0x000000dc06407210 */ /* 0x000fc80007f3e0ff */
[----:B------:R-:W-:Y:S02]  /*ea20*/  LEA.HI.X.SX32 R22, R220, R9, 0x1, P1 ;  /* 0x00000009dc167211 */ /* 0x000fe400008f0eff */
[C---:B------:R-:W-:Y:S02]  /*ea30*/  IADD3 R63, P6, R6.reuse, R216, RZ ;  /* 0x000000d8063f7210 */ /* 0x040fe40007fde0ff */
[C---:B------:R-:W-:Y:S02]  /*ea40*/  IADD3 R62, P5, R6.reuse, R241, RZ ;  /* 0x000000f1063e7210 */ /* 0x040fe40007fbe0ff */
[----:B------:R-:W-:Y:S02]  /*ea50*/  SHF.R.S32.HI R7, RZ, 0x1f, R8 ;  /* 0x0000001fff077819 */ /* 0x000fe40000011408 */
[----:B--2---:R-:W-:-:S05]  /*ea60*/  IADD3 R20, P3, R6, R239, RZ ;  /* 0x000000ef06147210 */ /* 0x004fca0007f7e0ff */
[----:B------:R-:W-:Y:S04]  /*ea70*/  STL [R1+0x3cc], R20 ;  /* 0x0003cc1401007387 */ /* 0x000fe80000100800 */
[----:B------:R-:W2:Y:S04]  /*ea80*/  LDL.LU R225, [R1+0x290] ;  /* 0x0002900001e17983 */ /* 0x000ea80000300800 */
[----:B------:R-:W2:Y:S01]  /*ea90*/  LDL.LU R223, [R1+0x294] ;  /* 0x0002940001df7983 */ /* 0x000ea20000300800 */
[----:B------:R-:W-:-:S03]  /*eaa0*/  IADD3 R19, P2, R6, R237, RZ ;  /* 0x000000ed06137210 */ /* 0x000fc60007f5e0ff */
[----:B------:R1:W-:Y:S04]  /*eab0*/  STL [R1+0x6c], R2 ;  /* 0x00006c0201007387 */ /* 0x0003e80000100800 */
[----:B------:R-:W-:Y:S04]  /*eac0*/  STL [R1+0x3c8], R19 ;  /* 0x0003c81301007387 */ /* 0x000fe80000100800 */
[----:B------:R-:W2:Y:S01]  /*ead0*/  LDL.LU R220, [R1+0x2a8] ;  /* 0x0002a80001dc7983 */ /* 0x000ea20000300800 */
[----:B-1----:R-:W-:-:S03]  /*eae0*/  IADD3 R2, P1, R8, R10, RZ ;  /* 0x0000000a08027210 */ /* 0x002fc60007f3e0ff */
[----:B------:R-:W2:Y:S01]  /*eaf0*/  LDL.LU R210, [R1+0x28c] ;  /* 0x00028c0001d27983 */ /* 0x000ea20000300800 */
[----:B------:R-:W-:-:S03]  /*eb00*/  LEA.HI.X.SX32 R20, R216, R9, 0x1, P6 ;  /* 0x00000009d8147211 */ /* 0x000fc600030f0eff */
[----:B------:R1:W-:Y:S04]  /*eb10*/  STL [R1+0x3c0], R2 ;  /* 0x0003c00201007387 */ /* 0x0003e80000100800 */
[----:B------:R-:W2:Y:S01]  /*eb20*/  LDL.LU R216, [R1+0x2cc] ;  /* 0x0002cc0001d87983 */ /* 0x000ea20000300800 */
[-C--:B------:R-:W-:Y:S02]  /*eb30*/  LEA.HI.X.SX32 R3, R239, R9.reuse, 0x1, P3 ;  /* 0x00000009ef037211 */ /* 0x080fe400018f0eff */
[-C--:B-1----:R-:W-:Y:S02]  /*eb40*/  LEA.HI.X.SX32 R2, R243, R9.reuse, 0x1, P4 ;  /* 0x00000009f3027211 */ /* 0x082fe400020f0eff */
[----:B------:R-:W2:Y:S01]  /*eb50*/  LDL.LU R243, [R1+0x2d0] ;  /* 0x0002d00001f37983 */ /* 0x000ea20000300800 */
[----:B------:R-:W-:-:S03]  /*eb60*/  LEA.HI.X.SX32 R19, R241, R9, 0x1, P5 ;  /* 0x00000009f1137211 */ /* 0x000fc600028f0eff */
[----:B------:R1:W-:Y:S04]  /*eb70*/  STL [R1+0x29c], R2 ;  /* 0x00029c0201007387 */ /* 0x0003e80000100800 */
[----:B------:R1:W-:Y:S04]  /*eb80*/  STL [R1+0x2a0], R3 ;  /* 0x0002a00301007387 */ /* 0x0003e80000100800 */
[----:B------:R-:W2:Y:S01]  /*eb90*/  LDL.LU R241, [R1+0x2d4] ;  /* 0x0002d40001f17983 */ /* 0x000ea20000300800 */
[----:B-1----:R-:W-:Y:S02]  /*eba0*/  LEA.HI.X.SX32 R2, R237, R9, 0x1, P2 ;  /* 0x00000009ed027211 */ /* 0x002fe400010f0eff */
[----:B------:R-:W-:-:S03]  /*ebb0*/  LEA.HI.X.SX32 R3, R10, R7, 0x1, P1 ;  /* 0x000000070a037211 */ /* 0x000fc600008f0eff */
[----:B------:R1:W-:Y:S04]  /*ebc0*/  STL [R1+0x2a4], R2 ;  /* 0x0002a40201007387 */ /* 0x0003e80000100800 */
[----:B------:R-:W-:Y:S04]  /*ebd0*/  STL [R1+0x3c4], R3 ;  /* 0x0003c40301007387 */ /* 0x000fe80000100800 */
[----:B------:R-:W2:Y:S04]  /*ebe0*/  LDL.LU R239, [R1+0x298] ;  /* 0x0002980001ef7983 */ /* 0x000ea80000300800 */
[----:B------:R-:W2:Y:S01]  /*ebf0*/  LDL.LU R237, [R1+0x2dc] ;  /* 0x0002dc0001ed7983 */ /* 0x000ea20000300800 */
[----:B---3--:R-:W-:-:S03]  /*ec00*/  LEA R11, P1, R5, R235, 0x4 ;  /* 0x000000eb050b7211 */ /* 0x008fc600078220ff */
[----:B------:R-:W3:Y:S04]  /*ec10*/  LDL.LU R235, [R1+0x2e0] ;  /* 0x0002e00001eb7983 */ /* 0x000ee80000300800 */
[----:B------:R-:W-:Y:S01]  /*ec20*/  STL [R1+0x3b8], R11 ;  /* 0x0003b80b01007387 */ /* 0x000fe20000100800 */
[----:B----4-:R-:W-:-:S04]  /*ec30*/  IADD3 R18, P4, R8, R233, RZ ;  /* 0x000000e908127210 */ /* 0x010fc80007f9e0ff */
[----:B-1----:R-:W-:Y:S02]  /*ec40*/  LEA.HI.X.SX32 R2, R233, R7, 0x1, P4 ;  /* 0x00000007e9027211 */ /* 0x002fe400020f0eff */
[----:B------:R-:W4:Y:S01]  /*ec50*/  LDL.LU R233, [R1+0x2e4] ;  /* 0x0002e40001e97983 */ /* 0x000f220000300800 */
[----:B------:R-:W-:-:S03]  /*ec60*/  IADD3 R17, P5, R8, R231, RZ ;  /* 0x000000e708117210 */ /* 0x000fc60007fbe0ff */
[----:B------:R1:W-:Y:S01]  /*ec70*/  STL [R1+0x2ac], R2 ;  /* 0x0002ac0201007387 */ /* 0x0003e20000100800 */
[C---:B------:R-:W-:Y:S02]  /*ec80*/  IADD3 R15, P2, R8.reuse, R229, RZ ;  /* 0x000000e5080f7210 */ /* 0x040fe40007f5e0ff */
[----:B-1----:R-:W-:Y:S02]  /*ec90*/  LEA.HI.X.SX32 R2, R231, R7, 0x1, P5 ;  /* 0x00000007e7027211 */ /* 0x002fe400028f0eff */
[----:B------:R-:W4:Y:S01]  /*eca0*/  LDL.LU R231, [R1+0x2e8] ;  /* 0x0002e80001e77983 */ /* 0x000f220000300800 */
[----:B------:R-:W-:-:S03]  /*ecb0*/  IADD3 R13, P3, R8, R227, RZ ;  /* 0x000000e3080d7210 */ /* 0x000fc60007f7e0ff */
[----:B------:R1:W-:Y:S02]  /*ecc0*/  STL [R1+0x2b0], R2 ;  /* 0x0002b00201007387 */ /* 0x0003e40000100800 */
[-C--:B-1----:R-:W-:Y:S02]  /*ecd0*/  LEA.HI.X.SX32 R2, R229, R7.reuse, 0x1, P2 ;  /* 0x00000007e5027211 */ /* 0x082fe400010f0eff */
[----:B------:R-:W4:Y:S04]  /*ece0*/  LDL.LU R229, [R1+0x2ec] ;  /* 0x0002ec0001e57983 */ /* 0x000f280000300800 */
[----:B------:R1:W-:Y:S02]  /*ecf0*/  STL [R1+0x2b4], R2 ;  /* 0x0002b40201007387 */ /* 0x0003e40000100800 */
[----:B-1----:R-:W-:-:S02]  /*ed00*/  LEA.HI.X.SX32 R2, R227, R7, 0x1, P3 ;  /* 0x00000007e3027211 */ /* 0x002fc400018f0eff */
[----:B------:R-:W4:Y:S04]  /*ed10*/  LDL.LU R227, [R1+0x2f0] ;  /* 0x0002f00001e37983 */ /* 0x000f280000300800 */
[----:B------:R1:W-:Y:S01]  /*ed20*/  STL [R1+0x2b8], R2 ;  /* 0x0002b80201007387 */ /* 0x0003e20000100800 */
[----:B--2---:R-:W-:-:S04]  /*ed30*/  IADD3 R12, P4, R8, R225, RZ ;  /* 0x000000e1080c7210 */ /* 0x004fc80007f9e0ff */
[----:B-1----:R-:W-:Y:S02]  /*ed40*/  LEA.HI.X.SX32 R2, R225, R7, 0x1, P4 ;  /* 0x00000007e1027211 */ /* 0x002fe400020f0eff */
[----:B------:R-:W2:Y:S01]  /*ed50*/  LDL.LU R225, [R1+0x2f4] ;  /* 0x0002f40001e17983 */ /* 0x000ea20000300800 */
[----:B------:R-:W-:-:S03]  /*ed60*/  IADD3 R14, P5, R8, R223, RZ ;  /* 0x000000df080e7210 */ /* 0x000fc60007fbe0ff */
[----:B------:R1:W-:Y:S02]  /*ed70*/  STL [R1+0x2bc], R2 ;  /* 0x0002bc0201007387 */ /* 0x0003e40000100800 */
[----:B-1----:R-:W-:Y:S02]  /*ed80*/  LEA.HI.X.SX32 R2, R223, R7, 0x1, P5 ;  /* 0x00000007df027211 */ /* 0x002fe400028f0eff */
[----:B------:R-:W2:Y:S01]  /*ed90*/  LDL.LU R223, [R1+0x2f8] ;  /* 0x0002f80001df7983 */ /* 0x000ea20000300800 */
[----:B------:R-:W-:-:S03]  /*eda0*/  IADD3 R16, P2, R8, R220, RZ ;  /* 0x000000dc08107210 */ /* 0x000fc60007f5e0ff */
[----:B------:R1:W-:Y:S01]  /*edb0*/  STL [R1+0x2c0], R2 ;  /* 0x0002c00201007387 */ /* 0x0003e20000100800 */
[----:B------:R-:W-:Y:S02]  /*edc0*/  IADD3 R21, P3, R8, R210, RZ ;  /* 0x000000d208157210 */ /* 0x000fe40007f7e0ff */
[----:B-1----:R-:W-:Y:S02]  /*edd0*/  LEA.HI.X.SX32 R2, R220, R7, 0x1, P2 ;  /* 0x00000007dc027211 */ /* 0x002fe400010f0eff */
[----:B------:R-:W2:Y:S01]  /*ede0*/  LDL.LU R220, [R1+0x2fc] ;  /* 0x0002fc0001dc7983 */ /* 0x000ea20000300800 */
[----:B------:R-:W-:-:S03]  /*edf0*/  IADD3 R23, P4, R8, R216, RZ ;  /* 0x000000d808177210 */ /* 0x000fc60007f9e0ff */
[----:B------:R1:W-:Y:S04]  /*ee00*/  STL [R1+0x2c4], R2 ;  /* 0x0002c40201007387 */ /* 0x0003e80000100800 */
[----:B------:R-:W2:Y:S01]  /*ee10*/  LDL.LU R218, [R1+0x300] ;  /* 0x0003000001da7983 */ /* 0x000ea20000300800 */
[----:B-1----:R-:W-:Y:S02]  /*ee20*/  LEA.HI.X.SX32 R2, R210, R7, 0x1, P3 ;  /* 0x00000007d2027211 */ /* 0x002fe400018f0eff */
[----:B------:R-:W-:-:S03]  /*ee30*/  IADD3 R251, P5, R8, R243, RZ ;  /* 0x000000f308fb7210 */ /* 0x000fc60007fbe0ff */
[----:B------:R1:W-:Y:S01]  /*ee40*/  STL [R1+0x2c8], R2 ;  /* 0x0002c80201007387 */ /* 0x0003e20000100800 */
[----:B------:R-:W-:Y:S02]  /*ee50*/  IADD3 R249, P2, R8, R241, RZ ;  /* 0x000000f108f97210 */ /* 0x000fe40007f5e0ff */
[-C--:B-1----:R-:W-:Y:S02]  /*ee60*/  LEA.HI.X.SX32 R2, R216, R7.reuse, 0x1, P4 ;  /* 0x00000007d8027211 */ /* 0x082fe400020f0eff */
[----:B------:R-:W2:Y:S04]  /*ee70*/  LDL.LU R216, [R1+0x304] ;  /* 0x0003040001d87983 */ /* 0x000ea80000300800 */
[----:B------:R1:W-:Y:S04]  /*ee80*/  STL [R1+0x2cc], R2 ;  /* 0x0002cc0201007387 */ /* 0x0003e80000100800 */
[----:B------:R-:W2:Y:S01]  /*ee90*/  LDL.LU R214, [R1+0x308] ;  /* 0x0003080001d67983 */ /* 0x000ea20000300800 */
[----:B-1----:R-:W-:-:S02]  /*eea0*/  LEA.HI.X.SX32 R2, R243, R7, 0x1, P5 ;  /* 0x00000007f3027211 */ /* 0x002fc400028f0eff */
[----:B------:R-:W-:-:S03]  /*eeb0*/  IADD3 R247, P3, R8, R239, RZ ;  /* 0x000000ef08f77210 */ /* 0x000fc60007f7e0ff */
[----:B------:R1:W-:Y:S04]  /*eec0*/  STL [R1+0x2d0], R2 ;  /* 0x0002d00201007387 */ /* 0x0003e80000100800 */
[----:B------:R-:W2:Y:S01]  /*eed0*/  LDL.LU R212, [R1+0x30c] ;  /* 0x00030c0001d47983 */ /* 0x000ea20000300800 */
[----:B-1----:R-:W-:Y:S02]  /*eee0*/  LEA.HI.X.SX32 R2, R241, R7, 0x1, P2 ;  /* 0x00000007f1027211 */ /* 0x002fe400010f0eff */
[----:B------:R-:W-:-:S03]  /*eef0*/  IADD3 R245, P4, R8, R237, RZ ;  /* 0x000000ed08f57210 */ /* 0x000fc60007f9e0ff */
[----:B------:R1:W-:Y:S04]  /*ef00*/  STL [R1+0x2d4], R2 ;  /* 0x0002d40201007387 */ /* 0x0003e80000100800 */
[----:B------:R-:W2:Y:S01]  /*ef10*/  LDL.LU R210, [R1+0x310] ;  /* 0x0003100001d27983 */ /* 0x000ea20000300800 */
[----:B-1----:R-:W-:Y:S02]  /*ef20*/  LEA.HI.X.SX32 R2, R239, R7, 0x1, P3 ;  /* 0x00000007ef027211 */ /* 0x002fe400018f0eff */
[----:B---3--:R-:W-:-:S03]  /*ef30*/  IADD3 R243, P5, R8, R235, RZ ;  /* 0x000000eb08f37210 */ /* 0x008fc60007fbe0ff */
[----:B------:R1:W-:Y:S04]  /*ef40*/  STL [R1+0x2d8], R2 ;  /* 0x0002d80201007387 */ /* 0x0003e80000100800 */
[----:B------:R-:W3:Y:S01]  /*ef50*/  LDL.LU R208, [R1+0x314] ;  /* 0x0003140001d07983 */ /* 0x000ee20000300800 */
[----:B-1----:R-:W-:-:S05]  /*ef60*/  LEA.HI.X.SX32 R2, R237, R7, 0x1, P4 ;  /* 0x00000007ed027211 */ /* 0x002fca00020f0eff */
[----:B------:R1:W-:Y:S04]  /*ef70*/  STL [R1+0x2dc], R2 ;  /* 0x0002dc0201007387 */ /* 0x0003e80000100800 */
[----:B------:R-:W3:Y:S01]  /*ef80*/  LDL.LU R206, [R1+0x318] ;  /* 0x0003180001ce7983 */ /* 0x000ee20000300800 */
[----:B-1----:R-:W-:-:S05]  /*ef90*/  LEA.HI.X.SX32 R2, R235, R7, 0x1, P5 ;  /* 0x00000007eb027211 */ /* 0x002fca00028f0eff */
[----:B------:R1:W-:Y:S04]  /*efa0*/  STL [R1+0x2e0], R2 ;  /* 0x0002e00201007387 */ /* 0x0003e80000100800 */
[----:B------:R-:W3:Y:S01]  /*efb0*/  LDL.LU R204, [R1+0x31c] ;  /* 0x00031c0001cc7983 */ /* 0x000ee20000300800 */
[----:B----4-:R-:W-:-:S04]  /*efc0*/  IADD3 R241, P2, R8, R233, RZ ;  /* 0x000000e908f17210 */ /* 0x010fc80007f5e0ff */
[----:B-1----:R-:W-:-:S05]  /*efd0*/  LEA.HI.X.SX32 R2, R233, R7, 0x1, P2 ;  /* 0x00000007e9027211 */ /* 0x002fca00010f0eff */
[----:B------:R1:W-:Y:S01]  /*efe0*/  STL [R1+0x2e4], R2 ;  /* 0x0002e40201007387 */ /* 0x0003e20000100800 */
[----:B------:R-:W-:-:S03]  /*eff0*/  IADD3 R239, P3, R8, R231, RZ ;  /* 0x000000e708ef7210 */ /* 0x000fc60007f7e0ff */
[----:B------:R-:W4:Y:S01]  /*f000*/  LDL.LU R202, [R1+0x320] ;  /* 0x0003200001ca7983 */ /* 0x000f220000300800 */
[----:B-1----:R-:W-:-:S05]  /*f010*/  LEA.HI.X.SX32 R2, R231, R7, 0x1, P3 ;  /* 0x00000007e7027211 */ /* 0x002fca00018f0eff */
[----:B------:R1:W-:Y:S04]  /*f020*/  STL [R1+0x2e8], R2 ;  /* 0x0002e80201007387 */ /* 0x0003e80000100800 */
[----:B------:R-:W4:Y:S01]  /*f030*/  LDL.LU R200, [R1+0x324] ;  /* 0x0003240001c87983 */ /* 0x000f220000300800 */
[----:B------:R-:W-:-:S04]  /*f040*/  IADD3 R237, P4, R8, R229, RZ ;  /* 0x000000e508ed7210 */ /* 0x000fc80007f9e0ff */
[----:B-1----:R-:W-:-:S05]  /*f050*/  LEA.HI.X.SX32 R2, R229, R7, 0x1, P4 ;  /* 0x00000007e5027211 */ /* 0x002fca00020f0eff */
[----:B------:R1:W-:Y:S04]  /*f060*/  STL [R1+0x2ec], R2 ;  /* 0x0002ec0201007387 */ /* 0x0003e80000100800 */
[----:B------:R-:W4:Y:S01]  /*f070*/  LDL.LU R198, [R1+0x328] ;  /* 0x0003280001c67983 */ /* 0x000f220000300800 */
[----:B------:R-:W-:-:S04]  /*f080*/  IADD3 R235, P5, R8, R227, RZ ;  /* 0x000000e308eb7210 */ /* 0x000fc80007fbe0ff */
[----:B-1----:R-:W-:-:S05]  /*f090*/  LEA.HI.X.SX32 R2, R227, R7, 0x1, P5 ;  /* 0x00000007e3027211 */ /* 0x002fca00028f0eff */
[----:B------:R1:W-:Y:S04]  /*f0a0*/  STL [R1+0x2f0], R2 ;  /* 0x0002f00201007387 */ /* 0x0003e80000100800 */
[----:B------:R-:W4:Y:S01]  /*f0b0*/  LDL.LU R196, [R1+0x32c] ;  /* 0x00032c0001c47983 */ /* 0x000f220000300800 */
[----:B--2---:R-:W-:-:S04]  /*f0c0*/  IADD3 R233, P2, R8, R225, RZ ;  /* 0x000000e108e97210 */ /* 0x004fc80007f5e0ff */
[----:B-1----:R-:W-:-:S05]  /*f0d0*/  LEA.HI.X.SX32 R2, R225, R7, 0x1, P2 ;  /* 0x00000007e1027211 */ /* 0x002fca00010f0eff */
[----:B------:R1:W-:Y:S04]  /*f0e0*/  STL [R1+0x2f4], R2 ;  /* 0x0002f40201007387 */ /* 0x0003e80000100800 */
[----:B------:R-:W2:Y:S04]  /*f0f0*/  LDL.LU R194, [R1+0x330] ;  /* 0x0003300001c27983 */ /* 0x000ea80000300800 */
[----:B------:R-:W2:Y:S01]  /*f100*/  LDL.LU R192, [R1+0x334] ;  /* 0x0003340001c07983 */ /* 0x000ea20000300800 */
[----:B------:R-:W-:-:S04]  /*f110*/  IADD3 R231, P3, R8, R223, RZ ;  /* 0x000000df08e77210 */ /* 0x000fc80007f7e0ff */
[----:B-1----:R-:W-:-:S05]  /*f120*/  LEA.HI.X.SX32 R2, R223, R7, 0x1, P3 ;  /* 0x00000007df027211 */ /* 0x002fca00018f0eff */
[----:B------:R1:W-:Y:S04]  /*f130*/  STL [R1+0x2f8], R2 ;  /* 0x0002f80201007387 */ /* 0x0003e80000100800 */
[----:B------:R-:W2:Y:S01]  /*f140*/  LDL.LU R161, [R1+0x338] ;  /* 0x0003380001a17983 */ /* 0x000ea20000300800 */
[----:B------:R-:W-:-:S04]  /*f150*/  IADD3 R229, P4, R8, R220, RZ ;  /* 0x000000dc08e57210 */ /* 0x000fc80007f9e0ff */
[----:B-1----:R-:W-:Y:S02]  /*f160*/  LEA.HI.X.SX32 R2, R220, R7, 0x1, P4 ;  /* 0x00000007dc027211 */ /* 0x002fe400020f0eff */
[----:B------:R-:W-:-:S03]  /*f170*/  IADD3 R227, P5, R8, R218, RZ ;  /* 0x000000da08e37210 */ /* 0x000fc60007fbe0ff */
[----:B------:R1:W-:Y:S04]  /*f180*/  STL [R1+0x2fc], R2 ;  /* 0x0002fc0201007387 */ /* 0x0003e80000100800 */
[----:B------:R-:W2:Y:S01]  /*f190*/  LDL.LU R163, [R1+0x33c] ;  /* 0x00033c0001a37983 */ /* 0x000ea20000300800 */
        /* <DEDUP_REMOVED lines=13> */
[----:B------:R-:W-:-:S03]  /*f270*/  IADD3 R218, P5, R8, R210, RZ ;  /* 0x000000d208da7210 */ /* 0x000fc60007fbe0ff */
[----:B------:R1:W-:Y:S01]  /*f280*/  STL [R1+0x30c], R2 ;  /* 0x00030c0201007387 */ /* 0x0003e20000100800 */
[----:B------:R-:W-:Y:S02]  /*f290*/  LEA.HI.X.SX32 R3, R210, R7, 0x1, P5 ;  /* 0x00000007d2037211 */ /* 0x000fe400028f0eff */
[----:B---3--:R-:W-:-:S03]  /*f2a0*/  IADD3 R216, P2, R8, R208, RZ ;  /* 0x000000d008d87210 */ /* 0x008fc60007f5e0ff */
[----:B------:R-:W-:Y:S01]  /*f2b0*/  STL [R1+0x310], R3 ;  /* 0x0003100301007387 */ /* 0x000fe20000100800 */
[----:B-1----:R-:W-:-:S03]  /*f2c0*/  LEA.HI.X.SX32 R2, R208, R7, 0x1, P2 ;  /* 0x00000007d0027211 */ /* 0x002fc600010f0eff */
[----:B------:R-:W3:Y:S04]  /*f2d0*/  LDL.LU R230, [R1+0x34c] ;  /* 0x00034c0001e67983 */ /* 0x000ee80000300800 */
[----:B------:R1:W-:Y:S04]  /*f2e0*/  STL [R1+0x314], R2 ;  /* 0x0003140201007387 */ /* 0x0003e80000100800 */
[----:B------:R-:W3:Y:S01]  /*f2f0*/  LDL.LU R234, [R1+0x350] ;  /* 0x0003500001ea7983 */ /* 0x000ee20000300800 */
[----:B------:R-:W-:-:S04]  /*f300*/  IADD3 R214, P3, R8, R206, RZ ;  /* 0x000000ce08d67210 */ /* 0x000fc80007f7e0ff */
[----:B-1----:R-:W-:-:S05]  /*f310*/  LEA.HI.X.SX32 R2, R206, R7, 0x1, P3 ;  /* 0x00000007ce027211 */ /* 0x002fca00018f0eff */
[----:B------:R1:W-:Y:S04]  /*f320*/  STL [R1+0x318], R2 ;  /* 0x0003180201007387 */ /* 0x0003e80000100800 */
[----:B------:R-:W3:Y:S01]  /*f330*/  LDL.LU R188, [R1+0x354] ;  /* 0x0003540001bc7983 */ /* 0x000ee20000300800 */
[----:B------:R-:W-:-:S04]  /*f340*/  IADD3 R212, P4, R8, R204, RZ ;  /* 0x000000cc08d47210 */ /* 0x000fc80007f9e0ff */
[----:B-1----:R-:W-:-:S05]  /*f350*/  LEA.HI.X.SX32 R2, R204, R7, 0x1, P4 ;  /* 0x00000007cc027211 */ /* 0x002fca00020f0eff */
[----:B------:R1:W-:Y:S04]  /*f360*/  STL [R1+0x31c], R2 ;  /* 0x00031c0201007387 */ /* 0x0003e80000100800 */
[----:B------:R-:W3:Y:S01]  /*f370*/  LDL.LU R207, [R1+0x358] ;  /* 0x0003580001cf7983 */ /* 0x000ee20000300800 */
[----:B----4-:R-:W-:-:S04]  /*f380*/  IADD3 R210, P5, R8, R202, RZ ;  /* 0x000000ca08d27210 */ /* 0x010fc80007fbe0ff */
[----:B-1----:R-:W-:Y:S02]  /*f390*/  LEA.HI.X.SX32 R2, R202, R7, 0x1, P5 ;  /* 0x00000007ca027211 */ /* 0x002fe400028f0eff */
[----:B------:R-:W-:-:S03]  /*f3a0*/  IADD3 R208, P2, R8, R200, RZ ;  /* 0x000000c808d07210 */ /* 0x000fc60007f5e0ff */
[----:B------:R1:W-:Y:S01]  /*f3b0*/  STL [R1+0x320], R2 ;  /* 0x0003200201007387 */ /* 0x0003e20000100800 */
[----:B------:R-:W-:-:S05]  /*f3c0*/  LEA.HI.X.SX32 R3, R200, R7, 0x1, P2 ;  /* 0x00000007c8037211 */ /* 0x000fca00010f0eff */
[----:B------:R-:W-:Y:S04]  /*f3d0*/  STL [R1+0x324], R3 ;  /* 0x0003240301007387 */ /* 0x000fe80000100800 */
[----:B------:R-:W4:Y:S01]  /*f3e0*/  LDL.LU R232, [R1+0x35c] ;  /* 0x00035c0001e87983 */ /* 0x000f220000300800 */
[----:B------:R-:W-:-:S04]  /*f3f0*/  IADD3 R206, P3, R8, R198, RZ ;  /* 0x000000c608ce7210 */ /* 0x000fc80007f7e0ff */
[----:B-1----:R-:W-:-:S05]  /*f400*/  LEA.HI.X.SX32 R2, R198, R7, 0x1, P3 ;  /* 0x00000007c6027211 */ /* 0x002fca00018f0eff */
[----:B------:R1:W-:Y:S04]  /*f410*/  STL [R1+0x328], R2 ;  /* 0x0003280201007387 */ /* 0x0003e80000100800 */
[----:B------:R-:W4:Y:S01]  /*f420*/  LDL.LU R211, [R1+0x360] ;  /* 0x0003600001d37983 */ /* 0x000f220000300800 */
[----:B------:R-:W-:-:S04]  /*f430*/  IADD3 R204, P4, R8, R196, RZ ;  /* 0x000000c408cc7210 */ /* 0x000fc80007f9e0ff */
[----:B-1----:R-:W-:-:S05]  /*f440*/  LEA.HI.X.SX32 R2, R196, R7, 0x1, P4 ;  /* 0x00000007c4027211 */ /* 0x002fca00020f0eff */
[----:B------:R1:W-:Y:S01]  /*f450*/  STL [R1+0x32c], R2 ;  /* 0x00032c0201007387 */ /* 0x0003e20000100800 */
[----:B--2---:R-:W-:-:S04]  /*f460*/  IADD3 R202, P5, R8, R194, RZ ;  /* 0x000000c208ca7210 */ /* 0x004fc80007fbe0ff */
[----:B------:R-:W-:Y:S02]  /*f470*/  LEA.HI.X.SX32 R3, R194, R7, 0x1, P5 ;  /* 0x00000007c2037211 */ /* 0x000fe400028f0eff */
[----:B------:R-:W-:-:S03]  /*f480*/  IADD3 R200, P2, R8, R192, RZ ;  /* 0x000000c008c87210 */ /* 0x000fc60007f5e0ff */
[----:B------:R-:W-:Y:S01]  /*f490*/  STL [R1+0x330], R3 ;  /* 0x0003300301007387 */ /* 0x000fe20000100800 */
[----:B-1----:R-:W-:-:S03]  /*f4a0*/  LEA.HI.X.SX32 R2, R192, R7, 0x1, P2 ;  /* 0x00000007c0027211 */ /* 0x002fc600010f0eff */
[----:B------:R-:W2:Y:S04]  /*f4b0*/  LDL.LU R236, [R1+0x364] ;  /* 0x0003640001ec7983 */ /* 0x000ea80000300800 */
[----:B------:R1:W-:Y:S04]  /*f4c0*/  STL [R1+0x334], R2 ;  /* 0x0003340201007387 */ /* 0x0003e80000100800 */
[----:B------:R-:W2:Y:S01]  /*f4d0*/  LDL.LU R215, [R1+0x368] ;  /* 0x0003680001d77983 */ /* 0x000ea20000300800 */
[----:B------:R-:W-:-:S03]  /*f4e0*/  IADD3 R198, P3, R8, R161, RZ ;  /* 0x000000a108c67210 */ /* 0x000fc60007f7e0ff */
[----:B------:R-:W2:Y:S01]  /*f4f0*/  LDL.LU R10, [R1+0x36c] ;  /* 0x00036c00010a7983 */ /* 0x000ea20000300800 */
[----:B-1----:R-:W-:-:S05]  /*f500*/  LEA.HI.X.SX32 R2, R161, R7, 0x1, P3 ;  /* 0x00000007a1027211 */ /* 0x002fca00018f0eff */
        /* <DEDUP_REMOVED lines=10> */
[----:B------:R1:W-:Y:S01]  /*f5b0*/  STL [R1+0x340], R2 ;  /* 0x0003400201007387 */ /* 0x0003e20000100800 */
[----:B------:R-:W-:-:S03]  /*f5c0*/  IADD3 R192, P2, R8, R167, RZ ;  /* 0x000000a708c07210 */ /* 0x000fc60007f5e0ff */
[----:B------:R-:W2:Y:S01]  /*f5d0*/  LDL.LU R4, [R1+0x384] ;  /* 0x0003840001047983 */ /* 0x000ea20000300800 */
[----:B-1----:R-:W-:-:S05]  /*f5e0*/  LEA.HI.X.SX32 R2, R167, R7, 0x1, P2 ;  /* 0x00000007a7027211 */ /* 0x002fca00010f0eff */
[----:B------:R1:W-:Y:S01]  /*f5f0*/  STL [R1+0x344], R2 ;  /* 0x0003440201007387 */ /* 0x0003e20000100800 */
[----:B------:R-:W-:-:S04]  /*f600*/  IADD3 R161, P3, R8, R6, RZ ;  /* 0x0000000608a17210 */ /* 0x000fc80007f7e0ff */
[----:B------:R-:W-:Y:S01]  /*f610*/  LEA.HI.X.SX32 R6, R6, R7, 0x1, P3 ;  /* 0x0000000706067211 */ /* 0x000fe200018f0eff */
[----:B-1----:R-:W2:Y:S04]  /*f620*/  LDL.LU R2, [R1+0x388] ;  /* 0x0003880001027983 */ /* 0x002ea80000300800 */
[----:B------:R-:W-:Y:S04]  /*f630*/  STL [R1+0x348], R6 ;  /* 0x0003480601007387 */ /* 0x000fe80000100800 */
[----:B------:R-:W2:Y:S01]  /*f640*/  LDL.LU R11, [R1+0x38c] ;  /* 0x00038c00010b7983 */ /* 0x000ea20000300800 */
[----:B---3--:R-:W-:-:S04]  /*f650*/  IADD3 R163, P4, R8, R230, RZ ;  /* 0x000000e608a37210 */ /* 0x008fc80007f9e0ff */
[----:B------:R-:W-:Y:S02]  /*f660*/  LEA.HI.X.SX32 R9, R230, R7, 0x1, P4 ;  /* 0x00000007e6097211 */ /* 0x000fe400020f0eff */
[----:B------:R-:W-:-:S05]  /*f670*/  IADD3 R3, P3, R8, R207, RZ ;  /* 0x000000cf08037210 */ /* 0x000fca0007f7e0ff */
[----:B------:R1:W-:Y:S04]  /*f680*/  STL [R1+0x248], R3 ;  /* 0x0002480301007387 */ /* 0x0003e80000100800 */
[----:B-1----:R-:W3:Y:S04]  /*f690*/  LDL.LU R3, [R1+0x390] ;  /* 0x0003900001037983 */ /* 0x002ee80000300800 */
[----:B------:R1:W-:Y:S04]  /*f6a0*/  STL [R1+0x34c], R9 ;  /* 0x00034c0901007387 */ /* 0x0003e80000100800 */
[----:B-1----:R-:W3:Y:S01]  /*f6b0*/  LDL.LU R9, [R1+0x394] ;  /* 0x0003940001097983 */ /* 0x002ee20000300800 */
[----:B------:R-:W-:-:S02]  /*f6c0*/  IADD3 R165, P5, R8, R234, RZ ;  /* 0x000000ea08a57210 */ /* 0x000fc40007fbe0ff */
[C---:B----4-:R-:W-:Y:S02]  /*f6d0*/  IADD3 R6, P4, R8.reuse, R232, RZ ;  /* 0x000000e808067210 */ /* 0x050fe40007f9e0ff */
[----:B------:R-:W-:Y:S02]  /*f6e0*/  IADD3 R167, P2, R8, R188, RZ ;  /* 0x000000bc08a77210 */ /* 0x000fe40007f5e0ff */
[-C--:B------:R-:W-:Y:S01]  /*f6f0*/  LEA.HI.X.SX32 R230, R234, R7.reuse, 0x1, P5 ;  /* 0x00000007eae67211 */ /* 0x080fe200028f0eff */
[----:B------:R1:W-:Y:S01]  /*f700*/  STL [R1+0x24c], R6 ;  /* 0x00024c0601007387 */ /* 0x0003e20000100800 */
[----:B------:R-:W-:Y:S02]  /*f710*/  LEA.HI.X.SX32 R188, R188, R7, 0x1, P2 ;  /* 0x00000007bcbc7211 */ /* 0x000fe400010f0eff */
[----:B------:R-:W-:Y:S01]  /*f720*/  IADD3 R234, P5, R8, R211, RZ ;  /* 0x000000d308ea7210 */ /* 0x000fe20007fbe0ff */
[----:B-1----:R-:W4:Y:S04]  /*f730*/  LDL.LU R6, [R1+0x398] ;  /* 0x0003980001067983 */ /* 0x002f280000300800 */
[----:B------:R1:W-:Y:S01]  /*f740*/  STL [R1+0x350], R230 ;  /* 0x000350e601007387 */ /* 0x0003e20000100800 */
[----:B------:R-:W-:-:S03]  /*f750*/  LEA.HI.X.SX32 R207, R207, R7, 0x1, P3 ;  /* 0x00000007cfcf7211 */ /* 0x000fc600018f0eff */
[----:B-1----:R-:W4:Y:S04]  /*f760*/  LDL.LU R230, [R1+0x39c] ;  /* 0x00039c0001e67983 */ /* 0x002f280000300800 */
[----:B------:R1:W-:Y:S04]  /*f770*/  STL [R1+0x254], R234 ;  /* 0x000254ea01007387 */ /* 0x0003e80000100800 */
[----:B-1----:R-:W4:Y:S04]  /*f780*/  LDL.LU R234, [R1+0x3a0] ;  /* 0x0003a00001ea7983 */ /* 0x002f280000300800 */
[----:B------:R2:W-:Y:S01]  /*f790*/  STL [R1+0x354], R188 ;  /* 0x000354bc01007387 */ /* 0x0005e20000100800 */
[----:B------:R-:W-:-:S02]  /*f7a0*/  LEA.HI.X.SX32 R232, R232, R7, 0x1, P4 ;  /* 0x00000007e8e87211 */ /* 0x000fc400020f0eff */
[----:B------:R-:W-:Y:S02]  /*f7b0*/  LEA.HI.X.SX32 R211, R211, R7, 0x1, P5 ;  /* 0x00000007d3d37211 */ /* 0x000fe400028f0eff */
[----:B--2---:R-:W-:-:S05]  /*f7c0*/  IADD3 R188, P2, R8, R236, RZ ;  /* 0x000000ec08bc7210 */ /* 0x004fca0007f5e0ff */
[----:B------:R1:W-:Y:S04]  /*f7d0*/  STL [R1+0x258], R188 ;  /* 0x000258bc01007387 */ /* 0x0003e80000100800 */
[----:B-1----:R-:W2:Y:S04]  /*f7e0*/  LDL.LU R188, [R1+0x3a4] ;  /* 0x0003a40001bc7983 */ /* 0x002ea80000300800 */
[----:B------:R1:W-:Y:S02]  /*f7f0*/  STL [R1+0x358], R207 ;  /* 0x000358cf01007387 */ /* 0x0003e40000100800 */
[----:B-1----:R-:W-:-:S05]  /*f800*/  IADD3 R207, P3, R8, R215, RZ ;  /* 0x000000d708cf7210 */ /* 0x002fca0007f7e0ff */
[----:B------:R1:W-:Y:S04]  /*f810*/  STL [R1+0x260], R207 ;  /* 0x000260cf01007387 */ /* 0x0003e80000100800 */
[----:B-1----:R-:W2:Y:S04]  /*f820*/  LDL.LU R207, [R1+0x40c] ;  /* 0x00040c0001cf7983 */ /* 0x002ea80000300800 */
[----:B------:R1:W-:Y:S02]  /*f830*/  STL [R1+0x35c], R232 ;  /* 0x00035ce801007387 */ /* 0x0003e40000100800 */
[----:B-1----:R-:W-:-:S05]  /*f840*/  IADD3 R232, P4, R8, R10, RZ ;  /* 0x0000000a08e87210 */ /* 0x002fca0007f9e0ff */
[----:B------:R1:W-:Y:S01]  /*f850*/  STL [R1+0x264], R232 ;  /* 0x000264e801007387 */ /* 0x0003e20000100800 */
[----:B------:R-:W-:-:S03]  /*f860*/  LEA.HI.X.SX32 R236, R236, R7, 0x1, P2 ;  /* 0x00000007ecec7211 */ /* 0x000fc600010f0eff */
        /* <DEDUP_REMOVED lines=37> */
[----:B---3--:R-:W-:-:S05]  /*fac0*/  IADD3 R252, P4, R8, R3, RZ ;  /* 0x0000000308fc7210 */ /* 0x008fca0007f9e0ff */
[----:B------:R1:W-:Y:S04]  /*fad0*/  STL [R1+0x284], R252 ;  /* 0x000284fc01007387 */ /* 0x0003e80000100800 */
[----:B-1----:R-:W3:Y:S04]  /*fae0*/  LDL.LU R252, [R1+0x3ec] ;  /* 0x0003ec0001fc7983 */ /* 0x002ee80000300800 */
[----:B------:R1:W-:Y:S02]  /*faf0*/  STL [R1+0x384], R4 ;  /* 0x0003840401007387 */ /* 0x0003e40000100800 */
[----:B-1----:R-:W-:-:S05]  /*fb00*/  IADD3 R4, P5, R8, R9, RZ ;  /* 0x0000000908047210 */ /* 0x002fca0007fbe0ff */
[----:B------:R1:W-:Y:S04]  /*fb10*/  STL [R1+0x288], R4 ;  /* 0x0002880401007387 */ /* 0x0003e80000100800 */
[----:B-1----:R-:W2:Y:S01]  /*fb20*/  LDL.LU R4, [R1+0x3e8] ;  /* 0x0003e80001047983 */ /* 0x002ea20000300800 */
[-C--:B------:R-:W-:Y:S02]  /*fb30*/  LEA.HI.X.SX32 R2, R2, R7.reuse, 0x1, P2 ;  /* 0x0000000702027211 */ /* 0x080fe400010f0eff */
[----:B------:R-:W-:-:S03]  /*fb40*/  LEA.HI.X.SX32 R11, R11, R7, 0x1, P3 ;  /* 0x000000070b0b7211 */ /* 0x000fc600018f0eff */
[----:B------:R-:W-:Y:S01]  /*fb50*/  STL [R1+0x388], R2 ;  /* 0x0003880201007387 */ /* 0x000fe20000100800 */
[----:B------:R-:W-:-:S03]  /*fb60*/  LEA.HI.X.SX32 R3, R3, R7, 0x1, P4 ;  /* 0x0000000703037211 */ /* 0x000fc600020f0eff */
[----:B------:R4:W-:Y:S02]  /*fb70*/  STL [R1+0x38c], R11 ;  /* 0x00038c0b01007387 */ /* 0x0009e40000100800 */
[----:B----4-:R-:W-:-:S05]  /*fb80*/  IADD3 R11, P3, R8, R230, RZ ;  /* 0x000000e6080b7210 */ /* 0x010fca0007f7e0ff */
[----:B------:R1:W-:Y:S01]  /*fb90*/  STL [R1+0x290], R11 ;  /* 0x0002900b01007387 */ /* 0x0003e20000100800 */
[----:B------:R-:W-:-:S03]  /*fba0*/  IADD3 R2, P2, R8, R6, RZ ;  /* 0x0000000608027210 */ /* 0x000fc60007f5e0ff */
[----:B------:R4:W-:Y:S01]  /*fbb0*/  STL [R1+0x390], R3 ;  /* 0x0003900301007387 */ /* 0x0009e20000100800 */
[----:B-1----:R-:W-:Y:S02]  /*fbc0*/  IADD3 R11, P4, R8, R234, RZ ;  /* 0x000000ea080b7210 */ /* 0x002fe40007f9e0ff */
[----:B----4-:R-:W-:-:S03]  /*fbd0*/  LEA.HI.X.SX32 R3, R9, R7, 0x1, P5 ;  /* 0x0000000709037211 */ /* 0x010fc600028f0eff */
[----:B------:R-:W-:Y:S04]  /*fbe0*/  STL [R1+0x294], R11 ;  /* 0x0002940b01007387 */ /* 0x000fe80000100800 */
[----:B------:R1:W-:Y:S02]  /*fbf0*/  STL [R1+0x394], R3 ;  /* 0x0003940301007387 */ /* 0x0003e40000100800 */
[----:B-1----:R-:W-:Y:S02]  /*fc00*/  LEA.HI.X.SX32 R3, R6, R7, 0x1, P2 ;  /* 0x0000000706037211 */ /* 0x002fe400010f0eff */
[----:B--2---:R-:W-:-:S05]  /*fc10*/  LEA R6, P2, R4, UR6, 0x4 ;  /* 0x0000000604067c11 */ /* 0x004fca000f8420ff */
[----:B------:R1:W-:Y:S02]  /*fc20*/  STL [R1+0x3bc], R6 ;  /* 0x0003bc0601007387 */ /* 0x0003e40000100800 */
[-C--:B-1----:R-:W-:Y:S02]  /*fc30*/  LEA.HI.X.SX32 R6, R230, R7.reuse, 0x1, P3 ;  /* 0x00000007e6067211 */ /* 0x082fe400018f0eff */
[----:B------:R-:W2:Y:S04]  /*fc40*/  LDL.LU R230, [R1+0x3e4] ;  /* 0x0003e40001e67983 */ /* 0x000ea80000300800 */
[----:B------:R1:W-:Y:S02]  /*fc50*/  STL [R1+0x39c], R6 ;  /* 0x00039c0601007387 */ /* 0x0003e40000100800 */
[----:B-1----:R-:W-:-:S02]  /*fc60*/  LEA.HI.X.SX32 R6, R234, R7, 0x1, P4 ;  /* 0x00000007ea067211 */ /* 0x002fc400020f0eff */
[----:B------:R-:W4:Y:S01]  /*fc70*/  LDL.LU R234, [R1+0x3e0] ;  /* 0x0003e00001ea7983 */ /* 0x000f220000300800 */
[C---:B------:R-:W-:Y:S01]  /*fc80*/  SHF.L.U64.HI R228, R226.reuse, 0x2, R228 ;  /* 0x00000002e2e47819 */ /* 0x040fe200000102e4 */
[----:B------:R-:W-:Y:S02]  /*fc90*/  IMAD.SHL.U32 R226, R226, 0x4, RZ ;  /* 0x00000004e2e27824 */ /* 0x000fe400078e00ff */
[----:B------:R1:W-:Y:S01]  /*fca0*/  STL [R1+0x3a0], R6 ;  /* 0x0003a00601007387 */ /* 0x0003e20000100800 */
[C---:B------:R-:W-:Y:S01]  /*fcb0*/  SHF.L.U64.HI R224, R222.reuse, 0x2, R224 ;  /* 0x00000002dee07819 */ /* 0x040fe200000102e0 */
[----:B------:R-:W-:Y:S01]  /*fcc0*/  IMAD.SHL.U32 R222, R222, 0x4, RZ ;  /* 0x00000004dede7824 */ /* 0x000fe200078e00ff */
        /* <DEDUP_REMOVED lines=38> */
[----:B------:R-:W-:-:S02]  /*ff30*/  IADD3 R11, P5, R8, R188, RZ ;  /* 0x000000bc080b7210 */ /* 0x000fc40007fbe0ff */
[----:B---3--:R-:W-:Y:S02]  /*ff40*/  SHF.R.S32.HI R9, RZ, 0x1f, R252 ;  /* 0x0000001fff097819 */ /* 0x008fe400000114fc */
[----:B-1----:R-:W-:Y:S02]  /*ff50*/  LEA.HI.X.SX32 R6, R188, R7, 0x1, P5 ;  /* 0x00000007bc067211 */ /* 0x002fe400028f0eff */
[----:B------:R-:W-:Y:S01]  /*ff60*/  SHF.L.U64.HI R8, R8, 0x2, R7 ;  /* 0x0000000208087819 */ /* 0x000fe20000010207 */
[----:B------:R-:W-:Y:S01]  /*ff70*/  IMAD.MOV.U32 R7, RZ, RZ, R0 ;  /* 0x000000ffff077224 */ /* 0x000fe200078e0000 */
[----:B------:R-:W-:Y:S01]  /*ff80*/  LEA.HI R0, R9, R252, RZ, 0x6 ;  /* 0x000000fc09007211 */ /* 0x000fe200078f30ff */
[----:B------:R-:W1:Y:S01]  /*ff90*/  LDC R188, c[0x0][0x230] ;  /* 0x00008c00ffbc7b82 */ /* 0x000e620000000800 */
[----:B------:R-:W-:Y:S02]  /*ffa0*/  SHF.R.S32.HI R9, RZ, 0x1f, R5 ;  /* 0x0000001fff097819 */ /* 0x000fe40000011405 */
[----:B------:R-:W-:-:S02]  /*ffb0*/  SHF.R.S32.HI R252, RZ, 0x1f, R4 ;  /* 0x0000001ffffc7819 */ /* 0x000fc40000011404 */
[----:B------:R-:W-:Y:S02]  /*ffc0*/  LEA.HI.X R10, R5, R10, R9, 0x4, P1 ;  /* 0x0000000a050a7211 */ /* 0x000fe400008f2409 */
[----:B------:R-:W-:Y:S01]  /*ffd0*/  LEA.HI.X R9, R4, UR7, R252, 0x4, P2 ;  /* 0x0000000704097c11 */ /* 0x000fe200090f24fc */
[----:B------:R-:W-:Y:S01]  /*ffe0*/  IMAD.MOV.U32 R252, RZ, RZ, R7 ;  /* 0x000000fffffc7224 */ /* 0x000fe200078e0007 */
[C---:B--2---:R-:W-:Y:S01]  /*fff0*/  SHF.L.U64.HI R232, R230.reuse, 0x2, R232 ;  /* 0x00000002e6e87819 */ /* 0x044fe200000102e8 */
[----:B------:R-:W-:Y:S01]  /*10000*/  IMAD.SHL.U32 R230, R230, 0x4, RZ ;  /* 0x00000004e6e67824 */ /* 0x000fe200078e00ff */
[C---:B----4-:R-:W-:Y:S01]  /*10010*/  SHF.L.U64.HI R236, R234.reuse, 0x2, R236 ;  /* 0x00000002eaec7819 */ /* 0x050fe200000102ec */
[----:B------:R-:W-:-:S04]  /*10020*/  IMAD.SHL.U32 R234, R234, 0x4, RZ ;  /* 0x00000004eaea7824 */ /* 0x000fc800078e00ff */
[----:B------:R-:W-:Y:S04]  /*10030*/  STL [R1+0x244], R236 ;  /* 0x000244ec01007387 */ /* 0x000fe80000100800 */
[----:B------:R-:W-:Y:S04]  /*10040*/  STL [R1+0x240], R234 ;  /* 0x000240ea01007387 */ /* 0x000fe80000100800 */
[----:B------:R-:W-:Y:S04]  /*10050*/  STL [R1+0x23c], R232 ;  /* 0x00023ce801007387 */ /* 0x000fe80000100800 */
[----:B------:R-:W-:Y:S04]  /*10060*/  STL [R1+0x238], R230 ;  /* 0x000238e601007387 */ /* 0x000fe80000100800 */
[----:B------:R-:W-:Y:S04]  /*10070*/  STL [R1+0x234], R228 ;  /* 0x000234e401007387 */ /* 0x000fe80000100800 */
[----:B------:R-:W-:Y:S04]  /*10080*/  STL [R1+0x230], R226 ;  /* 0x000230e201007387 */ /* 0x000fe80000100800 */
[----:B------:R2:W-:Y:S04]  /*10090*/  STL [R1+0x22c], R224 ;  /* 0x00022ce001007387 */ /* 0x0005e80000100800 */
        /* <DEDUP_REMOVED lines=34> */
[----:B--2---:R-:W2:Y:S04]  /*102c0*/  LDL.LU R224, [R1+0x8] ;  /* 0x0000080001e07983 */ /* 0x004ea80000300800 */
[----:B------:R-:W-:Y:S04]  /*102d0*/  STL [R1+0x1a0], R172 ;  /* 0x0001a0ac01007387 */ /* 0x000fe80000100800 */
[----:B------:R-:W-:Y:S04]  /*102e0*/  STL [R1+0x19c], R171 ;  /* 0x00019cab01007387 */ /* 0x000fe80000100800 */
[----:B------:R-:W3:Y:S04]  /*102f0*/  LDL.LU R228, [R1+0xc] ;  /* 0x00000c0001e47983 */ /* 0x000ee80000300800 */
[----:B------:R-:W-:Y:S04]  /*10300*/  STL [R1+0x198], R170 ;  /* 0x000198aa01007387 */ /* 0x000fe80000100800 */
[----:B------:R4:W-:Y:S04]  /*10310*/  STL [R1+0x194], R169 ;  /* 0x000194a901007387 */ /* 0x0009e80000100800 */
[----:B------:R-:W3:Y:S04]  /*10320*/  LDL.LU R234, [R1+0x10] ;  /* 0x0000100001ea7983 */ /* 0x000ee80000300800 */
[----:B------:R1:W-:Y:S01]  /*10330*/  STL [R1+0x190], R168 ;  /* 0x000190a801007387 */ /* 0x0003e20000100800 */
[----:B----4-:R-:W-:-:S05]  /*10340*/  SHF.L.U64.HI R169, R166, 0x2, R238 ;  /* 0x00000002a6a97819 */ /* 0x010fca00000102ee */
[----:B------:R-:W-:Y:S01]  /*10350*/  STL [R1+0x18c], R169 ;  /* 0x00018ca901007387 */ /* 0x000fe20000100800 */
[----:B-1----:R-:W-:Y:S01]  /*10360*/  IMAD.SHL.U32 R168, R166, 0x4, RZ ;  /* 0x00000004a6a87824 */ /* 0x002fe200078e00ff */
[C---:B------:R-:W-:Y:S01]  /*10370*/  SHF.L.U64.HI R166, R164.reuse, 0x2, R240 ;  /* 0x00000002a4a67819 */ /* 0x040fe200000102f0 */
[----:B------:R-:W-:Y:S01]  /*10380*/  IMAD.SHL.U32 R164, R164, 0x4, RZ ;  /* 0x00000004a4a47824 */ /* 0x000fe200078e00ff */
[----:B------:R-:W4:Y:S04]  /*10390*/  LDL.LU R236, [R1+0x14] ;  /* 0x0000140001ec7983 */ /* 0x000f280000300800 */
[----:B------:R-:W-:Y:S04]  /*103a0*/  STL [R1+0x188], R168 ;  /* 0x000188a801007387 */ /* 0x000fe80000100800 */
[----:B------:R1:W-:Y:S04]  /*103b0*/  STL [R1+0x184], R166 ;  /* 0x000184a601007387 */ /* 0x0003e80000100800 */
[----:B------:R-:W4:Y:S04]  /*103c0*/  LDL.LU R221, [R1+0x18] ;  /* 0x0000180001dd7983 */ /* 0x000f280000300800 */
[----:B------:R1:W-:Y:S02]  /*103d0*/  STL [R1+0x180], R164 ;  /* 0x000180a401007387 */ /* 0x0003e40000100800 */
[C---:B-1----:R-:W-:Y:S01]  /*103e0*/  SHF.L.U64.HI R166, R162.reuse, 0x2, R242 ;  /* 0x00000002a2a67819 */ /* 0x042fe200000102f2 */
[----:B------:R-:W-:Y:S01]  /*103f0*/  IMAD.SHL.U32 R164, R162, 0x4, RZ ;  /* 0x00000004a2a47824 */ /* 0x000fe200078e00ff */
[----:B------:R-:W-:-:S03]  /*10400*/  SHF.L.U64.HI R162, R160, 0x2, R244 ;  /* 0x00000002a0a27819 */ /* 0x000fc600000102f4 */
[----:B------:R-:W-:Y:S01]  /*10410*/  STL [R1+0x17c], R166 ;  /* 0x00017ca601007387 */ /* 0x000fe20000100800 */
[----:B------:R-:W-:-:S03]  /*10420*/  IMAD.SHL.U32 R160, R160, 0x4, RZ ;  /* 0x00000004a0a07824 */ /* 0x000fc600078e00ff */
[----:B------:R-:W-:Y:S04]  /*10430*/  STL [R1+0x178], R164 ;  /* 0x000178a401007387 */ /* 0x000fe80000100800 */
[----:B------:R-:W4:Y:S04]  /*10440*/  LDL.LU R222, [R1+0x1c] ;  /* 0x00001c0001de7983 */ /* 0x000f280000300800 */
[----:B------:R1:W-:Y:S04]  /*10450*/  STL [R1+0x174], R162 ;  /* 0x000174a201007387 */ /* 0x0003e80000100800 */
[----:B------:R1:W-:Y:S02]  /*10460*/  STL [R1+0x170], R160 ;  /* 0x000170a001007387 */ /* 0x0003e40000100800 */
[C---:B-1----:R-:W-:Y:S01]  /*10470*/  SHF.L.U64.HI R162, R159.reuse, 0x2, R246 ;  /* 0x000000029fa27819 */ /* 0x042fe200000102f6 */
[----:B------:R-:W-:Y:S01]  /*10480*/  IMAD.SHL.U32 R160, R159, 0x4, RZ ;  /* 0x000000049fa07824 */ /* 0x000fe200078e00ff */
[----:B------:R-:W-:-:S03]  /*10490*/  SHF.L.U64.HI R159, R158, 0x2, R248 ;  /* 0x000000029e9f7819 */ /* 0x000fc600000102f8 */
[----:B------:R-:W-:Y:S01]  /*104a0*/  STL [R1+0x16c], R162 ;  /* 0x00016ca201007387 */ /* 0x000fe20000100800 */
[----:B------:R-:W-:-:S03]  /*104b0*/  IMAD.SHL.U32 R158, R158, 0x4, RZ ;  /* 0x000000049e9e7824 */ /* 0x000fc600078e00ff */
[----:B------:R-:W4:Y:S04]  /*104c0*/  LDL.LU R232, [R1+0x20] ;  /* 0x0000200001e87983 */ /* 0x000f280000300800 */
[----:B------:R-:W-:Y:S04]  /*104d0*/  STL [R1+0x168], R160 ;  /* 0x000168a001007387 */ /* 0x000fe80000100800 */
[----:B------:R1:W-:Y:S04]  /*104e0*/  STL [R1+0x164], R159 ;  /* 0x0001649f01007387 */ /* 0x0003e80000100800 */
[----:B------:R-:W4:Y:S04]  /*104f0*/  LDL.LU R230, [R1+0x24] ;  /* 0x0000240001e67983 */ /* 0x000f280000300800 */
[----:B------:R1:W-:Y:S02]  /*10500*/  STL [R1+0x160], R158 ;  /* 0x0001609e01007387 */ /* 0x0003e40000100800 */
[----:B-1----:R-:W-:-:S05]  /*10510*/  SHF.L.U64.HI R159, R157, 0x2, R250 ;  /* 0x000000029d9f7819 */ /* 0x002fca00000102fa */
[----:B------:R-:W-:Y:S01]  /*10520*/  STL [R1+0x15c], R159 ;  /* 0x00015c9f01007387 */ /* 0x000fe20000100800 */
[----:B------:R-:W-:Y:S01]  /*10530*/  IMAD.SHL.U32 R158, R157, 0x4, RZ ;  /* 0x000000049d9e7824 */ /* 0x000fe200078e00ff */
[----:B------:R-:W-:Y:S02]  /*10540*/  SHF.L.U64.HI R157, R156, 0x2, R252 ;  /* 0x000000029c9d7819 */ /* 0x000fe400000102fc */
[----:B------:R-:W4:Y:S04]  /*10550*/  LDL.LU R252, [R1+0x28] ;  /* 0x0000280001fc7983 */ /* 0x000f280000300800 */
[----:B------:R-:W-:Y:S04]  /*10560*/  STL [R1+0x158], R158 ;  /* 0x0001589e01007387 */ /* 0x000fe80000100800 */
[----:B------:R1:W-:Y:S02]  /*10570*/  STL [R1+0x154], R157 ;  /* 0x0001549d01007387 */ /* 0x0003e40000100800 */
[----:B-1----:R-:W-:-:S02]  /*10580*/  SHF.L.U64.HI R157, R155, 0x2, R152 ;  /* 0x000000029b9d7819 */ /* 0x002fc40000010298 */
[----:B------:R-:W4:Y:S01]  /*10590*/  LDL.LU R152, [R1+0x3d4] ;  /* 0x0003d40001987983 */ /* 0x000f220000300800 */
[----:B------:R-:W-:-:S05]  /*105a0*/  IMAD.SHL.U32 R156, R156, 0x4, RZ ;  /* 0x000000049c9c7824 */ /* 0x000fca00078e00ff */
[----:B------:R1:W-:Y:S04]  /*105b0*/  STL [R1+0x150], R156 ;  /* 0x0001509c01007387 */ /* 0x0003e80000100800 */
[----:B------:R-:W4:Y:S04]  /*105c0*/  LDL.LU R226, [R1+0x2c] ;  /* 0x00002c0001e27983 */ /* 0x000f280000300800 */
[----:B------:R-:W-:Y:S01]  /*105d0*/  STL [R1+0x14c], R157 ;  /* 0x00014c9d01007387 */ /* 0x000fe20000100800 */
[----:B-1----:R-:W-:Y:S01]  /*105e0*/  IMAD.SHL.U32 R156, R155, 0x4, RZ ;  /* 0x000000049b9c7824 */ /* 0x002fe200078e00ff */
[----:B--2---:R-:W-:-:S02]  /*105f0*/  SHF.L.U64.HI R155, R154, 0x2, R224 ;  /* 0x000000029a9b7819 */ /* 0x004fc400000102e0 */
[----:B------:R-:W2:Y:S01]  /*10600*/  LDL.LU R224, [R1+0x30] ;  /* 0x0000300001e07983 */ /* 0x000ea20000300800 */
[----:B------:R-:W-:-:S03]  /*10610*/  IMAD.SHL.U32 R154, R154, 0x4, RZ ;  /* 0x000000049a9a7824 */ /* 0x000fc600078e00ff */
[----:B------:R-:W-:Y:S04]  /*10620*/  STL [R1+0x148], R156 ;  /* 0x0001489c01007387 */ /* 0x000fe80000100800 */
[----:B------:R3:W-:Y:S02]  /*10630*/  STL [R1+0x144], R155 ;  /* 0x0001449b01007387 */ /* 0x0007e40000100800 */
[C---:B---3--:R-:W-:Y:S02]  /*10640*/  SHF.L.U64.HI R155, R153.reuse, 0x2, R228 ;  /* 0x00000002999b7819 */ /* 0x048fe400000102e4 */
[----:B------:R-:W3:Y:S04]  /*10650*/  LDL.LU R228, [R1+0x34] ;  /* 0x0000340001e47983 */ /* 0x000ee80000300800 */
[----:B------:R1:W-:Y:S04]  /*10660*/  STL [R1+0x140], R154 ;  /* 0x0001409a01007387 */ /* 0x0003e80000100800 */
[----:B------:R-:W-:Y:S01]  /*10670*/  STL [R1+0x13c], R155 ;  /* 0x00013c9b01007387 */ /* 0x000fe20000100800 */
[----:B-1----:R-:W-:Y:S01]  /*10680*/  IMAD.SHL.U32 R154, R153, 0x4, RZ ;  /* 0x00000004999a7824 */ /* 0x002fe200078e00ff */
[----:B----4-:R-:W-:-:S02]  /*10690*/  SHF.L.U64.HI R153, R152, 0x2, R234 ;  /* 0x0000000298997819 */ /* 0x010fc400000102ea */
[----:B------:R-:W4:Y:S04]  /*106a0*/  LDL.LU R234, [R1+0x38] ;  /* 0x0000380001ea7983 */ /* 0x000f280000300800 */
[----:B------:R-:W-:Y:S04]  /*106b0*/  STL [R1+0x138], R154 ;  /* 0x0001389a01007387 */ /* 0x000fe80000100800 */
[----:B------:R1:W-:Y:S02]  /*106c0*/  STL [R1+0x134], R153 ;  /* 0x0001349901007387 */ /* 0x0003e40000100800 */
[----:B-1----:R-:W-:-:S02]  /*106d0*/  SHF.L.U64.HI R153, R87, 0x2, R236 ;  /* 0x0000000257997819 */ /* 0x002fc400000102ec */
[----:B------:R-:W4:Y:S01]  /*106e0*/  LDL.LU R236, [R1+0x3c] ;  /* 0x00003c0001ec7983 */ /* 0x000f220000300800 */
[----:B------:R-:W-:-:S05]  /*106f0*/  IMAD.SHL.U32 R152, R152, 0x4, RZ ;  /* 0x0000000498987824 */ /* 0x000fca00078e00ff */
[----:B------:R1:W-:Y:S04]  /*10700*/  STL [R1+0x130], R152 ;  /* 0x0001309801007387 */ /* 0x0003e80000100800 */
[----:B------:R1:W-:Y:S04]  /*10710*/  STL [R1+0x12c], R153 ;  /* 0x00012c9901007387 */ /* 0x0003e80000100800 */
[----:B------:R-:W4:Y:S01]  /*10720*/  LDL.LU R217, [R1+0x40] ;  /* 0x0000400001d97983 */ /* 0x000f220000300800 */
[----:B-1----:R-:W-:Y:S01]  /*10730*/  IMAD.SHL.U32 R152, R87, 0x4, RZ ;  /* 0x0000000457987824 */ /* 0x002fe200078e00ff */
[----:B------:R-:W-:-:S04]  /*10740*/  SHF.L.U64.HI R153, R86, 0x2, R221 ;  /* 0x0000000256997819 */ /* 0x000fc800000102dd */
[----:B------:R1:W-:Y:S04]  /*10750*/  STL [R1+0x128], R152 ;  /* 0x0001289801007387 */ /* 0x0003e80000100800 */
[----:B------:R1:W-:Y:S04]  /*10760*/  STL [R1+0x124], R153 ;  /* 0x0001249901007387 */ /* 0x0003e80000100800 */
[----:B------:R-:W4:Y:S01]  /*10770*/  LDL.LU R219, [R1+0x44] ;  /* 0x0000440001db7983 */ /* 0x000f220000300800 */
[----:B-1----:R-:W-:Y:S01]  /*10780*/  IMAD.SHL.U32 R152, R86, 0x4, RZ ;  /* 0x0000000456987824 */ /* 0x002fe200078e00ff */
[----:B------:R-:W-:-:S04]  /*10790*/  SHF.L.U64.HI R153, R85, 0x2, R222 ;  /* 0x0000000255997819 */ /* 0x000fc800000102de */
[----:B------:R1:W-:Y:S04]  /*107a0*/  STL [R1+0x120], R152 ;  /* 0x0001209801007387 */ /* 0x0003e80000100800 */
[----:B------:R-:W4:Y:S04]  /*107b0*/  LDL.LU R221, [R1+0x48] ;  /* 0x0000480001dd7983 */ /* 0x000f280000300800 */
[----:B------:R1:W-:Y:S02]  /*107c0*/  STL [R1+0x11c], R153 ;  /* 0x00011c9901007387 */ /* 0x0003e40000100800 */
[----:B-1----:R-:W-:-:S02]  /*107d0*/  IMAD.SHL.U32 R152, R85, 0x4, RZ ;  /* 0x0000000455987824 */ /* 0x002fc400078e00ff */
[----:B------:R-:W4:Y:S04]  /*107e0*/  LDL.LU R222, [R1+0x4c] ;  /* 0x00004c0001de7983 */ /* 0x000f280000300800 */
[----:B------:R1:W-:Y:S01]  /*107f0*/  STL [R1+0x118], R152 ;  /* 0x0001189801007387 */ /* 0x0003e20000100800 */
[----:B------:R-:W-:-:S03]  /*10800*/  SHF.L.U64.HI R153, R84, 0x2, R232 ;  /* 0x0000000254997819 */ /* 0x000fc600000102e8 */
[----:B------:R-:W4:Y:S04]  /*10810*/  LDL.LU R232, [R1+0x50] ;  /* 0x0000500001e87983 */ /* 0x000f280000300800 */
[----:B------:R1:W-:Y:S02]  /*10820*/  STL [R1+0x114], R153 ;  /* 0x0001149901007387 */ /* 0x0003e40000100800 */
[----:B-1----:R-:W-:Y:S01]  /*10830*/  IMAD.SHL.U32 R152, R84, 0x4, RZ ;  /* 0x0000000454987824 */ /* 0x002fe200078e00ff */
[C---:B------:R-:W-:Y:S02]  /*10840*/  SHF.L.U64.HI R153, R83.reuse, 0x2, R230 ;  /* 0x0000000253997819 */ /* 0x040fe400000102e6 */
[----:B------:R-:W4:Y:S04]  /*10850*/  LDL.LU R230, [R1+0x54] ;  /* 0x0000540001e67983 */ /* 0x000f280000300800 */
[----:B------:R1:W-:Y:S04]  /*10860*/  STL [R1+0x110], R152 ;  /* 0x0001109801007387 */ /* 0x0003e80000100800 */
[----:B------:R1:W-:Y:S02]  /*10870*/  STL [R1+0x10c], R153 ;  /* 0x00010c9901007387 */ /* 0x0003e40000100800 */
[----:B-1----:R-:W-:Y:S01]  /*10880*/  IMAD.SHL.U32 R152, R83, 0x4, RZ ;  /* 0x0000000453987824 */ /* 0x002fe200078e00ff */
[----:B------:R-:W-:-:S02]  /*10890*/  SHF.L.U64.HI R153, R82, 0x2, R252 ;  /* 0x0000000252997819 */ /* 0x000fc400000102fc */
[----:B------:R-:W4:Y:S04]  /*108a0*/  LDL.LU R252, [R1+0x58] ;  /* 0x0000580001fc7983 */ /* 0x000f280000300800 */
[----:B------:R1:W-:Y:S04]  /*108b0*/  STL [R1+0x108], R152 ;  /* 0x0001089801007387 */ /* 0x0003e80000100800 */
[----:B------:R1:W-:Y:S02]  /*108c0*/  STL [R1+0x104], R153 ;  /* 0x0001049901007387 */ /* 0x0003e40000100800 */
[----:B-1----:R-:W-:Y:S01]  /*108d0*/  IMAD.SHL.U32 R152, R82, 0x4, RZ ;  /* 0x0000000452987824 */ /* 0x002fe200078e00ff */
[----:B------:R-:W-:-:S02]  /*108e0*/  SHF.L.U64.HI R153, R81, 0x2, R226 ;  /* 0x0000000251997819 */ /* 0x000fc400000102e2 */
[----:B------:R-:W4:Y:S04]  /*108f0*/  LDL.LU R226, [R1+0x5c] ;  /* 0x00005c0001e27983 */ /* 0x000f280000300800 */
[----:B------:R1:W-:Y:S04]  /*10900*/  STL [R1+0x100], R152 ;  /* 0x0001009801007387 */ /* 0x0003e80000100800 */
[----:B------:R2:W-:Y:S01]  /*10910*/  STL [R1+0xfc], R153 ;  /* 0x0000fc9901007387 */ /* 0x0005e20000100800 */
[----:B-1----:R-:W-:Y:S01]  /*10920*/  IMAD.SHL.U32 R152, R81, 0x4, RZ ;  /* 0x0000000451987824 */ /* 0x002fe200078e00ff */
[----:B--2---:R-:W-:-:S02]  /*10930*/  SHF.L.U64.HI R153, R80, 0x2, R224 ;  /* 0x0000000250997819 */ /* 0x004fc400000102e0 */
[----:B------:R-:W2:Y:S04]  /*10940*/  LDL.LU R224, [R1+0x60] ;  /* 0x0000600001e07983 */ /* 0x000ea80000300800 */
[----:B------:R1:W-:Y:S04]  /*10950*/  STL [R1+0xf8], R152 ;  /* 0x0000f89801007387 */ /* 0x0003e80000100800 */
[----:B------:R3:W-:Y:S01]  /*10960*/  STL [R1+0xf4], R153 ;  /* 0x0000f49901007387 */ /* 0x0007e20000100800 */
[----:B-1----:R-:W-:Y:S01]  /*10970*/  IMAD.SHL.U32 R152, R80, 0x4, RZ ;  /* 0x0000000450987824 */ /* 0x002fe200078e00ff */
[----:B---3--:R-:W-:-:S02]  /*10980*/  SHF.L.U64.HI R153, R79, 0x2, R228 ;  /* 0x000000024f997819 */ /* 0x008fc400000102e4 */
[----:B------:R-:W3:Y:S04]  /*10990*/  LDL.LU R228, [R1+0x64] ;  /* 0x0000640001e47983 */ /* 0x000ee80000300800 */
[----:B------:R1:W-:Y:S04]  /*109a0*/  STL [R1+0xf0], R152 ;  /* 0x0000f09801007387 */ /* 0x0003e80000100800 */
[----:B------:R4:W-:Y:S01]  /*109b0*/  STL [R1+0xec], R153 ;  /* 0x0000ec9901007387 */ /* 0x0009e20000100800 */
        /* <DEDUP_REMOVED lines=9> */
[----:B------:R1:W-:Y:S01]  /*10a50*/  STL [R1+0xdc], R153 ;  /* 0x0000dc9901007387 */ /* 0x0003e20000100800 */
[C---:B------:R-:W-:Y:S01]  /*10a60*/  SHF.L.U64.HI R154, R76.reuse, 0x2, R217 ;  /* 0x000000024c9a7819 */ /* 0x040fe200000102d9 */
[----:B-1----:R-:W-:Y:S02]  /*10a70*/  IMAD.SHL.U32 R152, R77, 0x4, RZ ;  /* 0x000000044d987824 */ /* 0x002fe400078e00ff */
[----:B------:R-:W-:-:S03]  /*10a80*/  IMAD.SHL.U32 R153, R76, 0x4, RZ ;  /* 0x000000044c997824 */ /* 0x000fc600078e00ff */
[----:B------:R1:W-:Y:S04]  /*10a90*/  STL [R1+0xd8], R152 ;  /* 0x0000d89801007387 */ /* 0x0003e80000100800 */
[----:B------:R1:W-:Y:S02]  /*10aa0*/  STL [R1+0xd4], R154 ;  /* 0x0000d49a01007387 */ /* 0x0003e40000100800 */
[C---:B-1----:R-:W-:Y:S02]  /*10ab0*/  SHF.L.U64.HI R152, R75.reuse, 0x2, R219 ;  /* 0x000000024b987819 */ /* 0x042fe400000102db */
[----:B------:R1:W-:Y:S01]  /*10ac0*/  STL [R1+0xd0], R153 ;  /* 0x0000d09901007387 */ /* 0x0003e20000100800 */
[----:B------:R-:W-:-:S03]  /*10ad0*/  IMAD.SHL.U32 R154, R75, 0x4, RZ ;  /* 0x000000044b9a7824 */ /* 0x000fc600078e00ff */
[----:B------:R1:W-:Y:S02]  /*10ae0*/  STL [R1+0xcc], R152 ;  /* 0x0000cc9801007387 */ /* 0x0003e40000100800 */
[C---:B-1----:R-:W-:Y:S02]  /*10af0*/  SHF.L.U64.HI R153, R74.reuse, 0x2, R221 ;  /* 0x000000024a997819 */ /* 0x042fe400000102dd */
[----:B------:R1:W-:Y:S01]  /*10b00*/  STL [R1+0xc8], R154 ;  /* 0x0000c89a01007387 */ /* 0x0003e20000100800 */
[----:B------:R-:W-:-:S03]  /*10b10*/  IMAD.SHL.U32 R152, R74, 0x4, RZ ;  /* 0x000000044a987824 */ /* 0x000fc600078e00ff */
[----:B------:R1:W-:Y:S04]  /*10b20*/  STL [R1+0xc4], R153 ;  /* 0x0000c49901007387 */ /* 0x0003e80000100800 */
[----:B------:R1:W-:Y:S02]  /*10b30*/  STL [R1+0xc0], R152 ;  /* 0x0000c09801007387 */ /* 0x0003e40000100800 */
[C---:B-1----:R-:W-:Y:S01]  /*10b40*/  SHF.L.U64.HI R154, R73.reuse, 0x2, R222 ;  /* 0x00000002499a7819 */ /* 0x042fe200000102de */
[----:B------:R-:W-:-:S04]  /*10b50*/  IMAD.SHL.U32 R153, R73, 0x4, RZ ;  /* 0x0000000449997824 */ /* 0x000fc800078e00ff */
[----:B------:R-:W-:Y:S01]  /*10b60*/  STL [R1+0xbc], R154 ;  /* 0x0000bc9a01007387 */ /* 0x000fe20000100800 */
[----:B------:R-:W-:-:S03]  /*10b70*/  SHF.L.U64.HI R152, R72, 0x2, R232 ;  /* 0x0000000248987819 */ /* 0x000fc600000102e8 */
        /* <DEDUP_REMOVED lines=18> */
[C---:B------:R-:W-:Y:S02]  /*10ca0*/  IMAD.SHL.U32 R154, R68.reuse, 0x4, RZ ;  /* 0x00000004449a7824 */ /* 0x040fe400078e00ff */
[----:B-1----:R-:W-:Y:S01]  /*10cb0*/  IMAD.SHL.U32 R153, R69, 0x4, RZ ;  /* 0x0000000445997824 */ /* 0x002fe200078e00ff */
[----:B--2---:R-:W-:-:S02]  /*10cc0*/  SHF.L.U64.HI R152, R68, 0x2, R224 ;  /* 0x0000000244987819 */ /* 0x004fc400000102e0 */
[----:B------:R-:W2:Y:S04]  /*10cd0*/  LDL.LU R224, [R1+0x2b0] ;  /* 0x0002b00001e07983 */ /* 0x000ea80000300800 */
[----:B------:R3:W-:Y:S04]  /*10ce0*/  STL [R1+0x98], R153 ;  /* 0x0000989901007387 */ /* 0x0007e80000100800 */
[----:B------:R1:W-:Y:S01]  /*10cf0*/  STL [R1+0x94], R152 ;  /* 0x0000949801007387 */ /* 0x0003e20000100800 */
[----:B---3--:R-:W-:-:S03]  /*10d00*/  SHF.L.U64.HI R153, R67, 0x2, R228 ;  /* 0x0000000243997819 */ /* 0x008fc600000102e4 */
[----:B------:R-:W-:Y:S01]  /*10d10*/  STL [R1+0x90], R154 ;  /* 0x0000909a01007387 */ /* 0x000fe20000100800 */
[----:B-1----:R-:W-:-:S03]  /*10d20*/  IMAD.SHL.U32 R152, R67, 0x4, RZ ;  /* 0x0000000443987824 */ /* 0x002fc600078e00ff */
[----:B------:R-:W3:Y:S04]  /*10d30*/  LDL.LU R221, [R1+0x2b4] ;  /* 0x0002b40001dd7983 */ /* 0x000ee80000300800 */
[----:B------:R-:W-:Y:S04]  /*10d40*/  STL [R1+0x8c], R153 ;  /* 0x00008c9901007387 */ /* 0x000fe80000100800 */
[----:B------:R1:W-:Y:S04]  /*10d50*/  STL [R1+0x88], R152 ;  /* 0x0000889801007387 */ /* 0x0003e80000100800 */
[----:B------:R-:W3:Y:S01]  /*10d60*/  LDL.LU R222, [R1+0x2b8] ;  /* 0x0002b80001de7983 */ /* 0x000ee20000300800 */
[----:B-1----:R-:W-:Y:S01]  /*10d70*/  IMAD.SHL.U32 R152, R66, 0x4, RZ ;  /* 0x0000000442987824 */ /* 0x002fe200078e00ff */
[----:B------:R-:W-:-:S02]  /*10d80*/  SHF.L.U64.HI R154, R62, 0x2, R19 ;  /* 0x000000023e9a7819 */ /* 0x000fc40000010213 */
[----:B----4-:R-:W-:-:S05]  /*10d90*/  SHF.L.U64.HI R153, R66, 0x2, R234 ;  /* 0x0000000242997819 */ /* 0x010fca00000102ea */
[----:B------:R-:W-:Y:S04]  /*10da0*/  STL [R1+0x84], R153 ;  /* 0x0000849901007387 */ /* 0x000fe80000100800 */
[----:B------:R1:W-:Y:S04]  /*10db0*/  STL [R1+0x80], R152 ;  /* 0x0000809801007387 */ /* 0x0003e80000100800 */
[----:B------:R-:W4:Y:S01]  /*10dc0*/  LDL.LU R228, [R1+0x2bc] ;  /* 0x0002bc0001e47983 */ /* 0x000f220000300800 */
[C---:B-1----:R-:W-:Y:S01]  /*10dd0*/  IMAD.SHL.U32 R152, R65.reuse, 0x4, RZ ;  /* 0x0000000441987824 */ /* 0x042fe200078e00ff */
[----:B------:R-:W-:-:S05]  /*10de0*/  SHF.L.U64.HI R153, R65, 0x2, R236 ;  /* 0x0000000241997819 */ /* 0x000fca00000102ec */
[----:B------:R1:W-:Y:S04]  /*10df0*/  STL [R1+0x7c], R153 ;  /* 0x00007c9901007387 */ /* 0x0003e80000100800 */
[----:B------:R1:W-:Y:S02]  /*10e00*/  STL [R1+0x78], R152 ;  /* 0x0000789801007387 */ /* 0x0003e40000100800 */
[C---:B-1----:R-:W-:Y:S02]  /*10e10*/  SHF.L.U64.HI R153, R64.reuse, 0x2, R22 ;  /* 0x0000000240997819 */ /* 0x042fe40000010216 */
[----:B------:R-:W2:Y:S01]  /*10e20*/  LDL.LU R22, [R1+0x3d0] ;  /* 0x0003d00001167983 */ /* 0x000ea20000300800 */
[----:B------:R-:W-:-:S03]  /*10e30*/  IMAD.SHL.U32 R152, R64, 0x4, RZ ;  /* 0x0000000440987824 */ /* 0x000fc600078e00ff */
[----:B------:R-:W4:Y:S04]  /*10e40*/  LDL.LU R234, [R1+0x2c0] ;  /* 0x0002c00001ea7983 */ /* 0x000f280000300800 */
[----:B------:R1:W-:Y:S04]  /*10e50*/  STL [R1+0x74], R153 ;  /* 0x0000749901007387 */ /* 0x0003e80000100800 */
[----:B------:R1:W-:Y:S02]  /*10e60*/  STL [R1+0x70], R152 ;  /* 0x0000709801007387 */ /* 0x0003e40000100800 */
[----:B-1----:R-:W-:-:S02]  /*10e70*/  SHF.L.U64.HI R153, R63, 0x2, R20 ;  /* 0x000000023f997819 */ /* 0x002fc40000010214 */
[----:B------:R-:W3:Y:S01]  /*10e80*/  LDL.LU R20, [R1+0x3cc] ;  /* 0x0003cc0001147983 */ /* 0x000ee20000300800 */
[----:B------:R-:W-:-:S03]  /*10e90*/  IMAD.SHL.U32 R152, R63, 0x4, RZ ;  /* 0x000000043f987824 */ /* 0x000fc600078e00ff */
[----:B------:R-:W4:Y:S04]  /*10ea0*/  LDL.LU R236, [R1+0x2c4] ;  /* 0x0002c40001ec7983 */ /* 0x000f280000300800 */
[----:B------:R-:W-:Y:S04]  /*10eb0*/  STL [R1+0x6c], R153 ;  /* 0x00006c9901007387 */ /* 0x000fe80000100800 */
[----:B------:R1:W-:Y:S04]  /*10ec0*/  STL [R1+0x68], R152 ;  /* 0x0000689801007387 */ /* 0x0003e80000100800 */
[----:B------:R-:W4:Y:S01]  /*10ed0*/  LDL.LU R19, [R1+0x3c8] ;  /* 0x0003c80001137983 */ /* 0x000f220000300800 */
[----:B-1----:R-:W-:-:S03]  /*10ee0*/  IMAD.SHL.U32 R152, R62, 0x4, RZ ;  /* 0x000000043e987824 */ /* 0x002fc600078e00ff */
[----:B------:R-:W-:Y:S01]  /*10ef0*/  STL [R1+0x64], R154 ;  /* 0x0000649a01007387 */ /* 0x000fe20000100800 */
[----:B--2---:R-:W-:-:S03]  /*10f00*/  SHF.L.U64.HI R153, R22, 0x2, R232 ;  /* 0x0000000216997819 */ /* 0x004fc600000102e8 */
[----:B------:R-:W2:Y:S04]  /*10f10*/  LDL.LU R232, [R1+0x2c8] ;  /* 0x0002c80001e87983 */ /* 0x000ea80000300800 */
[----:B------:R1:W-:Y:S04]  /*10f20*/  STL [R1+0x60], R152 ;  /* 0x0000609801007387 */ /* 0x0003e80000100800 */
[----:B------:R-:W-:Y:S01]  /*10f30*/  STL [R1+0x5c], R153 ;  /* 0x00005c9901007387 */ /* 0x000fe20000100800 */
[----:B-1----:R-:W-:Y:S01]  /*10f40*/  IMAD.SHL.U32 R152, R22, 0x4, RZ ;  /* 0x0000000416987824 */ /* 0x002fe200078e00ff */
[C---:B---3--:R-:W-:Y:S01]  /*10f50*/  SHF.L.U64.HI R22, R20.reuse, 0x2, R230 ;  /* 0x0000000214167819 */ /* 0x048fe200000102e6 */
[----:B------:R-:W-:Y:S01]  /*10f60*/  IMAD.SHL.U32 R20, R20, 0x4, RZ ;  /* 0x0000000414147824 */ /* 0x000fe200078e00ff */
[----:B------:R-:W3:Y:S04]  /*10f70*/  LDL.LU R230, [R1+0x2cc] ;  /* 0x0002cc0001e67983 */ /* 0x000ee80000300800 */
[----:B------:R-:W-:Y:S04]  /*10f80*/  STL [R1+0x58], R152 ;  /* 0x0000589801007387 */ /* 0x000fe80000100800 */
[----:B------:R4:W-:Y:S02]  /*10f90*/  STL [R1+0x54], R22 ;  /* 0x0000541601007387 */ /* 0x0009e40000100800 */
[----:B----4-:R-:W-:-:S02]  /*10fa0*/  SHF.L.U64.HI R22, R19, 0x2, R252 ;  /* 0x0000000213167819 */ /* 0x010fc400000102fc */
[----:B------:R-:W4:Y:S04]  /*10fb0*/  LDL.LU R252, [R1+0x2d0] ;  /* 0x0002d00001fc7983 */ /* 0x000f280000300800 */
[----:B------:R1:W-:Y:S04]  /*10fc0*/  STL [R1+0x50], R20 ;  /* 0x0000501401007387 */ /* 0x0003e80000100800 */
        /* <DEDUP_REMOVED lines=12> */
[C---:B------:R-:W-:Y:S01]  /*11090*/  SHF.L.U64.HI R17, R15.reuse, 0x2, R221 ;  /* 0x000000020f117819 */ /* 0x040fe200000102dd */
[----:B------:R-:W-:Y:S01]  /*110a0*/  IMAD.SHL.U32 R15, R15, 0x4, RZ ;  /* 0x000000040f0f7824 */ /* 0x000fe200078e00ff */
[----:B------:R-:W4:Y:S04]  /*110b0*/  LDL.LU R224, [R1+0x2dc] ;  /* 0x0002dc0001e07983 */ /* 0x000f280000300800 */
[----:B------:R-:W-:Y:S04]  /*110c0*/  STL [R1+0x38], R18 ;  /* 0x0000381201007387 */ /* 0x000fe80000100800 */
[----:B------:R-:W4:Y:S04]  /*110d0*/  LDL.LU R221, [R1+0x2e0] ;  /* 0x0002e00001dd7983 */ /* 0x000f280000300800 */
[----:B------:R1:W-:Y:S04]  /*110e0*/  STL [R1+0x34], R17 ;  /* 0x0000341101007387 */ /* 0x0003e80000100800 */
[----:B------:R1:W-:Y:S04]  /*110f0*/  STL [R1+0x30], R15 ;  /* 0x0000300f01007387 */ /* 0x0003e80000100800 */
[----:B------:R-:W4:Y:S01]  /*11100*/  LDL.LU R217, [R1+0x2e4] ;  /* 0x0002e40001d97983 */ /* 0x000f220000300800 */
[C---:B-1----:R-:W-:Y:S01]  /*11110*/  SHF.L.U64.HI R17, R13.reuse, 0x2, R222 ;  /* 0x000000020d117819 */ /* 0x042fe200000102de */
[----:B------:R-:W-:Y:S01]  /*11120*/  IMAD.SHL.U32 R15, R13, 0x4, RZ ;  /* 0x000000040d0f7824 */ /* 0x000fe200078e00ff */
[----:B------:R-:W-:-:S03]  /*11130*/  SHF.L.U64.HI R13, R12, 0x2, R228 ;  /* 0x000000020c0d7819 */ /* 0x000fc600000102e4 */
[----:B------:R-:W-:Y:S04]  /*11140*/  STL [R1+0x2c], R17 ;  /* 0x00002c1101007387 */ /* 0x000fe80000100800 */
[----:B------:R-:W-:Y:S04]  /*11150*/  STL [R1+0x28], R15 ;  /* 0x0000280f01007387 */ /* 0x000fe80000100800 */
[----:B------:R-:W4:Y:S04]  /*11160*/  LDL.LU R219, [R1+0x2e8] ;  /* 0x0002e80001db7983 */ /* 0x000f280000300800 */
[----:B------:R1:W-:Y:S04]  /*11170*/  STL [R1+0x24], R13 ;  /* 0x0000240d01007387 */ /* 0x0003e80000100800 */
[----:B------:R-:W4:Y:S01]  /*11180*/  LDL.LU R222, [R1+0x2ec] ;  /* 0x0002ec0001de7983 */ /* 0x000f220000300800 */
[----:B------:R-:W-:Y:S01]  /*11190*/  IMAD.SHL.U32 R12, R12, 0x4, RZ ;  /* 0x000000040c0c7824 */ /* 0x000fe200078e00ff */
[----:B-1----:R-:W-:-:S04]  /*111a0*/  SHF.L.U64.HI R13, R14, 0x2, R234 ;  /* 0x000000020e0d7819 */ /* 0x002fc800000102ea */
[----:B------:R1:W-:Y:S04]  /*111b0*/  STL [R1+0x20], R12 ;  /* 0x0000200c01007387 */ /* 0x0003e80000100800 */
[----:B------:R1:W-:Y:S02]  /*111c0*/  STL [R1+0x1c], R13 ;  /* 0x00001c0d01007387 */ /* 0x0003e40000100800 */
[----:B-1----:R-:W-:Y:S01]  /*111d0*/  IMAD.SHL.U32 R12, R14, 0x4, RZ ;  /* 0x000000040e0c7824 */ /* 0x002fe200078e00ff */
[C---:B------:R-:W-:Y:S02]  /*111e0*/  SHF.L.U64.HI R13, R16.reuse, 0x2, R236 ;  /* 0x00000002100d7819 */ /* 0x040fe400000102ec */
[----:B------:R-:W4:Y:S04]  /*111f0*/  LDL.LU R236, [R1+0x2f0] ;  /* 0x0002f00001ec7983 */ /* 0x000f280000300800 */
[----:B------:R1:W-:Y:S04]  /*11200*/  STL [R1+0x18], R12 ;  /* 0x0000180c01007387 */ /* 0x0003e80000100800 */
[----:B------:R-:W-:Y:S04]  /*11210*/  STL [R1+0x14], R13 ;  /* 0x0000140d01007387 */ /* 0x000fe80000100800 */
[----:B------:R-:W4:Y:S01]  /*11220*/  LDL.LU R234, [R1+0x2f4] ;  /* 0x0002f40001ea7983 */ /* 0x000f220000300800 */
[----:B-1----:R-:W-:-:S05]  /*11230*/  IMAD.SHL.U32 R12, R16, 0x4, RZ ;  /* 0x00000004100c7824 */ /* 0x002fca00078e00ff */
[----:B------:R1:W-:Y:S02]  /*11240*/  STL [R1+0x10], R12 ;  /* 0x0000100c01007387 */ /* 0x0003e40000100800 */
[C---:B-1----:R-:W-:Y:S01]  /*11250*/  IMAD.SHL.U32 R12, R21.reuse, 0x4, RZ ;  /* 0x00000004150c7824 */ /* 0x042fe200078e00ff */
[----:B--2---:R-:W-:Y:S02]  /*11260*/  SHF.L.U64.HI R13, R21, 0x2, R232 ;  /* 0x00000002150d7819 */ /* 0x004fe400000102e8 */
[----:B------:R-:W2:Y:S04]  /*11270*/  LDL.LU R232, [R1+0x2f8] ;  /* 0x0002f80001e87983 */ /* 0x000ea80000300800 */
[----:B------:R3:W-:Y:S04]  /*11280*/  STL [R1+0xc], R13 ;  /* 0x00000c0d01007387 */ /* 0x0007e80000100800 */
[----:B------:R1:W-:Y:S01]  /*11290*/  STL [R1+0x8], R12 ;  /* 0x0000080c01007387 */ /* 0x0003e20000100800 */
[C---:B---3--:R-:W-:Y:S01]  /*112a0*/  SHF.L.U64.HI R13, R23.reuse, 0x2, R230 ;  /* 0x00000002170d7819 */ /* 0x048fe200000102e6 */
[----:B-1----:R-:W-:-:S02]  /*112b0*/  IMAD.SHL.U32 R12, R23, 0x4, RZ ;  /* 0x00000004170c7824 */ /* 0x002fc400078e00ff */
[----:B------:R-:W3:Y:S04]  /*112c0*/  LDL.LU R230, [R1+0x2fc] ;  /* 0x0002fc0001e67983 */ /* 0x000ee80000300800 */
[----:B------:R1:W-:Y:S04]  /*112d0*/  STL [R1+0x4], R13 ;  /* 0x0000040d01007387 */ /* 0x0003e80000100800 */
[----:B------:R2:W-:Y:S04]  /*112e0*/  STL [R1], R12 ;  /* 0x0000000c01007387 */ /* 0x0005e80000100800 */
[----:B------:R-:W3:Y:S01]  /*112f0*/  LDL.LU R228, [R1+0x300] ;  /* 0x0003000001e47983 */ /* 0x000ee20000300800 */
[----:B----4-:R-:W-:-:S03]  /*11300*/  SHF.L.U64.HI R250, R249, 0x2, R226 ;  /* 0x00000002f9fa7819 */ /* 0x010fc600000102e2 */
[----:B------:R-:W4:Y:S01]  /*11310*/  LDL.LU R226, [R1+0x304] ;  /* 0x0003040001e27983 */ /* 0x000f220000300800 */
[----:B------:R-:W-:-:S03]  /*11320*/  SHF.L.U64.HI R246, R245, 0x2, R224 ;  /* 0x00000002f5f67819 */ /* 0x000fc600000102e0 */
[----:B------:R-:W4:Y:S01]  /*11330*/  LDL.LU R224, [R1+0x308] ;  /* 0x0003080001e07983 */ /* 0x000f220000300800 */
[----:B------:R-:W-:-:S03]  /*11340*/  SHF.L.U64.HI R244, R243, 0x2, R221 ;  /* 0x00000002f3f47819 */ /* 0x000fc600000102dd */
[----:B------:R-:W4:Y:S01]  /*11350*/  LDL.LU R221, [R1+0x30c] ;  /* 0x00030c0001dd7983 */ /* 0x000f220000300800 */
[----:B------:R-:W-:Y:S02]  /*11360*/  SHF.L.U64.HI R242, R241, 0x2, R217 ;  /* 0x00000002f1f27819 */ /* 0x000fe400000102d9 */
[----:B------:R-:W-:Y:S02]  /*11370*/  SHF.L.U64.HI R240, R239, 0x2, R219 ;  /* 0x00000002eff07819 */ /* 0x000fe400000102db */
[----:B------:R-:W4:Y:S04]  /*11380*/  LDL.LU R219, [R1+0x310] ;  /* 0x0003100001db7983 */ /* 0x000f280000300800 */
[----:B------:R-:W4:Y:S01]  /*11390*/  LDL.LU R217, [R1+0x314] ;  /* 0x0003140001d97983 */ /* 0x000f220000300800 */
[----:B------:R-:W-:-:S03]  /*113a0*/  SHF.L.U64.HI R238, R237, 0x2, R222 ;  /* 0x00000002edee7819 */ /* 0x000fc600000102de */
[----:B------:R-:W2:Y:S04]  /*113b0*/  LDL.LU R222, [R1+0x318] ;  /* 0x0003180001de7983 */ /* 0x000ea80000300800 */
        /* <DEDUP_REMOVED lines=8> */
[----:B------:R-:W-:-:S03]  /*11440*/  SHF.L.U64.HI R248, R247, 0x2, R215 ;  /* 0x00000002f7f87819 */ /* 0x000fc600000102d7 */
[----:B------:R-:W4:Y:S04]  /*11450*/  LDL.LU R197, [R1+0x33c] ;  /* 0x00033c0001c57983 */ /* 0x000f280000300800 */
[----:B------:R-:W4:Y:S04]  /*11460*/  LDL.LU R195, [R1+0x340] ;  /* 0x0003400001c37983 */ /* 0x000f280000300800 */
[----:B------:R-:W4:Y:S04]  /*11470*/  LDL.LU R193, [R1+0x344] ;  /* 0x0003440001c17983 */ /* 0x000f280000300800 */
[----:B------:R-:W3:Y:S04]  /*11480*/  LDL.LU R189, [R1+0x348] ;  /* 0x0003480001bd7983 */ /* 0x000ee80000300800 */
[----:B------:R-:W1:Y:S01]  /*11490*/  LDL.LU R191, [R1+0x34c] ;  /* 0x00034c0001bf7983 */ /* 0x000e620000300800 */
[----:B--2---:R-:W-:-:S03]  /*114a0*/  SHF.L.U64.HI R215, R214, 0x2, R222 ;  /* 0x00000002d6d77819 */ /* 0x004fc600000102de */
[----:B------:R-:W2:Y:S04]  /*114b0*/  LDL.LU R222, [R1+0x350] ;  /* 0x0003500001de7983 */ /* 0x000ea80000300800 */
[----:B------:R-:W4:Y:S04]  /*114c0*/  LDL.LU R186, [R1+0x354] ;  /* 0x0003540001ba7983 */ /* 0x000f280000300800 */
[----:B------:R-:W3:Y:S04]  /*114d0*/  LDL.LU R187, [R1+0x358] ;  /* 0x0003580001bb7983 */ /* 0x000ee80000300800 */
[----:B------:R-:W3:Y:S01]  /*114e0*/  LDL R190, [R1+0x248] ;  /* 0x0002480001be7983 */ /* 0x000ee20000100800 */
[----:B-1----:R-:W-:-:S03]  /*114f0*/  SHF.L.U64.HI R13, R163, 0x2, R191 ;  /* 0x00000002a30d7819 */ /* 0x002fc600000102bf */
[----:B------:R-:W3:Y:S01]  /*11500*/  LDL.LU R191, [R1+0x35c] ;  /* 0x00035c0001bf7983 */ /* 0x000ee20000300800 */
[----:B--2---:R-:W-:-:S03]  /*11510*/  SHF.L.U64.HI R15, R165, 0x2, R222 ;  /* 0x00000002a50f7819 */ /* 0x004fc600000102de */
[----:B------:R-:W2:Y:S04]  /*11520*/  LDL R222, [R1+0x24c] ;  /* 0x00024c0001de7983 */ /* 0x000ea80000100800 */
[----:B------:R-:W2:Y:S04]  /*11530*/  LDL.LU R157, [R1+0x360] ;  /* 0x00036000019d7983 */ /* 0x000ea80000300800 */
[----:B------:R-:W2:Y:S04]  /*11540*/  LDL R158, [R1+0x254] ;  /* 0x00025400019e7983 */ /* 0x000ea80000100800 */
[----:B------:R-:W2:Y:S04]  /*11550*/  LDL.LU R159, [R1+0x364] ;  /* 0x00036400019f7983 */ /* 0x000ea80000300800 */
        /* <DEDUP_REMOVED lines=17> */
[----:B------:R-:W2:Y:S01]  /*11670*/  LDL.LU R181, [R1+0x38c] ;  /* 0x00038c0001b57983 */ /* 0x000ea20000300800 */
[----:B----4-:R-:W-:-:S03]  /*11680*/  SHF.L.U64.HI R17, R167, 0x2, R186 ;  /* 0x00000002a7117819 */ /* 0x010fc600000102ba */
[----:B------:R-:W4:Y:S01]  /*11690*/  LDL.LU R182, [R1+0x280] ;  /* 0x0002800001b67983 */ /* 0x000f220000300800 */
[----:B---3--:R-:W-:-:S03]  /*116a0*/  SHF.L.U64.HI R19, R190, 0x2, R187 ;  /* 0x00000002be137819 */ /* 0x008fc600000102bb */
[----:B------:R-:W3:Y:S01]  /*116b0*/  LDL.LU R183, [R1+0x390] ;  /* 0x0003900001b77983 */ /* 0x000ee20000300800 */
[----:B------:R-:W-:-:S03]  /*116c0*/  IMAD.SHL.U32 R20, R190, 0x4, RZ ;  /* 0x00000004be147824 */ /* 0x000fc600078e00ff */
[----:B------:R-:W3:Y:S01]  /*116d0*/  LDL.LU R184, [R1+0x284] ;  /* 0x0002840001b87983 */ /* 0x000ee20000300800 */
[----:B------:R-:W-:-:S03]  /*116e0*/  IMAD.SHL.U32 R18, R167, 0x4, RZ ;  /* 0x00000004a7127824 */ /* 0x000fc600078e00ff */
[----:B------:R-:W4:Y:S04]  /*116f0*/  LDL.LU R185, [R1+0x394] ;  /* 0x0003940001b97983 */ /* 0x000f280000300800 */
[----:B------:R-:W4:Y:S04]  /*11700*/  LDL.LU R186, [R1+0x288] ;  /* 0x0002880001ba7983 */ /* 0x000f280000300800 */
[----:B------:R-:W4:Y:S04]  /*11710*/  LDL.LU R187, [R1+0x39c] ;  /* 0x00039c0001bb7983 */ /* 0x000f280000300800 */
[----:B------:R-:W4:Y:S01]  /*11720*/  LDL.LU R190, [R1+0x290] ;  /* 0x0002900001be7983 */ /* 0x000f220000300800 */
[C---:B--2---:R-:W-:Y:S01]  /*11730*/  SHF.L.U64.HI R21, R222.reuse, 0x2, R191 ;  /* 0x00000002de157819 */ /* 0x044fe200000102bf */
[----:B------:R-:W-:-:S02]  /*11740*/  IMAD.SHL.U32 R22, R222, 0x4, RZ ;  /* 0x00000004de167824 */ /* 0x000fc400078e00ff */
[----:B------:R-:W2:Y:S04]  /*11750*/  LDL.LU R191, [R1+0x3a0] ;  /* 0x0003a00001bf7983 */ /* 0x000ea80000300800 */
[----:B------:R-:W2:Y:S01]  /*11760*/  LDL.LU R222, [R1+0x294] ;  /* 0x0002940001de7983 */ /* 0x000ea20000300800 */
        /* <DEDUP_REMOVED lines=8> */
[----:B------:R-:W2:Y:S04]  /*117f0*/  LDL.LU R3, [R1+0x3c4] ;  /* 0x0003c40001037983 */ /* 0x000ea80000300800 */
[----:B------:R-:W2:Y:S01]  /*11800*/  LDL.LU R2, [R1+0x3c0] ;  /* 0x0003c00001027983 */ /* 0x000ea20000300800 */
[----:B------:R-:W-:Y:S01]  /*11810*/  IMAD.SHL.U32 R14, R163, 0x4, RZ ;  /* 0x00000004a30e7824 */ /* 0x000fe200078e00ff */
[C---:B------:R-:W-:Y:S01]  /*11820*/  SHF.L.U64.HI R155, R164.reuse, 0x2, R162 ;  /* 0x00000002a49b7819 */ /* 0x040fe200000102a2 */
[----:B------:R-:W-:Y:S01]  /*11830*/  IMAD.SHL.U32 R156, R164, 0x4, RZ ;  /* 0x00000004a49c7824 */ /* 0x000fe200078e00ff */
[----:B------:R-:W-:Y:S01]  /*11840*/  SHF.L.U64.HI R163, R174, 0x2, R173 ;  /* 0x00000002aea37819 */ /* 0x000fe200000102ad */
[----:B------:R-:W-:Y:S01]  /*11850*/  IMAD.SHL.U32 R16, R165, 0x4, RZ ;  /* 0x00000004a5107824 */ /* 0x000fe200078e00ff */
[----:B------:R-:W-:Y:S01]  /*11860*/  SHF.L.U64.HI R153, R160, 0x2, R159 ;  /* 0x00000002a0997819 */ /* 0x000fe2000001029f */
[----:B------:R-:W-:Y:S01]  /*11870*/  IMAD.SHL.U32 R164, R174, 0x4, RZ ;  /* 0x00000004aea47824 */ /* 0x000fe200078e00ff */
[C---:B------:R-:W-:Y:S01]  /*11880*/  SHF.L.U64.HI R165, R176.reuse, 0x2, R175 ;  /* 0x00000002b0a57819 */ /* 0x040fe200000102af */
[----:B------:R-:W-:Y:S01]  /*11890*/  IMAD.SHL.U32 R166, R176, 0x4, RZ ;  /* 0x00000004b0a67824 */ /* 0x000fe200078e00ff */
[----:B------:R-:W-:-:S02]  /*118a0*/  SHF.L.U64.HI R159, R170, 0x2, R169 ;  /* 0x00000002aa9f7819 */ /* 0x000fc400000102a9 */
[----:B------:R-:W-:Y:S02]  /*118b0*/  SHF.L.U64.HI R169, R180, 0x2, R179 ;  /* 0x00000002b4a97819 */ /* 0x000fe400000102b3 */
[C---:B---3--:R-:W-:Y:S01]  /*118c0*/  SHF.L.U64.HI R173, R184.reuse, 0x2, R183 ;  /* 0x00000002b8ad7819 */ /* 0x048fe200000102b7 */
[----:B------:R-:W-:Y:S01]  /*118d0*/  IMAD.SHL.U32 R174, R184, 0x4, RZ ;  /* 0x00000004b8ae7824 */ /* 0x000fe200078e00ff */
[C---:B------:R-:W-:Y:S01]  /*118e0*/  SHF.L.U64.HI R183, R11.reuse, 0x2, R6 ;  /* 0x000000020bb77819 */ /* 0x040fe20000010206 */
[----:B------:R-:W-:Y:S01]  /*118f0*/  IMAD.SHL.U32 R184, R11, 0x4, RZ ;  /* 0x000000040bb87824 */ /* 0x000fe200078e00ff */
[----:B------:R1:W5:Y:S01]  /*11900*/  LDL.LU R6, [R1+0x3bc] ;  /* 0x0003bc0001067983 */ /* 0x0003620000300800 */
[C---:B----4-:R-:W-:Y:S01]  /*11910*/  SHF.L.U64.HI R175, R186.reuse, 0x2, R185 ;  /* 0x00000002baaf7819 */ /* 0x050fe200000102b9 */
[----:B------:R-:W-:Y:S02]  /*11920*/  IMAD.SHL.U32 R176, R186, 0x4, RZ ;  /* 0x00000004bab07824 */ /* 0x000fe400078e00ff */
[----:B------:R1:W5:Y:S01]  /*11930*/  LDL.LU R11, [R1+0x3b8] ;  /* 0x0003b800010b7983 */ /* 0x0003620000300800 */
[----:B------:R-:W-:-:S02]  /*11940*/  SHF.L.U64.HI R179, R190, 0x2, R187 ;  /* 0x00000002beb37819 */ /* 0x000fc400000102bb */
[----:B------:R-:W-:Y:S02]  /*11950*/  SHF.R.S32.HI R187, RZ, 0x6, R0 ;  /* 0x00000006ffbb7819 */ /* 0x000fe40000011400 */
[C---:B--2---:R-:W-:Y:S01]  /*11960*/  SHF.L.U64.HI R185, R2.reuse, 0x2, R3 ;  /* 0x0000000202b97819 */ /* 0x044fe20000010203 */
[----:B------:R-:W-:Y:S01]  /*11970*/  IMAD.SHL.U32 R186, R2, 0x4, RZ ;  /* 0x0000000402ba7824 */ /* 0x000fe200078e00ff */
[----:B------:R1:W5:Y:S04]  /*11980*/  LDL.LU R3, [R1+0x3b4] ;  /* 0x0003b40001037983 */ /* 0x0003680000300800 */
[----:B------:R1:W5:Y:S04]  /*11990*/  LDL.LU R2, [R1+0x3b0] ;  /* 0x0003b00001027983 */ /* 0x0003680000300800 */
[----:B------:R1:W5:Y:S01]  /*119a0*/  LDL.LU R0, [R1+0x3a8] ;  /* 0x0003a80001007983 */ /* 0x0003620000300800 */
        /* <DEDUP_REMOVED lines=8> */
[----:B------:R-:W-:Y:S01]  /*11a30*/  SHF.R.S32.HI R222, RZ, 0x1f, R4 ;  /* 0x0000001fffde7819 */ /* 0x000fe20000011404 */
[----:B------:R-:W-:Y:S01]  /*11a40*/  VIADD R188, R188, 0xffffff00 ;  /* 0xffffff00bcbc7836 */ /* 0x000fe20000000000 */
[----:B------:R-:W-:Y:S01]  /*11a50*/  SHF.R.S32.HI R191, RZ, 0x1f, R5 ;  /* 0x0000001fffbf7819 */ /* 0x000fe20000011405 */
[----:B------:R-:W-:-:S02]  /*11a60*/  IMAD.SHL.U32 R154, R160, 0x4, RZ ;  /* 0x00000004a09a7824 */ /* 0x000fc400078e00ff */
[----:B------:R-:W-:Y:S02]  /*11a70*/  IMAD.SHL.U32 R160, R170, 0x4, RZ ;  /* 0x00000004aaa07824 */ /* 0x000fe400078e00ff */
[----:B------:R-:W-:Y:S01]  /*11a80*/  IMAD.SHL.U32 R170, R180, 0x4, RZ ;  /* 0x00000004b4aa7824 */ /* 0x000fe200078e00ff */
[----:B------:R-:W-:Y:S01]  /*11a90*/  SHF.L.U64.HI R252, R251, 0x2, R252 ;  /* 0x00000002fbfc7819 */ /* 0x000fe200000102fc */
[----:B------:R-:W-:Y:S01]  /*11aa0*/  IMAD.SHL.U32 R180, R190, 0x4, RZ ;  /* 0x00000004beb47824 */ /* 0x000fe200078e00ff */
[----:B------:R-:W-:Y:S01]  /*11ab0*/  SHF.L.U64.HI R236, R235, 0x2, R236 ;  /* 0x00000002ebec7819 */ /* 0x000fe200000102ec */
[----:B------:R-:W-:Y:S01]  /*11ac0*/  IMAD.MOV.U32 R7, RZ, RZ, R188 ;  /* 0x000000ffff077224 */ /* 0x000fe200078e00bc */
[----:B------:R-:W-:Y:S01]  /*11ad0*/  SHF.L.U64.HI R234, R233, 0x2, R234 ;  /* 0x00000002e9ea7819 */ /* 0x000fe200000102ea */
[----:B------:R-:W-:Y:S01]  /*11ae0*/  IMAD.MOV.U32 R188, RZ, RZ, RZ ;  /* 0x000000ffffbc7224 */ /* 0x000fe200078e00ff */
[----:B------:R-:W-:Y:S02]  /*11af0*/  SHF.L.U64.HI R232, R231, 0x2, R232 ;  /* 0x00000002e7e87819 */ /* 0x000fe400000102e8 */
[----:B------:R-:W-:-:S02]  /*11b00*/  CS2R R88, SRZ ;  /* 0x0000000000587805 */ /* 0x000fc4000001ff00 */
[----:B------:R-:W-:Y:S02]  /*11b10*/  SHF.L.U64.HI R230, R229, 0x2, R230 ;  /* 0x00000002e5e67819 */ /* 0x000fe400000102e6 */
[----:B------:R-:W-:Y:S02]  /*11b20*/  CS2R R90, SRZ ;  /* 0x00000000005a7805 */ /* 0x000fe4000001ff00 */
[----:B------:R-:W-:Y:S02]  /*11b30*/  SHF.L.U64.HI R228, R227, 0x2, R228 ;  /* 0x00000002e3e47819 */ /* 0x000fe400000102e4 */
[----:B------:R-:W-:Y:S02]  /*11b40*/  CS2R R92, SRZ ;  /* 0x00000000005c7805 */ /* 0x000fe4000001ff00 */
        /* <DEDUP_REMOVED lines=65> */
[----:B------:R-:W-:Y:S01]  /*11f60*/  IMAD.SHL.U32 R251, R251, 0x4, RZ ;  /* 0x00000004fbfb7824 */ /* 0x000fe200078e00ff */
[----:B------:R-:W-:Y:S01]  /*11f70*/  SHF.L.U64.HI R191, R5, 0x2, R191 ;  /* 0x0000000205bf7819 */ /* 0x000fe200000102bf */
[----:B------:R-:W-:Y:S01]  /*11f80*/  IMAD.SHL.U32 R249, R249, 0x4, RZ ;  /* 0x00000004f9f97824 */ /* 0x000fe200078e00ff */
[----:B------:R-:W-:Y:S01]  /*11f90*/  CS2R R62, SRZ ;  /* 0x00000000003e7805 */ /* 0x000fe2000001ff00 */
        /* <DEDUP_REMOVED lines=24> */
[----:B------:R-:W-:-:S02]  /*12120*/  IMAD.SHL.U32 R223, R223, 0x4, RZ ;  /* 0x00000004dfdf7824 */ /* 0x000fc400078e00ff */
[----:B------:R-:W-:Y:S02]  /*12130*/  IMAD.SHL.U32 R220, R220, 0x4, RZ ;  /* 0x00000004dcdc7824 */ /* 0x000fe400078e00ff */
[----:B------:R-:W-:Y:S02]  /*12140*/  IMAD.SHL.U32 R218, R218, 0x4, RZ ;  /* 0x00000004dada7824 */ /* 0x000fe400078e00ff */
[----:B------:R-:W-:Y:S02]  /*12150*/  IMAD.SHL.U32 R216, R216, 0x4, RZ ;  /* 0x00000004d8d87824 */ /* 0x000fe400078e00ff */
[----:B------:R-:W-:Y:S02]  /*12160*/  IMAD.SHL.U32 R214, R214, 0x4, RZ ;  /* 0x00000004d6d67824 */ /* 0x000fe400078e00ff */
[----:B------:R-:W-:Y:S02]  /*12170*/  IMAD.SHL.U32 R212, R212, 0x4, RZ ;  /* 0x00000004d4d47824 */ /* 0x000fe400078e00ff */
        /* <DEDUP_REMOVED lines=10> */
[----:B------:R-:W-:Y:S01]  /*12220*/  VIADD R190, R187, 0xfffffffc ;  /* 0xfffffffcbbbe7836 */ /* 0x000fe20000000000 */
[----:B------:R-:W-:Y:S01]  /*12230*/  UMOV UR10, 0x3 ;  /* 0x00000003000a7882 */ /* 0x000fe20000000000 */
[----:B-1----:R-:W-:-:S05]  /*12240*/  UMOV UR9, 0xffffffff ;  /* 0xffffffff00097882 */ /* 0x002fca0000000000 */
.L_x_1:
[----:B------:R-:W-:Y:S01]  /*12250*/  UIADD3 UR9, UR9, 0x1, URZ ;  /* 0x0000000109097890 */ /* 0x000fe2000fffe03f */
[----:B------:R-:W-:-:S04]  /*12260*/  DEPBAR.LE SB0, 0x6 ;  /* 0x000081800000791a */ /* 0x000fc80000000000 */
[----:B------:R-:W-:Y:S01]  /*12270*/  BAR.SYNC.DEFER_BLOCKING 0x0 ;  /* 0x0000000000007b1d */ /* 0x000fe20000010000 */
[----:B------:R-:W-:-:S04]  /*12280*/  UISETP.GT.AND UP0, UPT, UR9, 0x4, UPT ;  /* 0x000000040900788c */ /* 0x000fc8000bf04270 */
[----:B------:R-:W-:Y:S01]  /*12290*/  USEL UR9, UR9, URZ, !UP0 ;  /* 0x0000003f09097287 */ /* 0x000fe2000c000000 */
[----:B------:R-:W2:Y:S03]  /*122a0*/  LDL R191, [R1+0x250] ;  /* 0x0002500001bf7983 */ /* 0x000ea60000100800 */
[----:B------:R-:W-:Y:S01]  /*122b0*/  ULEA UR4, UR9, UR8, 0xf ;  /* 0x0000000809047291 */ /* 0x000fe2000f8e783f */
[----:B------:R-:W-:Y:S01]  /*122c0*/  VIADD R190, R187, 0xfffffffc ;  /* 0xfffffffcbbbe7836 */ /* 0x000fe20000000000 */
[----:B------:R-:W-:Y:S01]  /*122d0*/  UMOV UR7, 0x40000040 ;  /* 0x4000004000077882 */ /* 0x000fe20000000000 */
[----:B------:R-:W-:Y:S01]  /*122e0*/  ISETP.GT.AND P2, PT, R7, RZ, PT ;  /* 0x000000ff0700720c */ /* 0x000fe20003f44270 */
[----:B------:R-:W-:Y:S02]  /*122f0*/  UIADD3 UR5, UR4, 0x28000, URZ ;  /* 0x0002800004057890 */ /* 0x000fe4000fffe03f */
[----:B------:R-:W-:Y:S01]  /*12300*/  USHF.R.U32.HI UR4, URZ, 0x4, UR4 ;  /* 0x000000043f047899 */ /* 0x000fe20008011604 */
[----:B------:R-:W-:Y:S01]  /*12310*/  ISETP.GE.AND P1, PT, R188, R190, PT ;  /* 0x000000bebc00720c */ /* 0x000fe20003f26270 */
[----:B------:R-:W-:Y:S01]  /*12320*/  USHF.R.U32.HI UR5, URZ, 0x4, UR5 ;  /* 0x000000043f057899 */ /* 0x000fe20008011605 */
[----:B------:R-:W-:Y:S01]  /*12330*/  SEL R190, RZ, 0x4, !P2 ;  /* 0x00000004ffbe7807 */ /* 0x000fe20005000000 */
[----:B------:R-:W-:-:S02]  /*12340*/  USGXT.U32 UR4, UR4, 0xe ;  /* 0x0000000e0404789a */ /* 0x000fc40008000000 */
[----:B------:R-:W-:Y:S01]  /*12350*/  USGXT.U32 UR6, UR5, 0xe ;  /* 0x0000000e0506789a */ /* 0x000fe20008000000 */
[----:B------:R-:W-:Y:S01]  /*12360*/  SEL R190, R190, RZ, !P1 ;  /* 0x000000ffbebe7207 */ /* 0x000fe20004800000 */
[----:B------:R-:W-:Y:S01]  /*12370*/  UIADD3 UR12, UP0, UR4, 0x2, URZ ;  /* 0x00000002040c7890 */ /* 0x000fe2000ff1e03f */
[----:B------:R-:W-:Y:S01]  /*12380*/  WARPGROUP.ARRIVE ;  /* 0x00000000000079c5 */ /* 0x000fe20000000000 */
[----:B------:R-:W-:Y:S01]  /*12390*/  UMOV UR5, 0x40000040 ;  /* 0x4000004000057882 */ /* 0x000fe20000000000 */
[----:B------:R-:W-:Y:S01]  /*123a0*/  UIADD3 UR14, UP1, UR6, 0x2, URZ ;  /* 0x00000002060e7890 */ /* 0x000fe2000ff3e03f */
[----:B------:R-:W-:Y:S01]  /*123b0*/  ISETP.NE.U32.AND P2, PT, R190, RZ, PT ;  /* 0x000000ffbe00720c */ /* 0x000fe20003f45070 */
[----:B------:R-:W-:Y:S02]  /*123c0*/  UIADD3 UR10, UR10, 0x1, URZ ;  /* 0x000000010a0a7890 */ /* 0x000fe4000fffe03f */
[----:B------:R-:W-:Y:S01]  /*123d0*/  HGMMA.64x128x8.F32.TF32 R88, gdesc[UR4], R88 ;  /* 0x05e00000045879f0 */ /* 0x000fe20008702858 */
[----:B------:R-:W-:Y:S01]  /*123e0*/  UMOV UR4, URZ ;  /* 0x0000003f00047c82 */ /* 0x000fe20008000000 */
[----:B------:R-:W-:Y:S01]  /*123f0*/  UMOV UR5, URZ ;  /* 0x0000003f00057c82 */ /* 0x000fe20008000000 */
[----:B------:R-:W-:-:S02]  /*12400*/  UIADD3.X UR13, UR4, 0x40000040, URZ, UP0, !UPT ;  /* 0x40000040040d7890 */ /* 0x000fc400087fe43f */
[----:B------:R-:W-:Y:S02]  /*12410*/  UIADD3.X UR15, UR5, 0x40000040, URZ, UP1, !UPT ;  /* 0x40000040050f7890 */ /* 0x000fe40008ffe43f */
[----:B------:R-:W-:Y:S02]  /*12420*/  UIADD3.64 UR40, UR12, 0x2, URZ ;  /* 0x000000020c287897 */ /* 0x000fe4000fffe03f */
[----:B------:R-:W-:Y:S02]  /*12430*/  UIADD3.64 UR42, UR14, 0x2, URZ ;  /* 0x000000020e2a7897 */ /* 0x000fe4000fffe03f */
[----:B------:R-:W-:Y:S02]  /*12440*/  UIADD3.64 UR36, UR12, 0x4, URZ ;  /* 0x000000040c247897 */ /* 0x000fe4000fffe03f */
[----:B------:R-:W-:Y:S02]  /*12450*/  UIADD3.64 UR38, UR14, 0x4, URZ ;  /* 0x000000040e267897 */ /* 0x000fe4000fffe03f */
[----:B------:R-:W-:-:S02]  /*12460*/  UIADD3.64 UR32, UR12, 0x3fe, URZ ;  /* 0x000003fe0c207897 */ /* 0x000fc4000fffe03f */
[----:B------:R-:W-:Y:S02]  /*12470*/  UIADD3.64 UR34, UR14, 0x3fe, URZ ;  /* 0x000003fe0e227897 */ /* 0x000fe4000fffe03f */
[----:B------:R-:W-:Y:S02]  /*12480*/  UIADD3.64 UR28, UR12, 0x400, URZ ;  /* 0x000004000c1c7897 */ /* 0x000fe4000fffe03f */
[----:B------:R-:W-:Y:S02]  /*12490*/  UIADD3.64 UR30, UR14, 0x400, URZ ;  /* 0x000004000e1e7897 */ /* 0x000fe4000fffe03f */
[----:B------:R-:W-:Y:S02]  /*124a0*/  UIADD3.64 UR24, UR12, 0x402, URZ ;  /* 0x000004020c187897 */ /* 0x000fe4000fffe03f */
[----:B------:R-:W-:Y:S02]  /*124b0*/  UIADD3.64 UR26, UR14, 0x402, URZ ;  /* 0x000004020e1a7897 */ /* 0x000fe4000fffe03f */
[----:B------:R-:W-:-:S02]  /*124c0*/  UIADD3.64 UR20, UR12, 0x404, URZ ;  /* 0x000004040c147897 */ /* 0x000fc4000fffe03f */
[----:B------:R-:W-:Y:S02]  /*124d0*/  UIADD3.64 UR22, UR14, 0x404, URZ ;  /* 0x000004040e167897 */ /* 0x000fe4000fffe03f */
[----:B------:R-:W-:Y:S02]  /*124e0*/  UIADD3.64 UR4, UR12, 0x1fe, URZ ;  /* 0x000001fe0c047897 */ /* 0x000fe4000fffe03f */
[----:B------:R-:W-:-:S04]  /*124f0*/  UISETP.GT.AND UP0, UPT, UR10, 0x4, UPT ;  /* 0x000000040a00788c */ /* 0x000fc8000bf04270 */
[----:B------:R-:W-:Y:S01]  /*12500*/  USEL UR10, UR10, URZ, !UP0 ;  /* 0x0000003f0a0a7287 */ /* 0x000fe2000c000000 */
[----:B------:R-:W-:-:S12]  /*12510*/  HGMMA.64x128x8.F32.TF32 R88, gdesc[UR12], R88 ;  /* 0x05e000000c5879f0 */ /* 0x000fd80008702858 */
[----:B------:R-:W-:Y:S01]  /*12520*/  HGMMA.64x128x8.F32.TF32 R88, gdesc[UR40], R88 ;  /* 0x05e00000285879f0 */ /* 0x000fe20008702858 */
[----:B------:R-:W-:Y:S01]  /*12530*/  UIADD3.64 UR40, UR12, 0x202, URZ ;  /* 0x000002020c287897 */ /* 0x000fe2000fffe03f */
[----:B--2--5:R-:W-:-:S05]  /*12540*/  IADD3 R190, P3, R6, R191, RZ ;  /* 0x000000bf06be7210 */ /* 0x024fca0007f7e0ff */
[----:B------:R-:W-:-:S05]  /*12550*/  IMAD.X R191, R9, 0x1, R8, P3 ;  /* 0x0000000109bf7824 */ /* 0x000fca00018e0608 */
[----:B------:R-:W-:Y:S01]  /*12560*/  HGMMA.64x128x8.F32.TF32 R88, gdesc[UR36], R88 ;  /* 0x05e00000245879f0 */ /* 0x000fe20008702858 */
[----:B------:R-:W-:-:S11]  /*12570*/  UIADD3.64 UR36, UR12, 0x204, URZ ;  /* 0x000002040c247897 */ /* 0x000fd6000fffe03f */
[----:B------:R-:W-:Y:S01]  /*12580*/  HGMMA.64x128x8.F32.TF32 R88, gdesc[UR32], R88 ;  /* 0x05e00000205879f0 */ /* 0x000fe20008702858 */
[----:B------:R-:W-:-:S11]  /*12590*/  UIADD3.64 UR32, UR12, 0x5fe, URZ ;  /* 0x000005fe0c207897 */ /* 0x000fd6000fffe03f */
[----:B------:R-:W-:Y:S01]  /*125a0*/  HGMMA.64x128x8.F32.TF32 R88, gdesc[UR28], R88 ;  /* 0x05e000001c5879f0 */ /* 0x000fe20008702858 */
[----:B------:R-:W-:-:S11]  /*125b0*/  UIADD3.64 UR28, UR12, 0x600, URZ ;  /* 0x000006000c1c7897 */ /* 0x000fd6000fffe03f */
[----:B------:R-:W-:Y:S01]  /*125c0*/  HGMMA.64x128x8.F32.TF32 R88, gdesc[UR24], R88 ;  /* 0x05e00000185879f0 */ /* 0x000fe20008702858 */
[----:B------:R-:W-:-:S11]  /*125d0*/  UIADD3.64 UR24, UR12, 0x602, URZ ;  /* 0x000006020c187897 */ /* 0x000fd6000fffe03f */
[----:B------:R-:W-:-:S12]  /*125e0*/  HGMMA.64x128x8.F32.TF32 R88, gdesc[UR20], R88 ;  /* 0x05e00000145879f0 */ /* 0x000fd80008702858 */
[----:B------:R-:W-:Y:S01]  /*125f0*/  HGMMA.64x128x8.F32.TF32 R24, gdesc[UR4], R24 ;  /* 0x05e00000041879f0 */ /* 0x000fe20008702818 */
[----:B------:R-:W-:Y:S01]  /*12600*/  UIADD3.64 UR4, UR12, 0x200, URZ ;  /* 0x000002000c047897 */ /* 0x000fe2000fffe03f */
[----:B------:R-:W-:Y:S01]  /*12610*/  UMOV UR6, UR14 ;  /* 0x0000000e00067c82 */ /* 0x000fe20008000000 */
[----:B------:R-:W-:Y:S01]  /*12620*/  UMOV UR7, UR15 ;  /* 0x0000000f00077c82 */ /* 0x000fe20008000000 */
[----:B------:R-:W-:Y:S01]  /*12630*/  UIADD3.64 UR12, UR12, 0x604, URZ ;  /* 0x000006040c0c7897 */ /* 0x000fe2000fffe03f */
[----:B------:R-:W-:Y:S01]  /*12640*/  UMOV UR14, UR22 ;  /* 0x00000016000e7c82 */ /* 0x000fe20008000000 */
[----:B------:R-:W-:-:S06]  /*12650*/  UMOV UR15, UR23 ;  /* 0x00000017000f7c82 */ /* 0x000fcc0008000000 */
[----:B------:R-:W-:Y:S01]  /*12660*/  HGMMA.64x128x8.F32.TF32 R24, gdesc[UR4], R24 ;  /* 0x05e00000041879f0 */ /* 0x000fe20008702818 */
[----:B------:R-:W-:-:S06]  /*12670*/  ULEA UR4, UR10, UR8, 0xf ;  /* 0x000000080a047291 */ /* 0x000fcc000f8e783f */
[----:B------:R-:W-:-:S05]  /*12680*/  VIADD R222, R2, UR4 ;  /* 0x0000000402de7c36 */ /* 0x000fca0008000000 */
[----:B------:R-:W-:-:S12]  /*12690*/  HGMMA.64x128x8.F32.TF32 R24, gdesc[UR40], R24 ;  /* 0x05e00000281879f0 */ /* 0x000fd80008702818 */
[----:B------:R-:W-:-:S12]  /*126a0*/  HGMMA.64x128x8.F32.TF32 R24, gdesc[UR36], R24 ;  /* 0x05e00000241879f0 */ /* 0x000fd80008702818 */
[----:B------:R-:W-:-:S12]  /*126b0*/  HGMMA.64x128x8.F32.TF32 R24, gdesc[UR32], R24 ;  /* 0x05e00000201879f0 */ /* 0x000fd80008702818 */
[----:B------:R-:W-:-:S12]  /*126c0*/  HGMMA.64x128x8.F32.TF32 R24, gdesc[UR28], R24 ;  /* 0x05e000001c1879f0 */ /* 0x000fd80008702818 */
[----:B------:R-:W-:-:S12]  /*126d0*/  HGMMA.64x128x8.F32.TF32 R24, gdesc[UR24], R24 ;  /* 0x05e00000181879f0 */ /* 0x000fd80008702818 */
[----:B------:R-:W-:Y:S03]  /*126e0*/  HGMMA.64x128x8.F32.TF32 R24, gdesc[UR12], R24, gsb0 ;  /* 0x05e000000c1879f0 */ /* 0x000fe60008002818 */
[----:B------:R-:W-:Y:S02]  /*126f0*/  WARPGROUP.DEPBAR.LE gsb0, 0x1 ;  /* 0x00008000000079c5 */ /* 0x000fe40000010100 */
[----:B------:R-:W-:Y:S06]  /*12700*/  BAR.SYNC.DEFER_BLOCKING 0x0 ;  /* 0x0000000000007b1d */ /* 0x000fec0000010000 */
[----:B------:R-:W-:Y:S01]  /*12710*/  @!PT LDS RZ, [RZ] ;  /* 0x00000000fffff984 */ /* 0x000fe20000000800 */
[----:B------:R-:W-:Y:S01]  /*12720*/  @!PT LDS RZ, [RZ] ;  /* 0x00000000fffff984 */ /* 0x000fe20000000800 */
[----:B------:R-:W-:Y:S01]  /*12730*/  @!PT LDS RZ, [RZ] ;  /* 0x00000000fffff984 */ /* 0x000fe20000000800 */
[----:B------:R1:W-:Y:S01]  /*12740*/  LDGSTS.E [R222], desc[UR16][R190.64], P2 ;  /* 0x00000000bede7fae */ /* 0x0003e20009121850 */
[----:B------:R-:W-:-:S04]  /*12750*/  ISETP.GT.AND P2, PT, R7, 0x1, PT ;  /* 0x000000010700780c */ /* 0x000fc80003f44270 */
[----:B-1----:R-:W-:-:S04]  /*12760*/  SEL R190, RZ, 0x4, !P2 ;  /* 0x00000004ffbe7807 */ /* 0x002fc80005000000 */
[----:B------:R-:W-:-:S04]  /*12770*/  SEL R190, R190, RZ, !P1 ;  /* 0x000000ffbebe7207 */ /* 0x000fc80004800000 */
[----:B------:R-:W-:Y:S02]  /*12780*/  ISETP.NE.U32.AND P2, PT, R190, RZ, PT ;  /* 0x000000ffbe00720c */ /* 0x000fe40003f45070 */
[----:B------:R-:W-:-:S05]  /*12790*/  IADD3 R190, P3, R6, R186, RZ ;  /* 0x000000ba06be7210 */ /* 0x000fca0007f7e0ff */
[----:B------:R-:W-:-:S06]  /*127a0*/  IMAD.X R191, R9, 0x1, R185, P3 ;  /* 0x0000000109bf7824 */ /* 0x000fcc00018e06b9 */
[----:B------:R1:W-:Y:S01]  /*127b0*/  LDGSTS.E [R222+0x4], desc[UR16][R190.64], P2 ;  /* 0x00004000bede7fae */ /* 0x0003e20009121850 */
        /* <DEDUP_REMOVED lines=43> */
[----:B-1----:R-:W-:Y:S02]  /*12a70*/  SEL R190, RZ, 0x4, !P2 ;  /* 0x00000004ffbe7807 */ /* 0x002fe40005000000 */
[----:B------:R-:W-:Y:S02]  /*12a80*/  LOP3.LUT R222, R2, 0x10, RZ, 0x3c, !PT ;  /* 0x0000001002de7812 */ /* 0x000fe400078e3cff */
[----:B------:R-:W-:-:S03]  /*12a90*/  SEL R190, R190, RZ, !P1 ;  /* 0x000000ffbebe7207 */ /* 0x000fc60004800000 */
[----:B------:R-:W-:Y:S01]  /*12aa0*/  VIADD R222, R222, UR4 ;  /* 0x00000004dede7c36 */ /* 0x000fe20008000000 */
[----:B------:R-:W-:Y:S02]  /*12ab0*/  ISETP.NE.U32.AND P2, PT, R190, RZ, PT ;  /* 0x000000ffbe00720c */ /* 0x000fe40003f45070 */
[----:B------:R-:W-:-:S05]  /*12ac0*/  IADD3 R190, P3, R6, R180, RZ ;  /* 0x000000b406be7210 */ /* 0x000fca0007f7e0ff */
[----:B------:R-:W-:-:S06]  /*12ad0*/  IMAD.X R191, R9, 0x1, R179, P3 ;  /* 0x0000000109bf7824 */ /* 0x000fcc00018e06b3 */
        /* <DEDUP_REMOVED lines=274> */
[----:B------:R1:W-:Y:S04]  /*13c00*/  LDGSTS.E [R222+0x4008], desc[UR16][R190.64], P2 ;  /* 0x04008000bede7fae */ /* 0x0003e80009121850 */
[----:B------:R-:W2:Y:S01]  /*13c10*/  LDL R191, [R1] ;  /* 0x0000000001bf7983 */ /* 0x000ea20000100800 */
[----:B------:R-:W-:-:S04]  /*13c20*/  ISETP.GT.AND P2, PT, R7, 0x37, PT ;  /* 0x000000370700780c */ /* 0x000fc80003f44270 */
[----:B-1----:R-:W-:-:S04]  /*13c30*/  SEL R190, RZ, 0x4, !P2 ;  /* 0x00000004ffbe7807 */ /* 0x002fc80005000000 */
[----:B------:R-:W-:-:S04]  /*13c40*/  SEL R190, R190, RZ, !P1 ;  /* 0x000000ffbebe7207 */ /* 0x000fc80004800000 */
[----:B------:R-:W-:Y:S02]  /*13c50*/  ISETP.NE.U32.AND P2, PT, R190, RZ, PT ;  /* 0x000000ffbe00720c */ /* 0x000fe40003f45070 */
[----:B--2---:R-:W-:Y:S02]  /*13c60*/  IADD3 R190, P3, R6, R191, RZ ;  /* 0x000000bf06be7210 */ /* 0x004fe40007f7e0ff */
[----:B------:R-:W2:Y:S03]  /*13c70*/  LDL R191, [R1+0x4] ;  /* 0x0000040001bf7983 */ /* 0x000ea60000100800 */
[----:B--2---:R-:W-:-:S06]  /*13c80*/  IMAD.X R191, R9, 0x1, R191, P3 ;  /* 0x0000000109bf7824 */ /* 0x004fcc00018e06bf */
        /* <DEDUP_REMOVED lines=31> */
[----:B------:R-:W2:Y:S01]  /*13e80*/  LDL R191, [R1+0x8] ;  /* 0x0000080001bf7983 */ /* 0x000ea20000100800 */
[----:B------:R-:W-:-:S04]  /*13e90*/  ISETP.GT.AND P2, PT, R7, 0x38, PT ;  /* 0x000000380700780c */ /* 0x000fc80003f44270 */
[----:B-1----:R-:W-:-:S04]  /*13ea0*/  SEL R190, RZ, 0x4, !P2 ;  /* 0x00000004ffbe7807 */ /* 0x002fc80005000000 */
[----:B------:R-:W-:-:S04]  /*13eb0*/  SEL R190, R190, RZ, !P1 ;  /* 0x000000ffbebe7207 */ /* 0x000fc80004800000 */
[----:B------:R-:W-:Y:S02]  /*13ec0*/  ISETP.NE.U32.AND P2, PT, R190, RZ, PT ;  /* 0x000000ffbe00720c */ /* 0x000fe40003f45070 */
[----:B--2---:R-:W-:Y:S02]  /*13ed0*/  IADD3 R190, P3, R6, R191, RZ ;  /* 0x000000bf06be7210 */ /* 0x004fe40007f7e0ff */
[----:B------:R-:W2:Y:S03]  /*13ee0*/  LDL R191, [R1+0xc] ;  /* 0x00000c0001bf7983 */ /* 0x000ea60000100800 */
[----:B--2---:R-:W-:-:S06]  /*13ef0*/  IMAD.X R191, R9, 0x1, R191, P3 ;  /* 0x0000000109bf7824 */ /* 0x004fcc00018e06bf */
        /* <DEDUP_REMOVED lines=94> */
[----:B------:R-:W0:Y:S04]  /*144e0*/  LDGDEPBAR ;  /* 0x00000000000079af */ /* 0x000e280000000000 */
[----:B------:R-:W2:Y:S04]  /*144f0*/  LDL R191, [R1+0x48] ;  /* 0x0000480001bf7983 */ /* 0x000ea80000100800 */
[----:B------:R-:W3:Y:S01]  /*14500*/  LDL R222, [R1+0x4c] ;  /* 0x00004c0001de7983 */ /* 0x000ee20000100800 */
[----:B-1----:R-:W1:Y:S02]  /*14510*/  S2R R190, SR_TID.X ;  /* 0x0000000000be7919 */ /* 0x002e640000002100 */
[----:B-1----:R-:W-:-:S04]  /*14520*/  LOP3.LUT R190, R190, 0x3f, RZ, 0xc0, !PT ;  /* 0x0000003fbebe7812 */ /* 0x002fc800078ec0ff */
[----:B------:R-:W-:-:S04]  /*14530*/  ISETP.GE.AND P2, PT, R190, R7, PT ;  /* 0x00000007be00720c */ /* 0x000fc80003f46270 */
[----:B------:R-:W-:-:S04]  /*14540*/  SEL R190, RZ, 0x4, P2 ;  /* 0x00000004ffbe7807 */ /* 0x000fc80001000000 */
[----:B------:R-:W-:-:S04]  /*14550*/  SEL R190, R190, RZ, !P1 ;  /* 0x000000ffbebe7207 */ /* 0x000fc80004800000 */
[----:B------:R-:W-:Y:S02]  /*14560*/  ISETP.NE.U32.AND P1, PT, R190, RZ, PT ;  /* 0x000000ffbe00720c */ /* 0x000fe40003f25070 */
[----:B--2---:R-:W-:-:S05]  /*14570*/  IADD3 R190, P2, R11, R191, RZ ;  /* 0x000000bf0bbe7210 */ /* 0x004fca0007f5e0ff */
[----:B---3--:R-:W-:Y:S02]  /*14580*/  IMAD.X R191, R10, 0x1, R222, P2 ;  /* 0x000000010abf7824 */ /* 0x008fe400010e06de */
[----:B------:R-:W-:-:S05]  /*14590*/  VIADD R222, R3, UR4 ;  /* 0x0000000403de7c36 */ /* 0x000fca0008000000 */
[----:B------:R1:W-:Y:S04]  /*145a0*/  LDGSTS.E [R222+0x28000], desc[UR16][R190.64], P1 ;  /* 0x28000000bede7fae */ /* 0x0003e80008921850 */
[----:B------:R-:W1:Y:S02]  /*145b0*/  LDL R191, [R1+0x68] ;  /* 0x0000680001bf7983 */ /* 0x000e640000100800 */
[----:B-1----:R-:W-:Y:S02]  /*145c0*/  IADD3 R190, P2, R11, R191, RZ ;  /* 0x000000bf0bbe7210 */ /* 0x002fe40007f5e0ff */
[----:B------:R-:W2:Y:S03]  /*145d0*/  LDL R191, [R1+0x6c] ;  /* 0x00006c0001bf7983 */ /* 0x000ea60000100800 */
[----:B--2---:R-:W-:-:S05]  /*145e0*/  IMAD.X R191, R10, 0x1, R191, P2 ;  /* 0x000000010abf7824 */ /* 0x004fca00010e06bf */
        /* <DEDUP_REMOVED lines=71> */
[----:B------:R-:W2:Y:S01]  /*14a60*/  LDL R191, [R1+0x50] ;  /* 0x0000500001bf7983 */ /* 0x000ea20000100800 */
[----:B-1----:R-:W-:Y:S02]  /*14a70*/  LOP3.LUT R222, R3, 0x20, RZ, 0x3c, !PT ;  /* 0x0000002003de7812 */ /* 0x002fe400078e3cff */
[----:B--2---:R-:W-:Y:S02]  /*14a80*/  IADD3 R190, P2, R11, R191, RZ ;  /* 0x000000bf0bbe7210 */ /* 0x004fe40007f5e0ff */
[----:B------:R-:W2:Y:S01]  /*14a90*/  LDL R191, [R1+0x54] ;  /* 0x0000540001bf7983 */ /* 0x000ea20000100800 */
[----:B------:R-:W-:-:S02]  /*14aa0*/  VIADD R222, R222, UR4 ;  /* 0x00000004dede7c36 */ /* 0x000fc40008000000 */
        /* <DEDUP_REMOVED lines=238> */
[----:B------:R-:W2:Y:S01]  /*15990*/  LDL R191, [R1+0x244] ;  /* 0x0002440001bf7983 */ /* 0x000ea20000100800 */
[----:B------:R-:W-:Y:S01]  /*159a0*/  VIADD R188, R188, 0x1 ;  /* 0x00000001bcbc7836 */ /* 0x000fe20000000000 */
[----:B------:R-:W-:Y:S01]  /*159b0*/  LEA R6, P3, R4, R6, 0x2 ;  /* 0x0000000604067211 */ /* 0x000fe200078610ff */
[----:B------:R-:W-:-:S02]  /*159c0*/  VIADD R7, R7, 0xffffffc0 ;  /* 0xffffffc007077836 */ /* 0x000fc40000000000 */
[----:B--2---:R-:W-:-:S05]  /*159d0*/  IMAD.X R191, R10, 0x1, R191, P2 ;  /* 0x000000010abf7824 */ /* 0x004fca00010e06bf */
[----:B------:R1:W-:Y:S01]  /*159e0*/  LDGSTS.E [R222+0x2bf00], desc[UR16][R190.64], P1 ;  /* 0x2bf00000bede7fae */ /* 0x0003e20008921850 */
[----:B------:R-:W-:Y:S02]  /*159f0*/  ISETP.NE.U32.AND P1, PT, R187, R188, PT ;  /* 0x000000bcbb00720c */ /* 0x000fe40003f25070 */
[C---:B------:R-:W-:Y:S01]  /*15a00*/  LEA R11, P2, R5.reuse, R11, 0x2 ;  /* 0x0000000b050b7211 */ /* 0x040fe200078410ff */
[----:B------:R-:W0:Y:S01]  /*15a10*/  LDGDEPBAR ;  /* 0x00000000000079af */ /* 0x000e220000000000 */
[----:B-1----:R-:W-:Y:S02]  /*15a20*/  SHF.R.S32.HI R191, RZ, 0x1f, R4 ;  /* 0x0000001fffbf7819 */ /* 0x002fe40000011404 */
[----:B------:R-:W-:Y:S02]  /*15a30*/  SHF.R.S32.HI R190, RZ, 0x1f, R5 ;  /* 0x0000001fffbe7819 */ /* 0x000fe40000011405 */
[----:B------:R-:W-:Y:S02]  /*15a40*/  SHF.L.U64.HI R191, R4, 0x2, R191 ;  /* 0x0000000204bf7819 */ /* 0x000fe400000102bf */
[----:B------:R-:W-:-:S03]  /*15a50*/  SHF.L.U64.HI R190, R5, 0x2, R190 ;  /* 0x0000000205be7819 */ /* 0x000fc600000102be */
[----:B------:R-:W-:Y:S02]  /*15a60*/  IMAD.X R9, R9, 0x1, R191, P3 ;  /* 0x0000000109097824 */ /* 0x000fe400018e06bf */
[----:B------:R-:W-:Y:S01]  /*15a70*/  IMAD.X R10, R10, 0x1, R190, P2 ;  /* 0x000000010a0a7824 */ /* 0x000fe200010e06be */
[----:B------:R-:W-:Y:S06]  /*15a80*/  @P1 BRA `(.L_x_1) ;  /* 0xffffffc400f01947 */ /* 0x000fec000383ffff */
.L_x_0:
[----:B------:R-:W1:Y:S01]  /*15a90*/  S2R R190, SR_TID.X ;  /* 0x0000000000be7919 */ /* 0x000e620000002100 */
[----:B------:R-:W-:Y:S02]  /*15aa0*/  WARPGROUP.DEPBAR.LE gsb0, 0x0 ;  /* 0x00008000000079c5 */ /* 0x000fe40000010000 */
[----:B------:R-:W-:-:S04]  /*15ab0*/  DEPBAR.LE SB0, 0x0 ;  /* 0x000080000000791a */ /* 0x000fc80000000000 */
[C---:B-----5:R-:W-:Y:S01]  /*15ac0*/  VIADD R4, R0.reuse, 0x1 ;  /* 0x0000000100047836 */ /* 0x060fe20000000000 */
[----:B------:R-:W-:Y:S01]  /*15ad0*/  ULDC UR5, c[0x0][0x22c] ;  /* 0x00008b0000057ab9 */ /* 0x000fe20000000800 */
[----:B------:R-:W-:Y:S01]  /*15ae0*/  ULDC UR4, c[0x0][0x22c] ;  /* 0x00008b0000047ab9 */ /* 0x000fe20000000800 */
[----:B------:R-:W-:Y:S01]  /*15af0*/  VIADD R5, R0, 0x3 ;  /* 0x0000000300057836 */ /* 0x000fe20000000000 */
[----:B------:R-:W-:Y:S01]  /*15b00*/  ULDC.64 UR6, c[0x0][0x220] ;  /* 0x0000880000067ab9 */ /* 0x000fe20000000a00 */
[C---:B-1----:R-:W-:Y:S02]  /*15b10*/  IMAD.SHL.U32 R222, R190.reuse, 0x40, RZ ;  /* 0x00000040bede7824 */ /* 0x042fe400078e00ff */
[C---:B------:R-:W-:Y:S02]  /*15b20*/  IMAD.SHL.U32 R187, R190.reuse, 0x10, RZ ;  /* 0x00000010bebb7824 */ /* 0x040fe400078e00ff */
[----:B------:R-:W-:Y:S01]  /*15b30*/  IMAD.SHL.U32 R191, R190, 0x8, RZ ;  /* 0x00000008bebf7824 */ /* 0x000fe200078e00ff */
[----:B------:R-:W-:Y:S01]  /*15b40*/  LOP3.LUT R222, R222, 0x400, RZ, 0xc0, !PT ;  /* 0x00000400dede7812 */ /* 0x000fe200078ec0ff */
[----:B------:R-:W2:Y:S01]  /*15b50*/  LDL.LU R190, [R1+0x25c] ;  /* 0x00025c0001be7983 */ /* 0x000ea20000300800 */
[----:B------:R-:W-:-:S02]  /*15b60*/  LOP3.LUT R187, R187, 0xf0, RZ, 0xc0, !PT ;  /* 0x000000f0bbbb7812 */ /* 0x000fc400078ec0ff */
[----:B------:R-:W-:Y:S01]  /*15b70*/  LOP3.LUT R2, R191, 0x300, RZ, 0xc0, !PT ;  /* 0x00000300bf027812 */ /* 0x000fe200078ec0ff */
[----:B------:R-:W-:Y:S01]  /*15b80*/  IMAD.MOV.U32 R8, RZ, RZ, R88 ;  /* 0x000000ffff087224 */ /* 0x000fe200078e0058 */
[----:B------:R-:W-:Y:S01]  /*15b90*/  IADD3 R3, R222, UR8, R187 ;  /* 0x00000008de037c10 */ /* 0x000fe2000fffe0bb */
[----:B------:R-:W-:Y:S02]  /*15ba0*/  IMAD.MOV.U32 R9, RZ, RZ, R90 ;  /* 0x000000ffff097224 */ /* 0x000fe400078e005a */
[----:B------:R-:W-:Y:S02]  /*15bb0*/  IMAD.MOV.U32 R10, RZ, RZ, R24 ;  /* 0x000000ffff0a7224 */ /* 0x000fe400078e0018 */
[----:B------:R-:W-:Y:S01]  /*15bc0*/  IMAD.MOV.U32 R11, RZ, RZ, R26 ;  /* 0x000000ffff0b7224 */ /* 0x000fe200078e001a */
[----:B------:R-:W-:Y:S01]  /*15bd0*/  ISETP.LT.AND P1, PT, R4, UR4, !P0 ;  /* 0x0000000404007c0c */ /* 0x000fe2000c721270 */
[----:B------:R-:W-:Y:S01]  /*15be0*/  IMAD.IADD R2, R2, 0x1, R3 ;  /* 0x0000000102027824 */ /* 0x000fe200078e0203 */
[----:B------:R-:W-:Y:S01]  /*15bf0*/  BAR.SYNC.DEFER_BLOCKING 0x0 ;  /* 0x0000000000007b1d */ /* 0x000fe20000010000 */
[----:B------:R-:W-:-:S05]  /*15c00*/  VIADD R3, R0, 0x2 ;  /* 0x0000000200037836 */ /* 0x000fca0000000000 */
[----:B------:R-:W-:Y:S01]  /*15c10*/  ISETP.LT.AND P5, PT, R3, UR5, !P0 ;  /* 0x0000000503007c0c */ /* 0x000fe2000c7a1270 */
[----:B------:R-:W-:Y:S01]  /*15c20*/  VIADD R4, R0, 0x4 ;  /* 0x0000000400047836 */ /* 0x000fe20000000000 */
[----:B------:R-:W-:Y:S01]  /*15c30*/  ULDC UR4, c[0x0][0x22c] ;  /* 0x00008b0000047ab9 */ /* 0x000fe20000000800 */
[----:B------:R-:W-:Y:S01]  /*15c40*/  ULDC UR5, c[0x0][0x22c] ;  /* 0x00008b0000057ab9 */ /* 0x000fe20000000800 */
[----:B------:R-:W-:Y:S01]  /*15c50*/  IMAD.MOV.U32 R16, RZ, RZ, R89 ;  /* 0x000000ffff107224 */ /* 0x000fe200078e0059 */
[----:B------:R-:W3:Y:S04]  /*15c60*/  LDL.LU R152, [R1+0x374] ;  /* 0x0003740001987983 */ /* 0x000ee80000300800 */
[----:B------:R-:W-:Y:S01]  /*15c70*/  STSM.16.M88.4 [R2], R8 ;  /* 0x0000000802007844 */ /* 0x000fe20000000200 */
[----:B------:R-:W-:-:S02]  /*15c80*/  ISETP.LT.AND P4, PT, R5, UR4, !P0 ;  /* 0x0000000405007c0c */ /* 0x000fc4000c781270 */
[----:B------:R-:W-:Y:S01]  /*15c90*/  ISETP.LT.AND P3, PT, R4, UR5, !P0 ;  /* 0x0000000504007c0c */ /* 0x000fe2000c761270 */
[----:B------:R-:W-:Y:S01]  /*15ca0*/  IMAD.MOV.U32 R17, RZ, RZ, R91 ;  /* 0x000000ffff117224 */ /* 0x000fe200078e005b */
[----:B------:R-:W-:Y:S01]  /*15cb0*/  ULDC UR5, c[0x0][0x244] ;  /* 0x0000910000057ab9 */ /* 0x000fe20000000800 */
[----:B------:R-:W-:Y:S01]  /*15cc0*/  IMAD.MOV.U32 R18, RZ, RZ, R25 ;  /* 0x000000ffff127224 */ /* 0x000fe200078e0019 */
[----:B------:R-:W-:Y:S01]  /*15cd0*/  ULDC UR4, c[0x0][0x248] ;  /* 0x0000920000047ab9 */ /* 0x000fe20000000800 */
[----:B------:R-:W-:Y:S01]  /*15ce0*/  IMAD.MOV.U32 R19, RZ, RZ, R27 ;  /* 0x000000ffff137224 */ /* 0x000fe200078e001b */
[----:B------:R-:W-:Y:S01]  /*15cf0*/  BAR.SYNC.DEFER_BLOCKING 0x0 ;  /* 0x0000000000007b1d */ /* 0x000fe20000010000 */
[----:B------:R-:W-:Y:S02]  /*15d00*/  IMAD.MOV.U32 R20, RZ, RZ, R92 ;  /* 0x000000ffff147224 */ /* 0x000fe400078e005c */
[----:B------:R-:W-:Y:S02]  /*15d10*/  IMAD.MOV.U32 R21, RZ, RZ, R94 ;  /* 0x000000ffff157224 */ /* 0x000fe400078e005e */
[----:B------:R-:W-:-:S02]  /*15d20*/  IMAD.MOV.U32 R22, RZ, RZ, R28 ;  /* 0x000000ffff167224 */ /* 0x000fc400078e001c */
[----:B------:R-:W-:Y:S02]  /*15d30*/  IMAD.MOV.U32 R23, RZ, RZ, R30 ;  /* 0x000000ffff177224 */ /* 0x000fe400078e001e */
[----:B------:R-:W-:Y:S02]  /*15d40*/  IMAD.MOV.U32 R24, RZ, RZ, R93 ;  /* 0x000000ffff187224 */ /* 0x000fe400078e005d */
[----:B------:R-:W-:Y:S02]  /*15d50*/  IMAD.MOV.U32 R25, RZ, RZ, R95 ;  /* 0x000000ffff197224 */ /* 0x000fe400078e005f */
[----:B------:R-:W-:Y:S02]  /*15d60*/  IMAD.MOV.U32 R26, RZ, RZ, R29 ;  /* 0x000000ffff1a7224 */ /* 0x000fe400078e001d */
[----:B------:R-:W-:Y:S02]  /*15d70*/  IMAD.MOV.U32 R27, RZ, RZ, R31 ;  /* 0x000000ffff1b7224 */ /* 0x000fe400078e001f */
[----:B------:R-:W-:-:S02]  /*15d80*/  IMAD.MOV.U32 R28, RZ, RZ, R96 ;  /* 0x000000ffff1c7224 */ /* 0x000fc400078e0060 */
[----:B------:R-:W-:Y:S02]  /*15d90*/  IMAD.MOV.U32 R29, RZ, RZ, R98 ;  /* 0x000000ffff1d7224 */ /* 0x000fe400078e0062 */
[----:B------:R-:W-:Y:S02]  /*15da0*/  IMAD.MOV.U32 R30, RZ, RZ, R32 ;  /* 0x000000ffff1e7224 */ /* 0x000fe400078e0020 */
[----:B------:R-:W-:Y:S01]  /*15db0*/  IMAD.MOV.U32 R31, RZ, RZ, R34 ;  /* 0x000000ffff1f7224 */ /* 0x000fe200078e0022 */
[----:B--2---:R-:W-:Y:S02]  /*15dc0*/  ISETP.LT.AND P2, PT, R0, R190, !P0 ;  /* 0x000000be0000720c */ /* 0x004fe40004741270 */
[----:B------:R-:W1:Y:S02]  /*15dd0*/  S2R R190, SR_TID.X ;  /* 0x0000000000be7919 */ /* 0x000e640000002100 */
[----:B-1----:R-:W-:-:S04]  /*15de0*/  LOP3.LUT R3, R190, 0x7f, RZ, 0xc0, !PT ;  /* 0x0000007fbe037812 */ /* 0x002fc800078ec0ff */
[----:B------:R-:W-:-:S05]  /*15df0*/  LEA R3, R3, UR8, 0x4 ;  /* 0x0000000803037c11 */ /* 0x000fca000f8e20ff */
[----:B------:R-:W1:Y:S01]  /*15e00*/  LDS.128 R4, [R3] ;  /* 0x0000000003047984 */ /* 0x000e620000000c00 */
[----:B------:R-:W-:Y:S06]  /*15e10*/  BAR.SYNC.DEFER_BLOCKING 0x0 ;  /* 0x0000000000007b1d */ /* 0x000fec0000010000 */
[----:B------:R-:W-:Y:S02]  /*15e20*/  STSM.16.M88.4 [R2], R16 ;  /* 0x0000001002007844 */ /* 0x000fe40000000200 */
[----:B------:R-:W-:Y:S06]  /*15e30*/  BAR.SYNC.DEFER_BLOCKING 0x0 ;  /* 0x0000000000007b1d */ /* 0x000fec0000010000 */
[----:B------:R-:W2:Y:S02]  /*15e40*/  LDS.128 R12, [R3] ;  /* 0x00000000030c7984 */ /* 0x000ea40000000c00 */
[----:B------:R-:W-:Y:S06]  /*15e50*/  BAR.SYNC.DEFER_BLOCKING 0x0 ;  /* 0x0000000000007b1d */ /* 0x000fec0000010000 */
[----:B------:R-:W-:Y:S02]  /*15e60*/  STSM.16.M88.4 [R2], R20 ;  /* 0x0000001402007844 */ /* 0x000fe40000000200 */
[----:B------:R-:W-:Y:S06]  /*15e70*/  BAR.SYNC.DEFER_BLOCKING 0x0 ;  /* 0x0000000000007b1d */ /* 0x000fec0000010000 */
[----:B------:R-:W4:Y:S02]  /*15e80*/  LDS.128 R8, [R3] ;  /* 0x0000000003087984 */ /* 0x000f240000000c00 */
[----:B------:R-:W-:Y:S06]  /*15e90*/  BAR.SYNC.DEFER_BLOCKING 0x0 ;  /* 0x0000000000007b1d */ /* 0x000fec0000010000 */
[----:B------:R-:W-:Y:S02]  /*15ea0*/  STSM.16.M88.4 [R2], R24 ;  /* 0x0000001802007844 */ /* 0x000fe40000000200 */
[----:B------:R-:W-:Y:S06]  /*15eb0*/  BAR.SYNC.DEFER_BLOCKING 0x0 ;  /* 0x0000000000007b1d */ /* 0x000fec0000010000 */
[----:B------:R-:W4:Y:S02]  /*15ec0*/  LDS.128 R20, [R3] ;  /* 0x0000000003147984 */ /* 0x000f240000000c00 */
[----:B------:R-:W-:Y:S06]  /*15ed0*/  BAR.SYNC.DEFER_BLOCKING 0x0 ;  /* 0x0000000000007b1d */ /* 0x000fec0000010000 */
[----:B------:R-:W-:Y:S02]  /*15ee0*/  STSM.16.M88.4 [R2], R28 ;  /* 0x0000001c02007844 */ /* 0x000fe40000000200 */
[----:B------:R-:W-:Y:S01]  /*15ef0*/  BAR.SYNC.DEFER_BLOCKING 0x0 ;  /* 0x0000000000007b1d */ /* 0x000fe20000010000 */
[----:B------:R-:W-:-:S02]  /*15f00*/  IMAD.MOV.U32 R88, RZ, RZ, R97 ;  /* 0x000000ffff587224 */ /* 0x000fc400078e0061 */
[----:B------:R-:W-:-:S03]  /*15f10*/  IMAD.MOV.U32 R89, RZ, RZ, R99 ;  /* 0x000000ffff597224 */ /* 0x000fc600078e0063 */
[----:B------:R-:W4:Y:S01]  /*15f20*/  LDS.128 R16, [R3] ;  /* 0x0000000003107984 */ /* 0x000f220000000c00 */
[----:B------:R-:W-:Y:S02]  /*15f30*/  IMAD.MOV.U32 R90, RZ, RZ, R33 ;  /* 0x000000ffff5a7224 */ /* 0x000fe400078e0021 */
[----:B------:R-:W-:Y:S01]  /*15f40*/  IMAD.MOV.U32 R91, RZ, RZ, R35 ;  /* 0x000000ffff5b7224 */ /* 0x000fe200078e0023 */
[----:B------:R-:W-:Y:S06]  /*15f50*/  BAR.SYNC.DEFER_BLOCKING 0x0 ;  /* 0x0000000000007b1d */ /* 0x000fec0000010000 */
[----:B------:R3:W-:Y:S02]  /*15f60*/  STSM.16.M88.4 [R2], R88 ;  /* 0x0000005802007844 */ /* 0x0007e40000000200 */
[----:B------:R-:W-:Y:S01]  /*15f70*/  BAR.SYNC.DEFER_BLOCKING 0x0 ;  /* 0x0000000000007b1d */ /* 0x000fe20000010000 */
[----:B------:R-:W-:-:S02]  /*15f80*/  IMAD.MOV.U32 R32, RZ, RZ, R100 ;  /* 0x000000ffff207224 */ /* 0x000fc400078e0064 */
[----:B------:R-:W-:-:S03]  /*15f90*/  IMAD.MOV.U32 R33, RZ, RZ, R102 ;  /* 0x000000ffff217224 */ /* 0x000fc600078e0066 */
[----:B------:R-:W4:Y:S01]  /*15fa0*/  LDS.128 R28, [R3] ;  /* 0x00000000031c7984 */ /* 0x000f220000000c00 */
[----:B------:R-:W-:Y:S02]  /*15fb0*/  IMAD.MOV.U32 R34, RZ, RZ, R36 ;  /* 0x000000ffff227224 */ /* 0x000fe400078e0024 */
[----:B------:R-:W-:Y:S01]  /*15fc0*/  IMAD.MOV.U32 R35, RZ, RZ, R38 ;  /* 0x000000ffff237224 */ /* 0x000fe200078e0026 */
        /* <DEDUP_REMOVED lines=11> */
[----:B---3--:R-:W-:-:S02]  /*16080*/  IMAD.MOV.U32 R88, RZ, RZ, R104 ;  /* 0x000000ffff587224 */ /* 0x008fc400078e0068 */
[----:B------:R-:W-:-:S03]  /*16090*/  IMAD.MOV.U32 R89, RZ, RZ, R106 ;  /* 0x000000ffff597224 */ /* 0x000fc600078e006a */
[----:B------:R-:W3:Y:S01]  /*160a0*/  LDS.128 R36, [R3] ;  /* 0x0000000003247984 */ /* 0x000ee20000000c00 */
[----:B------:R-:W-:Y:S02]  /*160b0*/  IMAD.MOV.U32 R90, RZ, RZ, R40 ;  /* 0x000000ffff5a7224 */ /* 0x000fe400078e0028 */
[----:B------:R-:W-:Y:S01]  /*160c0*/  IMAD.MOV.U32 R91, RZ, RZ, R42 ;  /* 0x000000ffff5b7224 */ /* 0x000fe200078e002a */
[----:B------:R-:W-:Y:S06]  /*160d0*/  BAR.SYNC.DEFER_BLOCKING 0x0 ;  /* 0x0000000000007b1d */ /* 0x000fec0000010000 */
[----:B------:R-:W-:Y:S02]  /*160e0*/  STSM.16.M88.4 [R2], R88 ;  /* 0x0000005802007844 */ /* 0x000fe40000000200 */
[----:B------:R-:W-:Y:S01]  /*160f0*/  BAR.SYNC.DEFER_BLOCKING 0x0 ;  /* 0x0000000000007b1d */ /* 0x000fe20000010000 */
[----:B------:R-:W-:-:S02]  /*16100*/  IMAD.MOV.U32 R96, RZ, RZ, R105 ;  /* 0x000000ffff607224 */ /* 0x000fc400078e0069 */
[----:B------:R-:W-:-:S03]  /*16110*/  IMAD.MOV.U32 R97, RZ, RZ, R107 ;  /* 0x000000ffff617224 */ /* 0x000fc600078e006b */
[----:B------:R-:W3:Y:S01]  /*16120*/  LDS.128 R32, [R3] ;  /* 0x0000000003207984 */ /* 0x000ee20000000c00 */
[----:B------:R-:W-:Y:S02]  /*16130*/  IMAD.MOV.U32 R98, RZ, RZ, R41 ;  /* 0x000000ffff627224 */ /* 0x000fe400078e0029 */
[----:B------:R-:W-:Y:S01]  /*16140*/  IMAD.MOV.U32 R99, RZ, RZ, R43 ;  /* 0x000000ffff637224 */ /* 0x000fe200078e002b */
[----:B------:R-:W-:Y:S06]  /*16150*/  BAR.SYNC.DEFER_BLOCKING 0x0 ;  /* 0x0000000000007b1d */ /* 0x000fec0000010000 */
[----:B------:R2:W-:Y:S01]  /*16160*/  STSM.16.M88.4 [R2], R96 ;  /* 0x0000006002007844 */ /* 0x0005e20000000200 */
[----:B-1----:R-:W-:-:S02]  /*16170*/  IMAD.MOV.U32 R94, RZ, RZ, R44 ;  /* 0x000000ffff5e7224 */ /* 0x002fc400078e002c */
[----:B------:R-:W-:Y:S02]  /*16180*/  IMAD.MOV.U32 R95, RZ, RZ, R46 ;  /* 0x000000ffff5f7224 */ /* 0x000fe400078e002e */
[----:B------:R-:W-:Y:S02]  /*16190*/  IMAD.MOV.U32 R102, RZ, RZ, R45 ;  /* 0x000000ffff667224 */ /* 0x000fe400078e002d */
[----:B------:R-:W-:Y:S01]  /*161a0*/  IMAD.MOV.U32 R103, RZ, RZ, R47 ;  /* 0x000000ffff677224 */ /* 0x000fe200078e002f */
[----:B------:R-:W-:Y:S01]  /*161b0*/  BAR.SYNC.DEFER_BLOCKING 0x0 ;  /* 0x0000000000007b1d */ /* 0x000fe20000010000 */
[----:B------:R-:W-:Y:S02]  /*161c0*/  IMAD.MOV.U32 R92, RZ, RZ, R108 ;  /* 0x000000ffff5c7224 */ /* 0x000fe400078e006c */
[----:B------:R-:W-:-:S03]  /*161d0*/  IMAD.MOV.U32 R93, RZ, RZ, R110 ;  /* 0x000000ffff5d7224 */ /* 0x000fc600078e006e */
[----:B------:R-:W1:Y:S02]  /*161e0*/  LDS.128 R44, [R3] ;  /* 0x00000000032c7984 */ /* 0x000e640000000c00 */
[----:B------:R-:W-:Y:S06]  /*161f0*/  BAR.SYNC.DEFER_BLOCKING 0x0 ;  /* 0x0000000000007b1d */ /* 0x000fec0000010000 */
[----:B------:R-:W-:Y:S02]  /*16200*/  STSM.16.M88.4 [R2], R92 ;  /* 0x0000005c02007844 */ /* 0x000fe40000000200 */
[----:B------:R-:W-:Y:S01]  /*16210*/  BAR.SYNC.DEFER_BLOCKING 0x0 ;  /* 0x0000000000007b1d */ /* 0x000fe20000010000 */
[----:B------:R-:W-:-:S02]  /*16220*/  IMAD.MOV.U32 R100, RZ, RZ, R109 ;  /* 0x000000ffff647224 */ /* 0x000fc400078e006d */
[----:B------:R-:W-:-:S03]  /*16230*/  IMAD.MOV.U32 R101, RZ, RZ, R111 ;  /* 0x000000ffff657224 */ /* 0x000fc600078e006f */
[----:B------:R-:W1:Y:S02]  /*16240*/  LDS.128 R40, [R3] ;  /* 0x0000000003287984 */ /* 0x000e640000000c00 */
[----:B------:R-:W-:Y:S06]  /*16250*/  BAR.SYNC.DEFER_BLOCKING 0x0 ;  /* 0x0000000000007b1d */ /* 0x000fec0000010000 */
[----:B------:R4:W-:Y:S02]  /*16260*/  STSM.16.M88.4 [R2], R100 ;  /* 0x0000006402007844 */ /* 0x0009e40000000200 */
[----:B------:R-:W-:Y:S01]  /*16270*/  BAR.SYNC.DEFER_BLOCKING 0x0 ;  /* 0x0000000000007b1d */ /* 0x000fe20000010000 */
[----:B--2---:R-:W-:-:S02]  /*16280*/  IMAD.MOV.U32 R96, RZ, RZ, R112 ;  /* 0x000000ffff607224 */ /* 0x004fc400078e0070 */
[----:B------:R-:W-:-:S03]  /*16290*/  IMAD.MOV.U32 R97, RZ, RZ, R114 ;  /* 0x000000ffff617224 */ /* 0x000fc600078e0072 */
[----:B------:R-:W2:Y:S01]  /*162a0*/  LDS.128 R88, [R3] ;  /* 0x0000000003587984 */ /* 0x000ea20000000c00 */
[----:B------:R-:W-:Y:S02]  /*162b0*/  IMAD.MOV.U32 R98, RZ, RZ, R48 ;  /* 0x000000ffff627224 */ /* 0x000fe400078e0030 */
[----:B------:R-:W-:Y:S01]  /*162c0*/  IMAD.MOV.U32 R99, RZ, RZ, R50 ;  /* 0x000000ffff637224 */ /* 0x000fe200078e0032 */
[----:B------:R-:W-:Y:S06]  /*162d0*/  BAR.SYNC.DEFER_BLOCKING 0x0 ;  /* 0x0000000000007b1d */ /* 0x000fec0000010000 */
[----:B------:R-:W-:Y:S02]  /*162e0*/  STSM.16.M88.4 [R2], R96 ;  /* 0x0000006002007844 */ /* 0x000fe40000000200 */
[----:B------:R-:W-:Y:S01]  /*162f0*/  BAR.SYNC.DEFER_BLOCKING 0x0 ;  /* 0x0000000000007b1d */ /* 0x000fe20000010000 */
[----:B------:R-:W-:-:S02]  /*16300*/  IMAD.MOV.U32 R106, RZ, RZ, R49 ;  /* 0x000000ffff6a7224 */ /* 0x000fc400078e0031 */
[----:B------:R-:W-:-:S03]  /*16310*/  IMAD.MOV.U32 R107, RZ, RZ, R51 ;  /* 0x000000ffff6b7224 */ /* 0x000fc600078e0033 */
[----:B------:R-:W2:Y:S01]  /*16320*/  LDS.128 R48, [R3] ;  /* 0x0000000003307984 */ /* 0x000ea20000000c00 */
[----:B------:R-:W-:Y:S02]  /*16330*/  IMAD.MOV.U32 R104, RZ, RZ, R113 ;  /* 0x000000ffff687224 */ /* 0x000fe400078e0071 */
[----:B------:R-:W-:Y:S01]  /*16340*/  IMAD.MOV.U32 R105, RZ, RZ, R115 ;  /* 0x000000ffff697224 */ /* 0x000fe200078e0073 */
[----:B------:R-:W-:Y:S06]  /*16350*/  BAR.SYNC.DEFER_BLOCKING 0x0 ;  /* 0x0000000000007b1d */ /* 0x000fec0000010000 */
[----:B------:R3:W-:Y:S02]  /*16360*/  STSM.16.M88.4 [R2], R104 ;  /* 0x0000006802007844 */ /* 0x0007e40000000200 */
[----:B------:R-:W-:Y:S01]  /*16370*/  BAR.SYNC.DEFER_BLOCKING 0x0 ;  /* 0x0000000000007b1d */ /* 0x000fe20000010000 */
[----:B----4-:R-:W-:-:S02]  /*16380*/  IMAD.MOV.U32 R100, RZ, RZ, R116 ;  /* 0x000000ffff647224 */ /* 0x010fc400078e0074 */
        /* <DEDUP_REMOVED lines=29> */
[----:B------:R2:W-:Y:S02]  /*16560*/  STSM.16.M88.4 [R2], R112 ;  /* 0x0000007002007844 */ /* 0x0005e40000000200 */
[----:B------:R-:W-:Y:S01]  /*16570*/  BAR.SYNC.DEFER_BLOCKING 0x0 ;  /* 0x0000000000007b1d */ /* 0x000fe20000010000 */
[----:B-1----:R-:W-:-:S02]  /*16580*/  IMAD.MOV.U32 R108, RZ, RZ, R124 ;  /* 0x000000ffff6c7224 */ /* 0x002fc400078e007c */
[----:B------:R-:W-:-:S03]  /*16590*/  IMAD.MOV.U32 R109, RZ, RZ, R126 ;  /* 0x000000ffff6d7224 */ /* 0x000fc600078e007e */
[----:B------:R-:W1:Y:S01]  /*165a0*/  LDS.128 R100, [R3] ;  /* 0x0000000003647984 */ /* 0x000e620000000c00 */
[----:B------:R-:W-:Y:S02]  /*165b0*/  IMAD.MOV.U32 R110, RZ, RZ, R60 ;  /* 0x000000ffff6e7224 */ /* 0x000fe400078e003c */
[----:B------:R-:W-:Y:S01]  /*165c0*/  IMAD.MOV.U32 R111, RZ, RZ, R62 ;  /* 0x000000ffff6f7224 */ /* 0x000fe200078e003e */
[----:B------:R-:W-:Y:S06]  /*165d0*/  BAR.SYNC.DEFER_BLOCKING 0x0 ;  /* 0x0000000000007b1d */ /* 0x000fec0000010000 */
[----:B------:R-:W-:Y:S02]  /*165e0*/  STSM.16.M88.4 [R2], R108 ;  /* 0x0000006c02007844 */ /* 0x000fe40000000200 */
[----:B------:R-:W-:Y:S01]  /*165f0*/  BAR.SYNC.DEFER_BLOCKING 0x0 ;  /* 0x0000000000007b1d */ /* 0x000fe20000010000 */
[----:B------:R-:W-:-:S02]  /*16600*/  IMAD.MOV.U32 R118, RZ, RZ, R61 ;  /* 0x000000ffff767224 */ /* 0x000fc400078e003d */
[----:B------:R-:W-:-:S03]  /*16610*/  IMAD.MOV.U32 R119, RZ, RZ, R63 ;  /* 0x000000ffff777224 */ /* 0x000fc600078e003f */
[----:B------:R-:W1:Y:S01]  /*16620*/  LDS.128 R60, [R3] ;  /* 0x00000000033c7984 */ /* 0x000e620000000c00 */
[----:B------:R-:W-:Y:S02]  /*16630*/  IMAD.MOV.U32 R116, RZ, RZ, R125 ;  /* 0x000000ffff747224 */ /* 0x000fe400078e007d */
[----:B------:R-:W-:Y:S01]  /*16640*/  IMAD.MOV.U32 R117, RZ, RZ, R127 ;  /* 0x000000ffff757224 */ /* 0x000fe200078e007f */
        /* <DEDUP_REMOVED lines=49> */
[----:B------:R-:W-:Y:S02]  /*16960*/  STSM.16.M88.4 [R2], R128 ;  /* 0x0000008002007844 */ /* 0x000fe40000000200 */
        /* <DEDUP_REMOVED lines=23> */
[----:B------:R-:W-:Y:S01]  /*16ae0*/  STSM.16.M88.4 [R2], R136 ;  /* 0x0000008802007844 */ /* 0x000fe20000000200 */
[----:B------:R-:W-:-:S02]  /*16af0*/  IMAD.MOV.U32 R142, RZ, RZ, R81 ;  /* 0x000000ffff8e7224 */ /* 0x000fc400078e0051 */
[----:B------:R-:W-:Y:S01]  /*16b00*/  IMAD.MOV.U32 R143, RZ, RZ, R83 ;  /* 0x000000ffff8f7224 */ /* 0x000fe200078e0053 */
[----:B------:R-:W-:Y:S01]  /*16b10*/  BAR.SYNC.DEFER_BLOCKING 0x0 ;  /* 0x0000000000007b1d */ /* 0x000fe20000010000 */
[----:B------:R-:W-:Y:S02]  /*16b20*/  IMAD.MOV.U32 R140, RZ, RZ, R145 ;  /* 0x000000ffff8c7224 */ /* 0x000fe400078e0091 */
[----:B------:R-:W-:-:S03]  /*16b30*/  IMAD.MOV.U32 R141, RZ, RZ, R147 ;  /* 0x000000ffff8d7224 */ /* 0x000fc600078e0093 */
[----:B------:R-:W1:Y:S02]  /*16b40*/  LDS.128 R80, [R3] ;  /* 0x0000000003507984 */ /* 0x000e640000000c00 */
[----:B------:R-:W-:Y:S06]  /*16b50*/  BAR.SYNC.DEFER_BLOCKING 0x0 ;  /* 0x0000000000007b1d */ /* 0x000fec0000010000 */
[----:B------:R2:W-:Y:S02]  /*16b60*/  STSM.16.M88.4 [R2], R140 ;  /* 0x0000008c02007844 */ /* 0x0005e40000000200 */
        /* <DEDUP_REMOVED lines=8> */
[----:B--2---:R-:W-:-:S02]  /*16bf0*/  IMAD.MOV.U32 R142, RZ, RZ, R85 ;  /* 0x000000ffff8e7224 */ /* 0x004fc400078e0055 */
[----:B------:R-:W-:Y:S01]  /*16c00*/  IMAD.MOV.U32 R143, RZ, RZ, R87 ;  /* 0x000000ffff8f7224 */ /* 0x000fe200078e0057 */
[----:B------:R-:W-:Y:S01]  /*16c10*/  BAR.SYNC.DEFER_BLOCKING 0x0 ;  /* 0x0000000000007b1d */ /* 0x000fe20000010000 */
[----:B------:R-:W-:Y:S02]  /*16c20*/  IMAD.MOV.U32 R140, RZ, RZ, R149 ;  /* 0x000000ffff8c7224 */ /* 0x000fe400078e0095 */
[----:B------:R-:W-:-:S03]  /*16c30*/  IMAD.MOV.U32 R141, RZ, RZ, R151 ;  /* 0x000000ffff8d7224 */ /* 0x000fc600078e0097 */
[----:B------:R-:W2:Y:S02]  /*16c40*/  LDS.128 R84, [R3] ;  /* 0x0000000003547984 */ /* 0x000ea40000000c00 */
[----:B------:R-:W-:Y:S01]  /*16c50*/  BAR.SYNC.DEFER_BLOCKING 0x0 ;  /* 0x0000000000007b1d */ /* 0x000fe20000010000 */
[----:B------:R-:W-:Y:S02]  /*16c60*/  IMAD R129, R152, UR5, RZ ;  /* 0x0000000598817c24 */ /* 0x000fe4000f8e02ff */
[----:B------:R-:W-:-:S03]  /*16c70*/  IMAD R131, R0, UR4, RZ ;  /* 0x0000000400837c24 */ /* 0x000fc6000f8e02ff */
[C---:B------:R-:W-:Y:S01]  /*16c80*/  LEA R128, P6, R129.reuse, UR6, 0x2 ;  /* 0x0000000681807c11 */ /* 0x040fe2000f8c10ff */
[----:B------:R4:W-:Y:S03]  /*16c90*/  STSM.16.M88.4 [R2], R140 ;  /* 0x0000008c02007844 */ /* 0x0009e60000000200 */
[----:B------:R-:W-:Y:S01]  /*16ca0*/  LEA.HI.X.SX32 R129, R129, UR7, 0x2, P6 ;  /* 0x0000000781817c11 */ /* 0x000fe2000b0f16ff */
[----:B------:R-:W-:Y:S01]  /*16cb0*/  VIADD R133, R0, 0x5 ;  /* 0x0000000500857836 */ /* 0x000fe20000000000 */
[----:B------:R-:W-:Y:S01]  /*16cc0*/  BAR.SYNC.DEFER_BLOCKING 0x0 ;  /* 0x0000000000007b1d */ /* 0x000fe20000010000 */
[C---:B------:R-:W-:Y:S01]  /*16cd0*/  LEA R130, P6, R131.reuse, R128, 0x2 ;  /* 0x0000008083827211 */ /* 0x040fe200078c10ff */
[----:B------:R-:W-:-:S03]  /*16ce0*/  VIADD R134, R131, UR4 ;  /* 0x0000000483867c36 */ /* 0x000fc60008000000 */
[-C--:B------:R-:W-:Y:S01]  /*16cf0*/  LEA.HI.X.SX32 R131, R131, R129.reuse, 0x2, P6 ;  /* 0x0000008183837211 */ /* 0x080fe200030f16ff */
[----:B------:R-:W-:Y:S01]  /*16d00*/  ULDC UR5, c[0x0][0x22c] ;  /* 0x00008b0000057ab9 */ /* 0x000fe20000000800 */
[C---:B------:R-:W-:Y:S01]  /*16d10*/  LEA R132, P6, R134.reuse, R128, 0x2 ;  /* 0x0000008086847211 */ /* 0x040fe200078c10ff */
[----:B------:R-:W-:Y:S02]  /*16d20*/  VIADD R136, R134, UR4 ;  /* 0x0000000486887c36 */ /* 0x000fe40008000000 */
[----:B------:R-:W-:Y:S02]  /*16d30*/  VIADD R135, R0, 0x6 ;  /* 0x0000000600877836 */ /* 0x000fe40000000000 */
[----:B------:R-:W-:Y:S01]  /*16d40*/  VIADD R137, R136, UR4 ;  /* 0x0000000488897c36 */ /* 0x000fe20008000000 */
[----:B------:R3:W-:Y:S01]  /*16d50*/  @P2 STG.E desc[UR16][R130.64], R4 ;  /* 0x0000000482002986 */ /* 0x0007e2000c101910 */
[----:B------:R-:W-:Y:S01]  /*16d60*/  ISETP.LT.AND P2, PT, R133, UR5, !P0 ;  /* 0x0000000585007c0c */ /* 0x000fe2000c741270 */
[----:B------:R-:W-:Y:S01]  /*16d70*/  ULDC UR5, c[0x0][0x22c] ;  /* 0x00008b0000057ab9 */ /* 0x000fe20000000800 */
[----:B------:R-:W-:-:S02]  /*16d80*/  LEA.HI.X.SX32 R133, R134, R129, 0x2, P6 ;  /* 0x0000008186857211 */ /* 0x000fc400030f16ff */
[----:B------:R-:W-:-:S03]  /*16d90*/  LEA R134, P6, R136, R128, 0x2 ;  /* 0x0000008088867211 */ /* 0x000fc600078c10ff */
[----:B------:R1:W-:Y:S01]  /*16da0*/  @P1 STG.E desc[UR16][R132.64], R12 ;  /* 0x0000000c84001986 */ /* 0x0003e2000c101910 */
[----:B------:R-:W-:Y:S01]  /*16db0*/  ISETP.LT.AND P1, PT, R135, UR5, !P0 ;  /* 0x0000000587007c0c */ /* 0x000fe2000c721270 */
[----:B----4-:R-:W-:Y:S01]  /*16dc0*/  VIADD R2, R0, 0x7 ;  /* 0x0000000700027836 */ /* 0x010fe20000000000 */
[----:B------:R-:W-:Y:S01]  /*16dd0*/  LEA.HI.X.SX32 R135, R136, R129, 0x2, P6 ;  /* 0x0000008188877211 */ /* 0x000fe200030f16ff */
[C---:B---3--:R-:W-:Y:S01]  /*16de0*/  VIADD R4, R137.reuse, UR4 ;  /* 0x0000000489047c36 */ /* 0x048fe20008000000 */
[----:B------:R-:W-:Y:S01]  /*16df0*/  LEA R130, P6, R137, R128, 0x2 ;  /* 0x0000008089827211 */ /* 0x000fe200078c10ff */
[----:B------:R-:W-:-:S03]  /*16e00*/  ULDC UR5, c[0x0][0x22c] ;  /* 0x00008b0000057ab9 */ /* 0x000fc60000000800 */
[-C--:B------:R-:W-:Y:S01]  /*16e10*/  LEA.HI.X.SX32 R131, R137, R129.reuse, 0x2, P6 ;  /* 0x0000008189837211 */ /* 0x080fe200030f16ff */
[----:B------:R-:W-:Y:S01]  /*16e20*/  @P5 STG.E desc[UR16][R134.64], R5 ;  /* 0x0000000586005986 */ /* 0x000fe2000c101910 */
[CC--:B------:R-:W-:Y:S01]  /*16e30*/  LEA R136, P6, R4.reuse, R128.reuse, 0x2 ;  /* 0x0000008004887211 */ /* 0x0c0fe200078c10ff */
[----:B-1----:R-:W-:Y:S01]  /*16e40*/  VIADD R12, R4, UR4 ;  /* 0x00000004040c7c36 */ /* 0x002fe20008000000 */
[----:B------:R-:W-:Y:S01]  /*16e50*/  ISETP.LT.AND P5, PT, R2, UR5, !P0 ;  /* 0x0000000502007c0c */ /* 0x000fe2000c7a1270 */
[----:B------:R-:W-:Y:S01]  /*16e60*/  VIADD R2, R0, 0x8 ;  /* 0x0000000800027836 */ /* 0x000fe20000000000 */
[-C--:B------:R-:W-:Y:S01]  /*16e70*/  LEA.HI.X.SX32 R137, R4, R129.reuse, 0x2, P6 ;  /* 0x0000008104897211 */ /* 0x080fe200030f16ff */
[----:B------:R-:W-:Y:S01]  /*16e80*/  ULDC UR5, c[0x0][0x22c] ;  /* 0x00008b0000057ab9 */ /* 0x000fe20000000800 */
[-C--:B------:R-:W-:Y:S01]  /*16e90*/  LEA R132, P6, R12, R128.reuse, 0x2 ;  /* 0x000000800c847211 */ /* 0x080fe200078c10ff */
[----:B------:R1:W-:Y:S01]  /*16ea0*/  @P4 STG.E desc[UR16][R130.64], R13 ;  /* 0x0000000d82004986 */ /* 0x0003e2000c101910 */
[----:B------:R-:W-:Y:S01]  /*16eb0*/  ISETP.LT.AND P4, PT, R2, UR5, !P0 ;  /* 0x0000000502007c0c */ /* 0x000fe2000c781270 */
[----:B------:R-:W-:Y:S01]  /*16ec0*/  VIADD R2, R0, 0x9 ;  /* 0x0000000900027836 */ /* 0x000fe20000000000 */
[C---:B------:R-:W-:Y:S01]  /*16ed0*/  LEA.HI.X.SX32 R133, R12.reuse, R129, 0x2, P6 ;  /* 0x000000810c857211 */ /* 0x040fe200030f16ff */
[----:B------:R-:W-:Y:S01]  /*16ee0*/  VIADD R12, R12, UR4 ;  /* 0x000000040c0c7c36 */ /* 0x000fe20008000000 */
[----:B------:R-:W-:Y:S01]  /*16ef0*/  ULDC UR5, c[0x0][0x22c] ;  /* 0x00008b0000057ab9 */ /* 0x000fe20000000800 */
[----:B------:R3:W-:Y:S01]  /*16f00*/  @P3 STG.E desc[UR16][R136.64], R6 ;  /* 0x0000000688003986 */ /* 0x0007e2000c101910 */
[----:B------:R-:W-:Y:S01]  /*16f10*/  ISETP.LT.AND P3, PT, R2, UR5, !P0 ;  /* 0x0000000502007c0c */ /* 0x000fe2000c761270 */
[----:B------:R-:W-:Y:S01]  /*16f20*/  VIADD R2, R0, 0xa ;  /* 0x0000000a00027836 */ /* 0x000fe20000000000 */
[----:B------:R-:W-:Y:S01]  /*16f30*/  ULDC UR5, c[0x0][0x22c] ;  /* 0x00008b0000057ab9 */ /* 0x000fe20000000800 */
[----:B------:R4:W-:Y:S01]  /*16f40*/  @P2 STG.E desc[UR16][R132.64], R14 ;  /* 0x0000000e84002986 */ /* 0x0009e2000c101910 */
[C---:B------:R-:W-:Y:S01]  /*16f50*/  LEA R4, P2, R12.reuse, R128, 0x2 ;  /* 0x000000800c047211 */ /* 0x040fe200078410ff */
[----:B-1----:R-:W-:-:S03]  /*16f60*/  VIADD R13, R12, UR4 ;  /* 0x000000040c0d7c36 */ /* 0x002fc60008000000 */
[-C--:B------:R-:W-:Y:S02]  /*16f70*/  LEA.HI.X.SX32 R5, R12, R129.reuse, 0x2, P2 ;  /* 0x000000810c057211 */ /* 0x080fe400010f16ff */
[----:B------:R-:W-:Y:S01]  /*16f80*/  ISETP.LT.AND P2, PT, R2, UR5, !P0 ;  /* 0x0000000502007c0c */ /* 0x000fe2000c741270 */
[----:B------:R-:W-:Y:S01]  /*16f90*/  VIADD R2, R0, 0xb ;  /* 0x0000000b00027836 */ /* 0x000fe20000000000 */
[CC--:B------:R-:W-:Y:S01]  /*16fa0*/  LEA R12, P6, R13.reuse, R128.reuse, 0x2 ;  /* 0x000000800d0c7211 */ /* 0x0c0fe200078c10ff */
[C---:B---3--:R-:W-:Y:S01]  /*16fb0*/  VIADD R6, R13.reuse, UR4 ;  /* 0x000000040d067c36 */ /* 0x048fe20008000000 */
[----:B------:R-:W-:Y:S01]  /*16fc0*/  ULDC UR5, c[0x0][0x22c] ;  /* 0x00008b0000057ab9 */ /* 0x000fe20000000800 */
[----:B------:R1:W-:Y:S01]  /*16fd0*/  @P1 STG.E desc[UR16][R4.64], R7 ;  /* 0x0000000704001986 */ /* 0x0003e2000c101910 */
[-C--:B------:R-:W-:Y:S01]  /*16fe0*/  LEA.HI.X.SX32 R13, R13, R129.reuse, 0x2, P6 ;  /* 0x000000810d0d7211 */ /* 0x080fe200030f16ff */
[----:B----4-:R-:W-:Y:S01]  /*16ff0*/  VIADD R14, R6, UR4 ;  /* 0x00000004060e7c36 */ /* 0x010fe20008000000 */
[----:B------:R-:W-:Y:S01]  /*17000*/  ISETP.LT.AND P1, PT, R2, UR5, !P0 ;  /* 0x0000000502007c0c */ /* 0x000fe2000c721270 */
[----:B------:R-:W-:Y:S01]  /*17010*/  VIADD R2, R0, 0xc ;  /* 0x0000000c00027836 */ /* 0x000fe20000000000 */
[C---:B------:R-:W-:Y:S01]  /*17020*/  LEA R130, P6, R6.reuse, R128, 0x2 ;  /* 0x0000008006827211 */ /* 0x040fe200078c10ff */
[----:B------:R-:W-:Y:S01]  /*17030*/  ULDC UR5, c[0x0][0x22c] ;  /* 0x00008b0000057ab9 */ /* 0x000fe20000000800 */
[----:B------:R3:W-:Y:S02]  /*17040*/  @P5 STG.E desc[UR16][R12.64], R15 ;  /* 0x0000000f0c005986 */ /* 0x0007e4000c101910 */
[----:B------:R-:W-:-:S02]  /*17050*/  LEA.HI.X.SX32 R131, R6, R129, 0x2, P6 ;  /* 0x0000008106837211 */ /* 0x000fc400030f16ff */
[----:B------:R-:W-:Y:S01]  /*17060*/  ISETP.LT.AND P5, PT, R2, UR5, !P0 ;  /* 0x0000000502007c0c */ /* 0x000fe2000c7a1270 */
[C---:B-1----:R-:W-:Y:S01]  /*17070*/  VIADD R7, R14.reuse, UR4 ;  /* 0x000000040e077c36 */ /* 0x042fe20008000000 */
[-C--:B------:R-:W-:Y:S01]  /*17080*/  LEA R4, P6, R14, R128.reuse, 0x2 ;  /* 0x000000800e047211 */ /* 0x080fe200078c10ff */
[----:B------:R-:W-:Y:S01]  /*17090*/  VIADD R2, R0, 0xd ;  /* 0x0000000d00027836 */ /* 0x000fe20000000000 */
[----:B------:R-:W-:Y:S02]  /*170a0*/  ULDC UR5, c[0x0][0x22c] ;  /* 0x00008b0000057ab9 */ /* 0x000fe40000000800 */
[-C--:B------:R-:W-:Y:S01]  /*170b0*/  LEA.HI.X.SX32 R5, R14, R129.reuse, 0x2, P6 ;  /* 0x000000810e057211 */ /* 0x080fe200030f16ff */
[C---:B------:R-:W-:Y:S01]  /*170c0*/  VIADD R14, R7.reuse, UR4 ;  /* 0x00000004070e7c36 */ /* 0x040fe20008000000 */
[CC--:B------:R-:W-:Y:S01]  /*170d0*/  LEA R6, P6, R7.reuse, R128.reuse, 0x2 ;  /* 0x0000008007067211 */ /* 0x0c0fe200078c10ff */
[----:B------:R1:W-:Y:S01]  /*170e0*/  @P4 STG.E desc[UR16][R130.64], R8 ;  /* 0x0000000882004986 */ /* 0x0003e2000c101910 */
[----:B------:R-:W-:Y:S01]  /*170f0*/  ISETP.LT.AND P4, PT, R2, UR5, !P0 ;  /* 0x0000000502007c0c */ /* 0x000fe2000c781270 */
[----:B------:R-:W-:Y:S01]  /*17100*/  VIADD R2, R0, 0xe ;  /* 0x0000000e00027836 */ /* 0x000fe20000000000 */
[-C--:B------:R-:W-:Y:S01]  /*17110*/  LEA.HI.X.SX32 R7, R7, R129.reuse, 0x2, P6 ;  /* 0x0000008107077211 */ /* 0x080fe200030f16ff */
[----:B------:R-:W-:Y:S01]  /*17120*/  ULDC UR5, c[0x0][0x22c] ;  /* 0x00008b0000057ab9 */ /* 0x000fe20000000800 */
[-C--:B---3--:R-:W-:Y:S01]  /*17130*/  LEA R12, P6, R14, R128.reuse, 0x2 ;  /* 0x000000800e0c7211 */ /* 0x088fe200078c10ff */
        /* <DEDUP_REMOVED lines=11> */
[C---:B-1----:R-:W-:Y:S01]  /*171f0*/  VIADD R8, R14.reuse, UR4 ;  /* 0x000000040e087c36 */ /* 0x042fe20008000000 */
[----:B---3--:R-:W-:-:S04]  /*17200*/  LEA R4, P1, R14, R128, 0x2 ;  /* 0x000000800e047211 */ /* 0x008fc800078210ff */
[-C--:B------:R-:W-:Y:S02]  /*17210*/  LEA.HI.X.SX32 R5, R14, R129.reuse, 0x2, P1 ;  /* 0x000000810e057211 */ /* 0x080fe400008f16ff */
[----:B------:R-:W-:Y:S01]  /*17220*/  ISETP.LT.AND P1, PT, R2, UR5, !P0 ;  /* 0x0000000502007c0c */ /* 0x000fe2000c721270 */
[----:B------:R-:W-:Y:S01]  /*17230*/  VIADD R2, R0, 0x11 ;  /* 0x0000001100027836 */ /* 0x000fe20000000000 */
[CC--:B----4-:R-:W-:Y:S01]  /*17240*/  LEA R6, P6, R8.reuse, R128.reuse, 0x2 ;  /* 0x0000008008067211 */ /* 0x0d0fe200078c10ff */
[C---:B------:R-:W-:Y:S01]  /*17250*/  VIADD R9, R8.reuse, UR4 ;  /* 0x0000000408097c36 */ /* 0x040fe20008000000 */
[----:B------:R-:W-:Y:S01]  /*17260*/  ULDC UR5, c[0x0][0x22c] ;  /* 0x00008b0000057ab9 */ /* 0x000fe20000000800 */
[----:B------:R1:W-:Y:S01]  /*17270*/  @P5 STG.E desc[UR16][R4.64], R10 ;  /* 0x0000000a04005986 */ /* 0x0003e2000c101910 */
[-C--:B------:R-:W-:Y:S01]  /*17280*/  LEA.HI.X.SX32 R7, R8, R129.reuse, 0x2, P6 ;  /* 0x0000008108077211 */ /* 0x080fe200030f16ff */
[C---:B--2---:R-:W-:Y:S01]  /*17290*/  VIADD R12, R9.reuse, UR4 ;  /* 0x00000004090c7c36 */ /* 0x044fe20008000000 */
        /* <DEDUP_REMOVED lines=10> */
[----:B------:R-:W-:Y:S01]  /*17340*/  ULDC UR5, c[0x0][0x22c] ;  /* 0x00008b0000057ab9 */ /* 0x000fe20000000800 */
[----:B------:R-:W-:Y:S01]  /*17350*/  VIADD R14, R10, UR4 ;  /* 0x000000040a0e7c36 */ /* 0x000fe20008000000 */
[-C--:B------:R-:W-:Y:S01]  /*17360*/  LEA.HI.X.SX32 R5, R12, R129.reuse, 0x2, P6 ;  /* 0x000000810c057211 */ /* 0x080fe200030f16ff */
[----:B------:R1:W-:Y:S01]  /*17370*/  @P3 STG.E desc[UR16][R8.64], R11 ;  /* 0x0000000b08003986 */ /* 0x0003e2000c101910 */
[-C--:B------:R-:W-:Y:S02]  /*17380*/  LEA R12, P6, R10, R128.reuse, 0x2 ;  /* 0x000000800a0c7211 */ /* 0x080fe400078c10ff */
[----:B------:R-:W-:Y:S01]  /*17390*/  ISETP.LT.AND P3, PT, R2, UR5, !P0 ;  /* 0x0000000502007c0c */ /* 0x000fe2000c761270 */
[----:B------:R-:W-:Y:S01]  /*173a0*/  VIADD R2, R0, 0x14 ;  /* 0x0000001400027836 */ /* 0x000fe20000000000 */
[-C--:B------:R-:W-:Y:S01]  /*173b0*/  LEA.HI.X.SX32 R13, R10, R129.reuse, 0x2, P6 ;  /* 0x000000810a0d7211 */ /* 0x080fe200030f16ff */
[----:B------:R-:W-:Y:S01]  /*173c0*/  ULDC UR5, c[0x0][0x22c] ;  /* 0x00008b0000057ab9 */ /* 0x000fe20000000800 */
[-C--:B--2---:R-:W-:Y:S01]  /*173d0*/  LEA R6, P6, R14, R128.reuse, 0x2 ;  /* 0x000000800e067211 */ /* 0x084fe200078c10ff */
[----:B------:R2:W-:Y:S01]  /*173e0*/  @P2 STG.E desc[UR16][R4.64], R23 ;  /* 0x0000001704002986 */ /* 0x0005e2000c101910 */
[----:B------:R-:W-:Y:S01]  /*173f0*/  ISETP.LT.AND P2, PT, R2, UR5, !P0 ;  /* 0x0000000502007c0c */ /* 0x000fe2000c741270 */
[----:B------:R-:W-:Y:S01]  /*17400*/  VIADD R2, R0, 0x15 ;  /* 0x0000001500027836 */ /* 0x000fe20000000000 */
[C---:B------:R-:W-:Y:S01]  /*17410*/  LEA.HI.X.SX32 R7, R14.reuse, R129, 0x2, P6 ;  /* 0x000000810e077211 */ /* 0x040fe200030f16ff */
[----:B------:R-:W-:Y:S01]  /*17420*/  VIADD R14, R14, UR4 ;  /* 0x000000040e0e7c36 */ /* 0x000fe20008000000 */
[----:B------:R-:W-:Y:S01]  /*17430*/  ULDC UR5, c[0x0][0x22c] ;  /* 0x00008b0000057ab9 */ /* 0x000fe20000000800 */
[----:B------:R-:W-:Y:S01]  /*17440*/  @P1 STG.E desc[UR16][R12.64], R16 ;  /* 0x000000100c001986 */ /* 0x000fe2000c101910 */
[----:B------:R-:W-:Y:S01]  /*17450*/  ISETP.LT.AND P1, PT, R2, UR5, !P0 ;  /* 0x0000000502007c0c */ /* 0x000fe2000c721270 */
[----:B------:R-:W-:Y:S01]  /*17460*/  VIADD R2, R0, 0x16 ;  /* 0x0000001600027836 */ /* 0x000fe20000000000 */
[----:B------:R-:W-:Y:S01]  /*17470*/  ULDC UR5, c[0x0][0x22c] ;  /* 0x00008b0000057ab9 */ /* 0x000fe20000000800 */
[----:B------:R3:W-:Y:S01]  /*17480*/  @P5 STG.E desc[UR16][R6.64], R28 ;  /* 0x0000001c06005986 */ /* 0x0007e2000c101910 */
[C---:B-1----:R-:W-:Y:S01]  /*17490*/  VIADD R9, R14.reuse, UR4 ;  /* 0x000000040e097c36 */ /* 0x042fe20008000000 */
[----:B--2---:R-:W-:-:S04]  /*174a0*/  LEA R4, P5, R14, R128, 0x2 ;  /* 0x000000800e047211 */ /* 0x004fc800078a10ff */
[-C--:B------:R-:W-:Y:S02]  /*174b0*/  LEA.HI.X.SX32 R5, R14, R129.reuse, 0x2, P5 ;  /* 0x000000810e057211 */ /* 0x080fe400028f16ff */
[----:B------:R-:W-:Y:S01]  /*174c0*/  ISETP.LT.AND P5, PT, R2, UR5, !P0 ;  /* 0x0000000502007c0c */ /* 0x000fe2000c7a1270 */
[----:B------:R-:W-:Y:S01]  /*174d0*/  VIADD R2, R0, 0x17 ;  /* 0x0000001700027836 */ /* 0x000fe20000000000 */
[CC--:B------:R-:W-:Y:S01]  /*174e0*/  LEA R8, P6, R9.reuse, R128.reuse, 0x2 ;  /* 0x0000008009087211 */ /* 0x0c0fe200078c10ff */
[----:B------:R-:W-:Y:S01]  /*174f0*/  ULDC UR5, c[0x0][0x22c] ;  /* 0x00008b0000057ab9 */ /* 0x000fe20000000800 */
[C---:B---3--:R-:W-:Y:S01]  /*17500*/  VIADD R7, R9.reuse, UR4 ;  /* 0x0000000409077c36 */ /* 0x048fe20008000000 */
[----:B------:R1:W-:Y:S01]  /*17510*/  @P4 STG.E desc[UR16][R4.64], R17 ;  /* 0x0000001104004986 */ /* 0x0003e2000c101910 */
[-C--:B------:R-:W-:Y:S02]  /*17520*/  LEA.HI.X.SX32 R9, R9, R129.reuse, 0x2, P6 ;  /* 0x0000008109097211 */ /* 0x080fe400030f16ff */
[----:B------:R-:W-:Y:S01]  /*17530*/  ISETP.LT.AND P4, PT, R2, UR5, !P0 ;  /* 0x0000000502007c0c */ /* 0x000fe2000c781270 */
[C---:B------:R-:W-:Y:S01]  /*17540*/  VIADD R10, R7.reuse, UR4 ;  /* 0x00000004070a7c36 */ /* 0x040fe20008000000 */
[C---:B------:R-:W-:Y:S01]  /*17550*/  LEA R6, P6, R7.reuse, R128, 0x2 ;  /* 0x0000008007067211 */ /* 0x040fe200078c10ff */
[----:B------:R-:W-:Y:S01]  /*17560*/  VIADD R2, R0, 0x18 ;  /* 0x0000001800027836 */ /* 0x000fe20000000000 */
[----:B------:R-:W-:Y:S01]  /*17570*/  ULDC UR5, c[0x0][0x22c] ;  /* 0x00008b0000057ab9 */ /* 0x000fe20000000800 */
[----:B------:R2:W-:Y:S01]  /*17580*/  @P3 STG.E desc[UR16][R8.64], R29 ;  /* 0x0000001d08003986 */ /* 0x0005e2000c101910 */
[----:B------:R-:W-:Y:S01]  /*17590*/  LEA.HI.X.SX32 R7, R7, R129, 0x2, P6 ;  /* 0x0000008107077211 */ /* 0x000fe200030f16ff */
[----:B------:R-:W-:Y:S01]  /*175a0*/  VIADD R11, R10, UR4 ;  /* 0x000000040a0b7c36 */ /* 0x000fe20008000000 */
[----:B------:R-:W-:-:S02]  /*175b0*/  ISETP.LT.AND P3, PT, R2, UR5, !P0 ;  /* 0x0000000502007c0c */ /* 0x000fc4000c761270 */
[-C--:B-1----:R-:W-:Y:S01]  /*175c0*/  LEA R4, P6, R10, R128.reuse, 0x2 ;  /* 0x000000800a047211 */ /* 0x082fe200078c10ff */
[----:B------:R-:W-:Y:S01]  /*175d0*/  VIADD R2, R0, 0x19 ;  /* 0x0000001900027836 */ /* 0x000fe20000000000 */
[----:B------:R-:W-:Y:S01]  /*175e0*/  ULDC UR5, c[0x0][0x22c] ;  /* 0x00008b0000057ab9 */ /* 0x000fe20000000800 */
[C---:B------:R-:W-:Y:S01]  /*175f0*/  VIADD R12, R11.reuse, UR4 ;  /* 0x000000040b0c7c36 */ /* 0x040fe20008000000 */
[-C--:B------:R-:W-:Y:S01]  /*17600*/  LEA.HI.X.SX32 R5, R10, R129.reuse, 0x2, P6 ;  /* 0x000000810a057211 */ /* 0x080fe200030f16ff */
[----:B------:R1:W-:Y:S01]  /*17610*/  @P2 STG.E desc[UR16][R6.64], R18 ;  /* 0x0000001206002986 */ /* 0x0003e2000c101910 */
[CC--:B------:R-:W-:Y:S02]  /*17620*/  LEA R10, P6, R11.reuse, R128.reuse, 0x2 ;  /* 0x000000800b0a7211 */ /* 0x0c0fe400078c10ff */
        /* <DEDUP_REMOVED lines=17> */
[----:B--2---:R-:W-:-:S02]  /*17740*/  LEA R4, P4, R12, R128, 0x2 ;  /* 0x000000800c047211 */ /* 0x004fc400078810ff */
[----:B------:R-:W1:Y:S02]  /*17750*/  LDS.128 R16, [R3] ;  /* 0x0000000003107984 */ /* 0x000e640000000c00 */
[-C--:B------:R-:W-:Y:S02]  /*17760*/  LEA.HI.X.SX32 R5, R12, R129.reuse, 0x2, P4 ;  /* 0x000000810c057211 */ /* 0x080fe400020f16ff */
[----:B------:R-:W-:Y:S01]  /*17770*/  ISETP.LT.AND P4, PT, R2, UR5, !P0 ;  /* 0x0000000502007c0c */ /* 0x000fe2000c781270 */
[----:B------:R-:W-:Y:S01]  /*17780*/  VIADD R2, R0, 0x1d ;  /* 0x0000001d00027836 */ /* 0x000fe20000000000 */
[C---:B------:R-:W-:Y:S01]  /*17790*/  LEA R6, P6, R7.reuse, R128, 0x2 ;  /* 0x0000008007067211 */ /* 0x040fe200078c10ff */
[----:B------:R-:W-:Y:S01]  /*177a0*/  ULDC UR5, c[0x0][0x22c] ;  /* 0x00008b0000057ab9 */ /* 0x000fe20000000800 */
[C---:B---3--:R-:W-:Y:S01]  /*177b0*/  VIADD R9, R7.reuse, UR4 ;  /* 0x0000000407097c36 */ /* 0x048fe20008000000 */
[----:B------:R2:W-:Y:S01]  /*177c0*/  @P3 STG.E desc[UR16][R4.64], R24 ;  /* 0x0000001804003986 */ /* 0x0005e2000c101910 */
[----:B------:R-:W-:-:S02]  /*177d0*/  LEA.HI.X.SX32 R7, R7, R129, 0x2, P6 ;  /* 0x0000008107077211 */ /* 0x000fc400030f16ff */
[----:B------:R-:W-:Y:S01]  /*177e0*/  ISETP.LT.AND P3, PT, R2, UR5, !P0 ;  /* 0x0000000502007c0c */ /* 0x000fe2000c761270 */
[C---:B------:R-:W-:Y:S01]  /*177f0*/  VIADD R10, R9.reuse, UR4 ;  /* 0x00000004090a7c36 */ /* 0x040fe20008000000 */
[CC--:B------:R-:W-:Y:S01]  /*17800*/  LEA R8, P6, R9.reuse, R128.reuse, 0x2 ;  /* 0x0000008009087211 */ /* 0x0c0fe200078c10ff */
[----:B------:R-:W-:Y:S01]  /*17810*/  VIADD R2, R0, 0x1e ;  /* 0x0000001e00027836 */ /* 0x000fe20000000000 */
[----:B------:R-:W-:Y:S01]  /*17820*/  ULDC UR5, c[0x0][0x22c] ;  /* 0x00008b0000057ab9 */ /* 0x000fe20000000800 */
[----:B------:R3:W-:Y:S01]  /*17830*/  @P2 STG.E desc[UR16][R6.64], R36 ;  /* 0x0000002406002986 */ /* 0x0007e2000c101910 */
[-C--:B------:R-:W-:Y:S01]  /*17840*/  LEA.HI.X.SX32 R9, R9, R129.reuse, 0x2, P6 ;  /* 0x0000008109097211 */ /* 0x080fe200030f16ff */
[----:B------:R-:W-:Y:S01]  /*17850*/  VIADD R11, R10, UR4 ;  /* 0x000000040a0b7c36 */ /* 0x000fe20008000000 */
[----:B------:R-:W-:Y:S02]  /*17860*/  ISETP.LT.AND P2, PT, R2, UR5, !P0 ;  /* 0x0000000502007c0c */ /* 0x000fe4000c741270 */
[-C--:B--2---:R-:W-:Y:S01]  /*17870*/  LEA R4, P6, R10, R128.reuse, 0x2 ;  /* 0x000000800a047211 */ /* 0x084fe200078c10ff */
[----:B------:R-:W-:Y:S01]  /*17880*/  VIADD R2, R0, 0x1f ;  /* 0x0000001f00027836 */ /* 0x000fe20000000000 */
[----:B------:R-:W-:Y:S01]  /*17890*/  ULDC UR5, c[0x0][0x22c] ;  /* 0x00008b0000057ab9 */ /* 0x000fe20000000800 */
[C---:B------:R-:W-:Y:S01]  /*178a0*/  VIADD R12, R11.reuse, UR4 ;  /* 0x000000040b0c7c36 */ /* 0x040fe20008000000 */
[----:B------:R-:W-:Y:S01]  /*178b0*/  LEA.HI.X.SX32 R5, R10, R129, 0x2, P6 ;  /* 0x000000810a057211 */ /* 0x000fe200030f16ff */
[----:B------:R2:W-:Y:S01]  /*178c0*/  @P1 STG.E desc[UR16][R8.64], R25 ;  /* 0x0000001908001986 */ /* 0x0005e2000c101910 */
[----:B------:R-:W-:-:S02]  /*178d0*/  LEA R10, P6, R11, R128, 0x2 ;  /* 0x000000800b0a7211 */ /* 0x000fc400078c10ff */
        /* <DEDUP_REMOVED lines=16> */
[C---:B--2---:R-:W-:Y:S01]  /*179e0*/  VIADD R9, R12.reuse, UR4 ;  /* 0x000000040c097c36 */ /* 0x044fe20008000000 */
[----:B---3--:R-:W-:-:S04]  /*179f0*/  LEA R4, P3, R12, R128, 0x2 ;  /* 0x000000800c047211 */ /* 0x008fc800078610ff */
[-C--:B------:R-:W-:Y:S02]  /*17a00*/  LEA.HI.X.SX32 R5, R12, R129.reuse, 0x2, P3 ;  /* 0x000000810c057211 */ /* 0x080fe400018f16ff */
[----:B------:R-:W-:Y:S01]  /*17a10*/  ISETP.LT.AND P3, PT, R2, UR5, !P0 ;  /* 0x0000000502007c0c */ /* 0x000fe2000c761270 */
[----:B------:R-:W-:Y:S01]  /*17a20*/  VIADD R2, R0, 0x23 ;  /* 0x0000002300027836 */ /* 0x000fe20000000000 */
[CC--:B------:R-:W-:Y:S01]  /*17a30*/  LEA R8, P6, R9.reuse, R128.reuse, 0x2 ;  /* 0x0000008009087211 */ /* 0x0c0fe200078c10ff */
[----:B------:R-:W-:Y:S01]  /*17a40*/  ULDC UR5, c[0x0][0x22c] ;  /* 0x00008b0000057ab9 */ /* 0x000fe20000000800 */
[C---:B----4-:R-:W-:Y:S01]  /*17a50*/  VIADD R7, R9.reuse, UR4 ;  /* 0x0000000409077c36 */ /* 0x050fe20008000000 */
        /* <DEDUP_REMOVED lines=11> */
[-C--:B--2---:R-:W-:Y:S01]  /*17b10*/  LEA R4, P6, R10, R128.reuse, 0x2 ;  /* 0x000000800a047211 */ /* 0x084fe200078c10ff */
        /* <DEDUP_REMOVED lines=481> */
[----:B--2---:R-:W-:Y:S01]  /*19930*/  VIADD R9, R12, UR4 ;  /* 0x000000040c097c36 */ /* 0x004fe20008000000 */
[----:B------:R-:W-:Y:S01]  /*19940*/  ULDC UR5, c[0x0][0x22c] ;  /* 0x00008b0000057ab9 */ /* 0x000fe20000000800 */
[----:B------:R2:W-:Y:S01]  /*19950*/  @P1 STG.E desc[UR16][R6.64], R118 ;  /* 0x0000007606001986 */ /* 0x0005e2000c101910 */
[----:B------:R-:W-:Y:S01]  /*19960*/  VIADD R2, R0, 0x6a ;  /* 0x0000006a00027836 */ /* 0x000fe20000000000 */
[----:B---3--:R-:W-:-:S02]  /*19970*/  LEA R4, P1, R12, R128, 0x2 ;  /* 0x000000800c047211 */ /* 0x008fc400078210ff */
[CC--:B------:R-:W-:Y:S02]  /*19980*/  LEA R8, P6, R9.reuse, R128.reuse, 0x2 ;  /* 0x0000008009087211 */ /* 0x0c0fe400078c10ff */
[-C--:B------:R-:W-:Y:S02]  /*19990*/  LEA.HI.X.SX32 R5, R12, R129.reuse, 0x2, P1 ;  /* 0x000000810c057211 */ /* 0x080fe400008f16ff */
[----:B------:R-:W-:Y:S01]  /*199a0*/  ISETP.LT.AND P1, PT, R2, UR5, !P0 ;  /* 0x0000000502007c0c */ /* 0x000fe2000c721270 */
[----:B------:R-:W-:Y:S01]  /*199b0*/  VIADD R2, R0, 0x6b ;  /* 0x0000006b00027836 */ /* 0x000fe20000000000 */
[----:B------:R-:W-:Y:S01]  /*199c0*/  ULDC UR5, c[0x0][0x22c] ;  /* 0x00008b0000057ab9 */ /* 0x000fe20000000800 */
[C---:B--2---:R-:W-:Y:S01]  /*199d0*/  VIADD R7, R9.reuse, UR4 ;  /* 0x0000000409077c36 */ /* 0x044fe20008000000 */
[----:B------:R-:W-:Y:S01]  /*199e0*/  LEA.HI.X.SX32 R9, R9, R129, 0x2, P6 ;  /* 0x0000008109097211 */ /* 0x000fe200030f16ff */
[----:B------:R2:W-:Y:S02]  /*199f0*/  @P5 STG.E desc[UR16][R4.64], R75 ;  /* 0x0000004b04005986 */ /* 0x0005e4000c101910 */
[C---:B------:R-:W-:Y:S01]  /*19a00*/  VIADD R10, R7.reuse, UR4 ;  /* 0x00000004070a7c36 */ /* 0x040fe20008000000 */
[----:B------:R-:W-:-:S02]  /*19a10*/  LEA R6, P6, R7, R128, 0x2 ;  /* 0x0000008007067211 */ /* 0x000fc400078c10ff */
[----:B------:R-:W-:Y:S01]  /*19a20*/  ISETP.LT.AND P5, PT, R2, UR5, !P0 ;  /* 0x0000000502007c0c */ /* 0x000fe2000c7a1270 */
[----:B------:R-:W-:Y:S01]  /*19a30*/  VIADD R2, R0, 0x6c ;  /* 0x0000006c00027836 */ /* 0x000fe20000000000 */
[-C--:B------:R-:W-:Y:S01]  /*19a40*/  LEA.HI.X.SX32 R7, R7, R129.reuse, 0x2, P6 ;  /* 0x0000008107077211 */ /* 0x080fe200030f16ff */
[C---:B------:R-:W-:Y:S01]  /*19a50*/  VIADD R11, R10.reuse, UR4 ;  /* 0x000000040a0b7c36 */ /* 0x040fe20008000000 */
[----:B------:R-:W-:Y:S01]  /*19a60*/  ULDC UR5, c[0x0][0x22c] ;  /* 0x00008b0000057ab9 */ /* 0x000fe20000000800 */
[----:B------:R3:W-:Y:S01]  /*19a70*/  @P4 STG.E desc[UR16][R8.64], R119 ;  /* 0x0000007708004986 */ /* 0x0007e2000c101910 */
[-C--:B--2---:R-:W-:Y:S02]  /*19a80*/  LEA R4, P6, R10, R128.reuse, 0x2 ;  /* 0x000000800a047211 */ /* 0x084fe400078c10ff */
[----:B------:R-:W-:Y:S01]  /*19a90*/  ISETP.LT.AND P4, PT, R2, UR5, !P0 ;  /* 0x0000000502007c0c */ /* 0x000fe2000c781270 */
[----:B------:R-:W-:Y:S01]  /*19aa0*/  VIADD R2, R0, 0x6d ;  /* 0x0000006d00027836 */ /* 0x000fe20000000000 */
[-C--:B------:R-:W-:Y:S01]  /*19ab0*/  LEA.HI.X.SX32 R5, R10, R129.reuse, 0x2, P6 ;  /* 0x000000810a057211 */ /* 0x080fe200030f16ff */
[C---:B------:R-:W-:Y:S01]  /*19ac0*/  VIADD R12, R11.reuse, UR4 ;  /* 0x000000040b0c7c36 */ /* 0x040fe20008000000 */
[CC--:B------:R-:W-:Y:S01]  /*19ad0*/  LEA R10, P6, R11.reuse, R128.reuse, 0x2 ;  /* 0x000000800b0a7211 */ /* 0x0c0fe200078c10ff */
[----:B------:R-:W-:Y:S01]  /*19ae0*/  ULDC UR5, c[0x0][0x22c] ;  /* 0x00008b0000057ab9 */ /* 0x000fe20000000800 */
[----:B------:R2:W-:Y:S01]  /*19af0*/  @P3 STG.E desc[UR16][R6.64], R76 ;  /* 0x0000004c06003986 */ /* 0x0005e2000c101910 */
[----:B------:R-:W-:Y:S01]  /*19b00*/  ISETP.LT.AND P3, PT, R2, UR5, !P0 ;  /* 0x0000000502007c0c */ /* 0x000fe2000c761270 */
[----:B------:R-:W-:Y:S01]  /*19b10*/  VIADD R2, R0, 0x6e ;  /* 0x0000006e00027836 */ /* 0x000fe20000000000 */
[----:B------:R-:W-:Y:S01]  /*19b20*/  LEA.HI.X.SX32 R11, R11, R129, 0x2, P6 ;  /* 0x000000810b0b7211 */ /* 0x000fe200030f16ff */
[----:B------:R-:W-:Y:S01]  /*19b30*/  ULDC UR5, c[0x0][0x22c] ;  /* 0x00008b0000057ab9 */ /* 0x000fe20000000800 */
[----:B---3--:R-:W-:Y:S01]  /*19b40*/  LEA R8, P6, R12, R128, 0x2 ;  /* 0x000000800c087211 */ /* 0x008fe200078c10ff */
[----:B------:R3:W-:Y:S01]  /*19b50*/  @P2 STG.E desc[UR16][R4.64], R120 ;  /* 0x0000007804002986 */ /* 0x0007e2000c101910 */
[----:B------:R-:W-:-:S02]  /*19b60*/  ISETP.LT.AND P2, PT, R2, UR5, !P0 ;  /* 0x0000000502007c0c */ /* 0x000fc4000c741270 */
[C---:B------:R-:W-:Y:S01]  /*19b70*/  LEA.HI.X.SX32 R9, R12.reuse, R129, 0x2, P6 ;  /* 0x000000810c097211 */ /* 0x040fe200030f16ff */
[----:B------:R-:W-:Y:S01]  /*19b80*/  VIADD R12, R12, UR4 ;  /* 0x000000040c0c7c36 */ /* 0x000fe20008000000 */
[----:B------:R-:W-:Y:S01]  /*19b90*/  ULDC UR5, c[0x0][0x22c] ;  /* 0x00008b0000057ab9 */ /* 0x000fe20000000800 */
[----:B------:R-:W-:Y:S01]  /*19ba0*/  VIADD R2, R0, 0x6f ;  /* 0x0000006f00027836 */ /* 0x000fe20000000000 */
[----:B------:R-:W-:Y:S01]  /*19bb0*/  @P1 STG.E desc[UR16][R10.64], R77 ;  /* 0x0000004d0a001986 */ /* 0x000fe2000c101910 */
[----:B--2---:R-:W-:-:S03]  /*19bc0*/  VIADD R7, R12, UR4 ;  /* 0x000000040c077c36 */ /* 0x004fc60008000000 */
[----:B------:R-:W-:Y:S01]  /*19bd0*/  ISETP.LT.AND P1, PT, R2, UR5, !P0 ;  /* 0x0000000502007c0c */ /* 0x000fe2000c721270 */
[----:B------:R2:W-:Y:S01]  /*19be0*/  @P5 STG.E desc[UR16][R8.64], R121 ;  /* 0x0000007908005986 */ /* 0x0005e2000c101910 */
[-C--:B---3--:R-:W-:Y:S01]  /*19bf0*/  LEA R4, P5, R12, R128.reuse, 0x2 ;  /* 0x000000800c047211 */ /* 0x088fe200078a10ff */
[----:B------:R-:W-:Y:S01]  /*19c00*/  VIADD R2, R0, 0x70 ;  /* 0x0000007000027836 */ /* 0x000fe20000000000 */
[C---:B------:R-:W-:Y:S01]  /*19c10*/  LEA R6, P6, R7.reuse, R128, 0x2 ;  /* 0x0000008007067211 */ /* 0x040fe200078c10ff */
[----:B------:R-:W-:Y:S01]  /*19c20*/  ULDC UR5, c[0x0][0x22c] ;  /* 0x00008b0000057ab9 */ /* 0x000fe20000000800 */
[-C--:B------:R-:W-:Y:S02]  /*19c30*/  LEA.HI.X.SX32 R5, R12, R129.reuse, 0x2, P5 ;  /* 0x000000810c057211 */ /* 0x080fe400028f16ff */
[----:B------:R-:W-:Y:S01]  /*19c40*/  ISETP.LT.AND P5, PT, R2, UR5, !P0 ;  /* 0x0000000502007c0c */ /* 0x000fe2000c7a1270 */
[----:B------:R-:W-:Y:S01]  /*19c50*/  VIADD R2, R0, 0x71 ;  /* 0x0000007100027836 */ /* 0x000fe20000000000 */
[----:B------:R-:W-:Y:S01]  /*19c60*/  ULDC UR5, c[0x0][0x22c] ;  /* 0x00008b0000057ab9 */ /* 0x000fe20000000800 */
[C---:B--2---:R-:W-:Y:S01]  /*19c70*/  VIADD R9, R7.reuse, UR4 ;  /* 0x0000000407097c36 */ /* 0x044fe20008000000 */
[----:B------:R-:W-:-:S03]  /*19c80*/  LEA.HI.X.SX32 R7, R7, R129, 0x2, P6 ;  /* 0x0000008107077211 */ /* 0x000fc600030f16ff */
[C---:B------:R-:W-:Y:S01]  /*19c90*/  VIADD R10, R9.reuse, UR4 ;  /* 0x00000004090a7c36 */ /* 0x040fe20008000000 */
[CC--:B------:R-:W-:Y:S01]  /*19ca0*/  LEA R8, P6, R9.reuse, R128.reuse, 0x2 ;  /* 0x0000008009087211 */ /* 0x0c0fe200078c10ff */
[----:B------:R2:W-:Y:S01]  /*19cb0*/  @P4 STG.E desc[UR16][R4.64], R78 ;  /* 0x0000004e04004986 */ /* 0x0005e2000c101910 */
[----:B------:R-:W-:Y:S01]  /*19cc0*/  ISETP.LT.AND P4, PT, R2, UR5, !P0 ;  /* 0x0000000502007c0c */ /* 0x000fe2000c781270 */
[----:B------:R-:W-:Y:S01]  /*19cd0*/  VIADD R2, R0, 0x72 ;  /* 0x0000007200027836 */ /* 0x000fe20000000000 */
[----:B------:R-:W-:Y:S01]  /*19ce0*/  LEA.HI.X.SX32 R9, R9, R129, 0x2, P6 ;  /* 0x0000008109097211 */ /* 0x000fe200030f16ff */
[----:B------:R-:W-:Y:S01]  /*19cf0*/  VIADD R11, R10, UR4 ;  /* 0x000000040a0b7c36 */ /* 0x000fe20008000000 */
[----:B------:R-:W-:Y:S01]  /*19d00*/  ULDC UR5, c[0x0][0x22c] ;  /* 0x00008b0000057ab9 */ /* 0x000fe20000000800 */
[----:B------:R3:W-:Y:S01]  /*19d10*/  @P3 STG.E desc[UR16][R6.64], R122 ;  /* 0x0000007a06003986 */ /* 0x0007e2000c101910 */
[----:B------:R-:W-:Y:S02]  /*19d20*/  ISETP.LT.AND P3, PT, R2, UR5, !P0 ;  /* 0x0000000502007c0c */ /* 0x000fe4000c761270 */
[----:B--2---:R-:W-:Y:S01]  /*19d30*/  LEA R4, P6, R10, R128, 0x2 ;  /* 0x000000800a047211 */ /* 0x004fe200078c10ff */
[----:B------:R-:W-:Y:S01]  /*19d40*/  VIADD R12, R11, UR4 ;  /* 0x000000040b0c7c36 */ /* 0x000fe20008000000 */
[----:B------:R-:W-:-:S02]  /*19d50*/  ULDC UR5, c[0x0][0x22c] ;  /* 0x00008b0000057ab9 */ /* 0x000fc40000000800 */
[-C--:B------:R-:W-:Y:S01]  /*19d60*/  LEA.HI.X.SX32 R5, R10, R129.reuse, 0x2, P6 ;  /* 0x000000810a057211 */ /* 0x080fe200030f16ff */
[----:B------:R-:W-:Y:S01]  /*19d70*/  VIADD R2, R0, 0x73 ;  /* 0x0000007300027836 */ /* 0x000fe20000000000 */
[CC--:B------:R-:W-:Y:S01]  /*19d80*/  LEA R10, P6, R11.reuse, R128.reuse, 0x2 ;  /* 0x000000800b0a7211 */ /* 0x0c0fe200078c10ff */
[----:B------:R2:W-:Y:S03]  /*19d90*/  @P2 STG.E desc[UR16][R8.64], R79 ;  /* 0x0000004f08002986 */ /* 0x0005e6000c101910 */
[-C--:B------:R-:W-:Y:S02]  /*19da0*/  LEA.HI.X.SX32 R11, R11, R129.reuse, 0x2, P6 ;  /* 0x000000810b0b7211 */ /* 0x080fe400030f16ff */
[-C--:B---3--:R-:W-:Y:S02]  /*19db0*/  LEA R6, P6, R12, R128.reuse, 0x2 ;  /* 0x000000800c067211 */ /* 0x088fe400078c10ff */
[----:B------:R-:W-:Y:S01]  /*19dc0*/  ISETP.LT.AND P2, PT, R2, UR5, !P0 ;  /* 0x0000000502007c0c */ /* 0x000fe2000c741270 */
[----:B------:R-:W-:Y:S01]  /*19dd0*/  VIADD R2, R0, 0x74 ;  /* 0x0000007400027836 */ /* 0x000fe20000000000 */
[C---:B------:R-:W-:Y:S01]  /*19de0*/  LEA.HI.X.SX32 R7, R12.reuse, R129, 0x2, P6 ;  /* 0x000000810c077211 */ /* 0x040fe200030f16ff */
[----:B------:R-:W-:Y:S01]  /*19df0*/  ULDC UR5, c[0x0][0x22c] ;  /* 0x00008b0000057ab9 */ /* 0x000fe20000000800 */
[----:B------:R-:W-:Y:S01]  /*19e00*/  VIADD R12, R12, UR4 ;  /* 0x000000040c0c7c36 */ /* 0x000fe20008000000 */
[----:B------:R3:W-:Y:S01]  /*19e10*/  @P1 STG.E desc[UR16][R4.64], R123 ;  /* 0x0000007b04001986 */ /* 0x0007e2000c101910 */
[----:B------:R-:W-:Y:S01]  /*19e20*/  ISETP.LT.AND P1, PT, R2, UR5, !P0 ;  /* 0x0000000502007c0c */ /* 0x000fe2000c721270 */
[----:B------:R-:W-:Y:S01]  /*19e30*/  VIADD R2, R0, 0x75 ;  /* 0x0000007500027836 */ /* 0x000fe20000000000 */
[----:B------:R-:W-:Y:S01]  /*19e40*/  ULDC UR5, c[0x0][0x22c] ;  /* 0x00008b0000057ab9 */ /* 0x000fe20000000800 */
[----:B------:R-:W-:Y:S01]  /*19e50*/  VIADD R13, R12, UR4 ;  /* 0x000000040c0d7c36 */ /* 0x000fe20008000000 */
[----:B------:R-:W-:Y:S02]  /*19e60*/  @P5 STG.E desc[UR16][R10.64], R80 ;  /* 0x000000500a005986 */ /* 0x000fe4000c101910 */
[----:B------:R-:W-:Y:S01]  /*19e70*/  ISETP.LT.AND P5, PT, R2, UR5, !P0 ;  /* 0x0000000502007c0c */ /* 0x000fe2000c7a1270 */
[----:B------:R-:W-:Y:S01]  /*19e80*/  VIADD R2, R0, 0x76 ;  /* 0x0000007600027836 */ /* 0x000fe20000000000 */
[----:B------:R4:W-:Y:S01]  /*19e90*/  @P4 STG.E desc[UR16][R6.64], R124 ;  /* 0x0000007c06004986 */ /* 0x0009e2000c101910 */
[-C--:B--2---:R-:W-:Y:S01]  /*19ea0*/  LEA R8, P6, R13, R128.reuse, 0x2 ;  /* 0x000000800d087211 */ /* 0x084fe200078c10ff */
[----:B------:R-:W-:Y:S01]  /*19eb0*/  ULDC UR5, c[0x0][0x22c] ;  /* 0x00008b0000057ab9 */ /* 0x000fe20000000800 */
[----:B---3--:R-:W-:-:S02]  /*19ec0*/  LEA R4, P4, R12, R128, 0x2 ;  /* 0x000000800c047211 */ /* 0x008fc400078810ff */
[CC--:B------:R-:W-:Y:S01]  /*19ed0*/  LEA.HI.X.SX32 R9, R13.reuse, R129.reuse, 0x2, P6 ;  /* 0x000000810d097211 */ /* 0x0c0fe200030f16ff */
[----:B------:R-:W-:Y:S01]  /*19ee0*/  VIADD R13, R13, UR4 ;  /* 0x000000040d0d7c36 */ /* 0x000fe20008000000 */
[-C--:B------:R-:W-:Y:S02]  /*19ef0*/  LEA.HI.X.SX32 R5, R12, R129.reuse, 0x2, P4 ;  /* 0x000000810c057211 */ /* 0x080fe400020f16ff */
[----:B------:R-:W-:Y:S01]  /*19f00*/  ISETP.LT.AND P4, PT, R2, UR5, !P0 ;  /* 0x0000000502007c0c */ /* 0x000fe2000c781270 */
[----:B------:R-:W-:Y:S01]  /*19f10*/  VIADD R2, R0, 0x77 ;  /* 0x0000007700027836 */ /* 0x000fe20000000000 */
[----:B------:R-:W-:Y:S01]  /*19f20*/  ULDC UR5, c[0x0][0x22c] ;  /* 0x00008b0000057ab9 */ /* 0x000fe20000000800 */
[----:B------:R2:W-:Y:S01]  /*19f30*/  @P3 STG.E desc[UR16][R4.64], R81 ;  /* 0x0000005104003986 */ /* 0x0005e2000c101910 */
[C---:B----4-:R-:W-:Y:S01]  /*19f40*/  LEA R6, P6, R13.reuse, R128, 0x2 ;  /* 0x000000800d067211 */ /* 0x050fe200078c10ff */
[C---:B------:R-:W-:Y:S01]  /*19f50*/  VIADD R10, R13.reuse, UR4 ;  /* 0x000000040d0a7c36 */ /* 0x040fe20008000000 */
[----:B------:R-:W-:Y:S01]  /*19f60*/  ISETP.LT.AND P3, PT, R2, UR5, !P0 ;  /* 0x0000000502007c0c */ /* 0x000fe2000c761270 */
[----:B------:R-:W-:Y:S01]  /*19f70*/  VIADD R2, R0, 0x78 ;  /* 0x0000007800027836 */ /* 0x000fe20000000000 */
[----:B------:R-:W-:Y:S01]  /*19f80*/  LEA.HI.X.SX32 R7, R13, R129, 0x2, P6 ;  /* 0x000000810d077211 */ /* 0x000fe200030f16ff */
[----:B------:R-:W-:Y:S01]  /*19f90*/  ULDC UR5, c[0x0][0x22c] ;  /* 0x00008b0000057ab9 */ /* 0x000fe20000000800 */
[----:B------:R-:W-:Y:S01]  /*19fa0*/  VIADD R11, R10, UR4 ;  /* 0x000000040a0b7c36 */ /* 0x000fe20008000000 */
[----:B------:R3:W-:Y:S01]  /*19fb0*/  @P2 STG.E desc[UR16][R8.64], R125 ;  /* 0x0000007d08002986 */ /* 0x0007e2000c101910 */
[----:B------:R-:W-:-:S02]  /*19fc0*/  ISETP.LT.AND P2, PT, R2, UR5, !P0 ;  /* 0x0000000502007c0c */ /* 0x000fc4000c741270 */
[-C--:B--2---:R-:W-:Y:S01]  /*19fd0*/  LEA R4, P6, R10, R128.reuse, 0x2 ;  /* 0x000000800a047211 */ /* 0x084fe200078c10ff */
[----:B------:R-:W-:Y:S01]  /*19fe0*/  VIADD R2, R0, 0x79 ;  /* 0x0000007900027836 */ /* 0x000fe20000000000 */
[----:B------:R-:W-:Y:S01]  /*19ff0*/  ULDC UR5, c[0x0][0x22c] ;  /* 0x00008b0000057ab9 */ /* 0x000fe20000000800 */
[C---:B------:R-:W-:Y:S01]  /*1a000*/  VIADD R12, R11.reuse, UR4 ;  /* 0x000000040b0c7c36 */ /* 0x040fe20008000000 */
[-C--:B------:R-:W-:Y:S01]  /*1a010*/  LEA.HI.X.SX32 R5, R10, R129.reuse, 0x2, P6 ;  /* 0x000000810a057211 */ /* 0x080fe200030f16ff */
[----:B------:R-:W-:Y:S01]  /*1a020*/  @P1 STG.E desc[UR16][R6.64], R82 ;  /* 0x0000005206001986 */ /* 0x000fe2000c101910 */
[CC--:B---3--:R-:W-:Y:S02]  /*1a030*/  LEA R8, P6, R11.reuse, R128.reuse, 0x2 ;  /* 0x000000800b087211 */ /* 0x0c8fe400078c10ff */
[----:B------:R-:W-:Y:S01]  /*1a040*/  ISETP.LT.AND P1, PT, R2, UR5, !P0 ;  /* 0x0000000502007c0c */ /* 0x000fe2000c721270 */
[----:B------:R-:W-:Y:S01]  /*1a050*/  VIADD R2, R0, 0x7a ;  /* 0x0000007a00027836 */ /* 0x000fe20000000000 */
[-C--:B------:R-:W-:Y:S01]  /*1a060*/  LEA.HI.X.SX32 R9, R11, R129.reuse, 0x2, P6 ;  /* 0x000000810b097211 */ /* 0x080fe200030f16ff */
[----:B------:R-:W-:Y:S01]  /*1a070*/  ULDC UR5, c[0x0][0x22c] ;  /* 0x00008b0000057ab9 */ /* 0x000fe20000000800 */
[----:B------:R-:W-:Y:S01]  /*1a080*/  LEA R10, P6, R12, R128, 0x2 ;  /* 0x000000800c0a7211 */ /* 0x000fe200078c10ff */
        /* <DEDUP_REMOVED lines=8> */
[----:B------:R-:W-:-:S02]  /*1a110*/  ULDC UR5, c[0x0][0x22c] ;  /* 0x00008b0000057ab9 */ /* 0x000fc40000000800 */
[----:B------:R4:W-:Y:S01]  /*1a120*/  @P3 STG.E desc[UR16][R10.64], R127 ;  /* 0x0000007f0a003986 */ /* 0x0009e2000c101910 */
[C---:B--2---:R-:W-:Y:S01]  /*1a130*/  VIADD R5, R12.reuse, UR4 ;  /* 0x000000040c057c36 */ /* 0x044fe20008000000 */
[-C--:B------:R-:W-:Y:S01]  /*1a140*/  LEA R2, P3, R12, R128.reuse, 0x2 ;  /* 0x000000800c027211 */ /* 0x080fe200078610ff */
[----:B------:R-:W-:Y:S02]  /*1a150*/  VIADD R4, R0, 0x7c ;  /* 0x0000007c00047836 */ /* 0x000fe40000000000 */
[----:B------:R-:W-:Y:S01]  /*1a160*/  VIADD R7, R5, UR4 ;  /* 0x0000000405077c36 */ /* 0x000fe20008000000 */
[-C--:B------:R-:W-:Y:S02]  /*1a170*/  LEA.HI.X.SX32 R3, R12, R129.reuse, 0x2, P3 ;  /* 0x000000810c037211 */ /* 0x080fe400018f16ff */
[----:B------:R-:W-:Y:S01]  /*1a180*/  ISETP.LT.AND P3, PT, R4, UR5, !P0 ;  /* 0x0000000504007c0c */ /* 0x000fe2000c761270 */
[----:B---3--:R-:W-:Y:S01]  /*1a190*/  VIADD R9, R7, UR4 ;  /* 0x0000000407097c36 */ /* 0x008fe20008000000 */
[-C--:B------:R-:W-:Y:S01]  /*1a1a0*/  LEA R4, P6, R5, R128.reuse, 0x2 ;  /* 0x0000008005047211 */ /* 0x080fe200078c10ff */
[----:B------:R-:W-:Y:S01]  /*1a1b0*/  VIADD R6, R0, 0x7d ;  /* 0x0000007d00067836 */ /* 0x000fe20000000000 */
[----:B------:R-:W-:Y:S01]  /*1a1c0*/  ULDC UR5, c[0x0][0x22c] ;  /* 0x00008b0000057ab9 */ /* 0x000fe20000000800 */
[----:B----4-:R-:W-:Y:S01]  /*1a1d0*/  VIADD R11, R9, UR4 ;  /* 0x00000004090b7c36 */ /* 0x010fe20008000000 */
[-C--:B------:R-:W-:Y:S01]  /*1a1e0*/  LEA.HI.X.SX32 R5, R5, R129.reuse, 0x2, P6 ;  /* 0x0000008105057211 */ /* 0x080fe200030f16ff */
[----:B------:R2:W-:Y:S01]  /*1a1f0*/  @P2 STG.E desc[UR16][R2.64], R84 ;  /* 0x0000005402002986 */ /* 0x0005e2000c101910 */
[----:B------:R-:W-:Y:S01]  /*1a200*/  ISETP.LT.AND P2, PT, R6, UR5, !P0 ;  /* 0x0000000506007c0c */ /* 0x000fe2000c741270 */
[----:B------:R-:W-:Y:S01]  /*1a210*/  VIADD R13, R11, UR4 ;  /* 0x000000040b0d7c36 */ /* 0x000fe20008000000 */
[-C--:B------:R-:W-:Y:S01]  /*1a220*/  LEA R8, P6, R9, R128.reuse, 0x2 ;  /* 0x0000008009087211 */ /* 0x080fe200078c10ff */
[----:B-1----:R1:W-:Y:S01]  /*1a230*/  @P1 STG.E desc[UR16][R4.64], R16 ;  /* 0x0000001004001986 */ /* 0x0023e2000c101910 */
[-C--:B------:R-:W-:Y:S01]  /*1a240*/  LEA R6, P1, R7, R128.reuse, 0x2 ;  /* 0x0000008007067211 */ /* 0x080fe200078210ff */
[----:B------:R-:W-:Y:S01]  /*1a250*/  VIADD R14, R13, UR4 ;  /* 0x000000040d0e7c36 */ /* 0x000fe20008000000 */
[-C--:B------:R-:W-:Y:S01]  /*1a260*/  LEA.HI.X.SX32 R9, R9, R129.reuse, 0x2, P6 ;  /* 0x0000008109097211 */ /* 0x080fe200030f16ff */
[----:B------:R-:W-:Y:S01]  /*1a270*/  VIADD R12, R0, 0x7e ;  /* 0x0000007e000c7836 */ /* 0x000fe20000000000 */
[----:B------:R-:W-:Y:S01]  /*1a280*/  LEA.HI.X.SX32 R7, R7, R129, 0x2, P1 ;  /* 0x0000008107077211 */ /* 0x000fe200008f16ff */
[----:B------:R-:W-:Y:S01]  /*1a290*/  VIADD R15, R14, UR4 ;  /* 0x000000040e0f7c36 */ /* 0x000fe20008000000 */
[-C--:B------:R-:W-:Y:S01]  /*1a2a0*/  LEA R10, P1, R13, R128.reuse, 0x2 ;  /* 0x000000800d0a7211 */ /* 0x080fe200078210ff */
[----:B------:R-:W-:Y:S01]  /*1a2b0*/  ULDC UR4, c[0x0][0x22c] ;  /* 0x00008b0000047ab9 */ /* 0x000fe20000000800 */
[----:B--2---:R-:W-:Y:S01]  /*1a2c0*/  LEA R2, P6, R11, R128, 0x2 ;  /* 0x000000800b027211 */ /* 0x004fe200078c10ff */
[----:B------:R-:W-:-:S03]  /*1a2d0*/  VIADD R0, R0, 0x7f ;  /* 0x0000007f00007836 */ /* 0x000fc60000000000 */
[-C--:B------:R-:W-:Y:S02]  /*1a2e0*/  LEA.HI.X.SX32 R3, R11, R129.reuse, 0x2, P6 ;  /* 0x000000810b037211 */ /* 0x080fe400030f16ff */
[-C--:B------:R-:W-:Y:S02]  /*1a2f0*/  LEA.HI.X.SX32 R11, R13, R129.reuse, 0x2, P1 ;  /* 0x000000810d0b7211 */ /* 0x080fe400008f16ff */
[----:B------:R-:W-:Y:S01]  /*1a300*/  ISETP.LT.AND P1, PT, R12, UR4, !P0 ;  /* 0x000000040c007c0c */ /* 0x000fe2000c721270 */
[----:B------:R-:W-:Y:S01]  /*1a310*/  ULDC UR4, c[0x0][0x22c] ;  /* 0x00008b0000047ab9 */ /* 0x000fe20000000800 */
[C---:B-1----:R-:W-:Y:S02]  /*1a320*/  LEA R4, P6, R15.reuse, R128, 0x2 ;  /* 0x000000800f047211 */ /* 0x042fe400078c10ff */
[----:B------:R-:W-:Y:S02]  /*1a330*/  ISETP.LT.AND P0, PT, R0, UR4, !P0 ;  /* 0x0000000400007c0c */ /* 0x000fe4000c701270 */
[----:B------:R-:W-:-:S02]  /*1a340*/  LEA.HI.X.SX32 R5, R15, R129, 0x2, P6 ;  /* 0x000000810f057211 */ /* 0x000fc400030f16ff */
[C---:B------:R-:W-:Y:S01]  /*1a350*/  LEA R128, P6, R14.reuse, R128, 0x2 ;  /* 0x000000800e807211 */ /* 0x040fe200078c10ff */
[----:B------:R1:W-:Y:S03]  /*1a360*/  @P5 STG.E desc[UR16][R6.64], R85 ;  /* 0x0000005506005986 */ /* 0x0003e6000c101910 */
[----:B------:R-:W-:Y:S01]  /*1a370*/  LEA.HI.X.SX32 R129, R14, R129, 0x2, P6 ;  /* 0x000000810e817211 */ /* 0x000fe200030f16ff */
[----:B------:R1:W-:Y:S04]  /*1a380*/  @P4 STG.E desc[UR16][R8.64], R17 ;  /* 0x0000001108004986 */ /* 0x0003e8000c101910 */
[----:B------:R1:W-:Y:S04]  /*1a390*/  @P3 STG.E desc[UR16][R2.64], R86 ;  /* 0x0000005602003986 */ /* 0x0003e8000c101910 */
[----:B------:R1:W-:Y:S04]  /*1a3a0*/  @P2 STG.E desc[UR16][R10.64], R18 ;  /* 0x000000120a002986 */ /* 0x0003e8000c101910 */
[----:B------:R1:W-:Y:S01]  /*1a3b0*/  @P1 STG.E desc[UR16][R128.64], R87 ;  /* 0x0000005780001986 */ /* 0x0003e2000c101910 */
[----:B------:R-:W-:Y:S05]  /*1a3c0*/  @!P0 EXIT ;  /* 0x000000000000894d */ /* 0x000fea0003800000 */
[----:B------:R-:W-:Y:S01]  /*1a3d0*/  STG.E desc[UR16][R4.64], R19 ;  /* 0x0000001304007986 */ /* 0x000fe2000c101910 */
[----:B------:R-:W-:Y:S05]  /*1a3e0*/  EXIT ;  /* 0x000000000000794d */ /* 0x000fea0003800000 */
.L_x_2:
[----:B------:R-:W-:-:S00]  /*1a3f0*/  BRA `(.L_x_2) ;  /* 0xfffffffc00fc7947 */ /* 0x000fc0000383ffff */
[----:B------:R-:W-:-:S00]  /*1a400*/  NOP ;  /* 0x0000000000007918 */ /* 0x000fc00000000000 */
[----:B------:R-:W-:-:S00]  /*1a410*/  NOP ;  /* 0x0000000000007918 */ /* 0x000fc00000000000 */
[----:B------:R-:W-:-:S00]  /*1a420*/  NOP ;  /* 0x0000000000007918 */ /* 0x000fc00000000000 */
[----:B------:R-:W-:-:S00]  /*1a430*/  NOP ;  /* 0x0000000000007918 */ /* 0x000fc00000000000 */
[----:B------:R-:W-:-:S00]  /*1a440*/  NOP ;  /* 0x0000000000007918 */ /* 0x000fc00000000000 */
[----:B------:R-:W-:-:S00]  /*1a450*/  NOP ;  /* 0x0000000000007918 */ /* 0x000fc00000000000 */
[----:B------:R-:W-:-:S00]  /*1a460*/  NOP ;  /* 0x0000000000007918 */ /* 0x000fc00000000000 */
[----:B------:R-:W-:-:S00]  /*1a470*/  NOP ;  /* 0x0000000000007918 */ /* 0x000fc00000000000 */
.L_x_3:


//--------------------- .nv.shared.matmul_kernel  --------------------------
	.section	.nv.shared.matmul_kernel,"aw",@nobits
	.sectionflags	@""
	.align	16
	.zero		1024


//--------------------- .nv.shared.reserved.0     --------------------------
	.section	.nv.shared.reserved.0,"aw",@nobits
	.weak		__nv_reservedSMEM_offset_0_alias
	.size		__nv_reservedSMEM_offset_0_alias, 0, 0
	.other		__nv_reservedSMEM_offset_0_alias,@"STO_CUDA_RESERVED_SHARED STV_DEFAULT"
__nv_reservedSMEM_offset_0_alias:
	.zero		0


//--------------------- .nv.constant0.matmul_kernel --------------------------
	.section	.nv.constant0.matmul_kernel,"a",@progbits
	.sectionflags	@""
	.align	4
.nv.constant0.matmul_kernel:
	.zero		608


//--------------------- SYMBOLS --------------------------

	.type		.nv.reservedSmem.offset0,@object
	.size		.nv.reservedSmem.offset0,0x4
